//
// Generated by NVIDIA NVVM Compiler
//
// Compiler Build ID: CL-36424714
// Cuda compilation tools, release 13.0, V13.0.88
// Based on NVVM 20.0.0
//

.version 9.0
.target sm_100
.address_size 64

	// .globl	ewah_decompress_kernel
.func  (.param .b64 func_retval0) __internal_accurate_pow
(
	.param .b64 __internal_accurate_pow_param_0
)
;
// _ZZ50popcount_weighted_keys_literal_fused_multiq_kernelE8warp_buf has been demoted
// _ZZ25slice_popcount_sum_kernelE4smem has been demoted
.extern .shared .align 16 .b8 shmem[];

.visible .entry ewah_decompress_kernel(
	.param .u64 .ptr .align 1 ewah_decompress_kernel_param_0,
	.param .u32 ewah_decompress_kernel_param_1,
	.param .u32 ewah_decompress_kernel_param_2,
	.param .u64 .ptr .align 1 ewah_decompress_kernel_param_3
)
{
	.reg .pred 	%p<29>;
	.reg .b32 	%r<67>;
	.reg .b64 	%rd<32>;

	ld.param.u64 	%rd6, [ewah_decompress_kernel_param_0];
	ld.param.u32 	%r39, [ewah_decompress_kernel_param_1];
	ld.param.u32 	%r40, [ewah_decompress_kernel_param_2];
	ld.param.u64 	%rd7, [ewah_decompress_kernel_param_3];
	cvta.to.global.u64 	%rd1, %rd6;
	cvta.to.global.u64 	%rd2, %rd7;
	mov.u32 	%r41, %tid.x;
	setp.ne.s32 	%p1, %r41, 0;
	@%p1 bra 	$L__BB0_21;
	mov.b32 	%r51, 0;
	min.s32 	%r43, %r39, %r40;
	setp.lt.s32 	%p2, %r43, 1;
	@%p2 bra 	$L__BB0_8;
	mov.b32 	%r51, 0;
	mov.u32 	%r57, %r51;
$L__BB0_3:
	mul.wide.s32 	%rd8, %r57, 8;
	add.s64 	%rd9, %rd1, %rd8;
	ld.global.nc.u64 	%rd4, [%rd9];
	shr.u64 	%rd10, %rd4, 1;
	cvt.u32.u64 	%r9, %rd10;
	setp.eq.s32 	%p3, %r9, 0;
	@%p3 bra 	$L__BB0_6;
	and.b64  	%rd11, %rd4, 1;
	neg.s64 	%rd5, %rd11;
	mov.b32 	%r55, 0;
$L__BB0_5:
	mul.wide.s32 	%rd12, %r51, 8;
	add.s64 	%rd13, %rd2, %rd12;
	add.s32 	%r51, %r51, 1;
	st.global.u64 	[%rd13], %rd5;
	add.s32 	%r55, %r55, 1;
	setp.lt.u32 	%p4, %r55, %r9;
	setp.lt.s32 	%p5, %r51, %r40;
	and.pred  	%p6, %p4, %p5;
	@%p6 bra 	$L__BB0_5;
$L__BB0_6:
	add.s32 	%r57, %r57, 1;
	setp.lt.u64 	%p7, %rd4, 8589934592;
	setp.ge.s32 	%p8, %r51, %r40;
	setp.ge.s32 	%p9, %r57, %r39;
	or.pred  	%p10, %p8, %p9;
	or.pred  	%p11, %p10, %p7;
	@%p11 bra 	$L__BB0_7;
	bra.uni 	$L__BB0_22;
$L__BB0_7:
	setp.lt.s32 	%p17, %r57, %r39;
	setp.lt.s32 	%p18, %r51, %r40;
	and.pred  	%p19, %p17, %p18;
	@%p19 bra 	$L__BB0_3;
$L__BB0_8:
	setp.ge.s32 	%p20, %r51, %r40;
	@%p20 bra 	$L__BB0_21;
	sub.s32 	%r4, %r40, %r51;
	and.b32  	%r5, %r4, 15;
	sub.s32 	%r47, %r51, %r40;
	setp.gt.u32 	%p21, %r47, -16;
	@%p21 bra 	$L__BB0_12;
	and.b32  	%r48, %r4, -16;
	neg.s32 	%r60, %r48;
	add.s64 	%rd3, %rd2, 64;
$L__BB0_11:
	.pragma "nounroll";
	mul.wide.s32 	%rd20, %r51, 8;
	add.s64 	%rd21, %rd3, %rd20;
	mov.b64 	%rd22, 0;
	st.global.u64 	[%rd21+-64], %rd22;
	st.global.u64 	[%rd21+-56], %rd22;
	st.global.u64 	[%rd21+-48], %rd22;
	st.global.u64 	[%rd21+-40], %rd22;
	st.global.u64 	[%rd21+-32], %rd22;
	st.global.u64 	[%rd21+-24], %rd22;
	st.global.u64 	[%rd21+-16], %rd22;
	st.global.u64 	[%rd21+-8], %rd22;
	st.global.u64 	[%rd21], %rd22;
	st.global.u64 	[%rd21+8], %rd22;
	st.global.u64 	[%rd21+16], %rd22;
	st.global.u64 	[%rd21+24], %rd22;
	st.global.u64 	[%rd21+32], %rd22;
	st.global.u64 	[%rd21+40], %rd22;
	st.global.u64 	[%rd21+48], %rd22;
	add.s32 	%r51, %r51, 16;
	st.global.u64 	[%rd21+56], %rd22;
	add.s32 	%r60, %r60, 16;
	setp.ne.s32 	%p22, %r60, 0;
	@%p22 bra 	$L__BB0_11;
$L__BB0_12:
	setp.eq.s32 	%p23, %r5, 0;
	@%p23 bra 	$L__BB0_21;
	and.b32  	%r28, %r4, 7;
	setp.lt.u32 	%p24, %r5, 8;
	@%p24 bra 	$L__BB0_15;
	mul.wide.s32 	%rd23, %r51, 8;
	add.s64 	%rd24, %rd2, %rd23;
	mov.b64 	%rd25, 0;
	st.global.u64 	[%rd24], %rd25;
	st.global.u64 	[%rd24+8], %rd25;
	st.global.u64 	[%rd24+16], %rd25;
	st.global.u64 	[%rd24+24], %rd25;
	st.global.u64 	[%rd24+32], %rd25;
	st.global.u64 	[%rd24+40], %rd25;
	st.global.u64 	[%rd24+48], %rd25;
	st.global.u64 	[%rd24+56], %rd25;
	add.s32 	%r51, %r51, 8;
$L__BB0_15:
	setp.eq.s32 	%p25, %r28, 0;
	@%p25 bra 	$L__BB0_21;
	and.b32  	%r31, %r4, 3;
	setp.lt.u32 	%p26, %r28, 4;
	@%p26 bra 	$L__BB0_18;
	mul.wide.s32 	%rd26, %r51, 8;
	add.s64 	%rd27, %rd2, %rd26;
	mov.b64 	%rd28, 0;
	st.global.u64 	[%rd27], %rd28;
	st.global.u64 	[%rd27+8], %rd28;
	st.global.u64 	[%rd27+16], %rd28;
	st.global.u64 	[%rd27+24], %rd28;
	add.s32 	%r51, %r51, 4;
$L__BB0_18:
	setp.eq.s32 	%p27, %r31, 0;
	@%p27 bra 	$L__BB0_21;
	neg.s32 	%r65, %r31;
$L__BB0_20:
	.pragma "nounroll";
	mul.wide.s32 	%rd29, %r51, 8;
	add.s64 	%rd30, %rd2, %rd29;
	add.s32 	%r51, %r51, 1;
	mov.b64 	%rd31, 0;
	st.global.u64 	[%rd30], %rd31;
	add.s32 	%r65, %r65, 1;
	setp.ne.s32 	%p28, %r65, 0;
	@%p28 bra 	$L__BB0_20;
$L__BB0_21:
	ret;
$L__BB0_22:
	shr.u64 	%rd14, %rd4, 33;
	cvt.u32.u64 	%r12, %rd14;
	mov.b32 	%r58, 0;
	mov.u32 	%r59, %r51;
$L__BB0_23:
	mul.wide.s32 	%rd15, %r57, 8;
	add.s64 	%rd16, %rd1, %rd15;
	ld.global.nc.u64 	%rd17, [%rd16];
	add.s32 	%r51, %r59, 1;
	mul.wide.s32 	%rd18, %r59, 8;
	add.s64 	%rd19, %rd2, %rd18;
	st.global.u64 	[%rd19], %rd17;
	add.s32 	%r58, %r58, 1;
	add.s32 	%r57, %r57, 1;
	setp.lt.u32 	%p12, %r58, %r12;
	setp.lt.s32 	%p13, %r51, %r40;
	setp.lt.s32 	%p14, %r57, %r39;
	and.pred  	%p15, %p13, %p14;
	and.pred  	%p16, %p15, %p12;
	mov.u32 	%r59, %r51;
	@%p16 bra 	$L__BB0_23;
	bra.uni 	$L__BB0_7;

}
	// .globl	pack_bits_all_kernel
.visible .entry pack_bits_all_kernel(
	.param .u64 .ptr .align 1 pack_bits_all_kernel_param_0,
	.param .u64 pack_bits_all_kernel_param_1,
	.param .u32 pack_bits_all_kernel_param_2,
	.param .u32 pack_bits_all_kernel_param_3,
	.param .u64 pack_bits_all_kernel_param_4,
	.param .u64 .ptr .align 1 pack_bits_all_kernel_param_5
)
{
	.reg .pred 	%p<11>;
	.reg .b32 	%r<38>;
	.reg .b64 	%rd<75>;

	ld.param.u64 	%rd17, [pack_bits_all_kernel_param_0];
	ld.param.u64 	%rd18, [pack_bits_all_kernel_param_1];
	ld.param.u32 	%r5, [pack_bits_all_kernel_param_2];
	ld.param.u32 	%r4, [pack_bits_all_kernel_param_3];
	ld.param.u64 	%rd19, [pack_bits_all_kernel_param_4];
	ld.param.u64 	%rd20, [pack_bits_all_kernel_param_5];
	mul.lo.s32 	%r6, %r4, %r5;
	mov.u32 	%r7, %ctaid.x;
	mov.u32 	%r8, %ntid.x;
	mov.u32 	%r9, %tid.x;
	mad.lo.s32 	%r1, %r7, %r8, %r9;
	setp.ge.s32 	%p1, %r1, %r6;
	@%p1 bra 	$L__BB1_12;
	div.s32 	%r11, %r1, %r4;
	mul.lo.s32 	%r12, %r11, %r4;
	sub.s32 	%r13, %r1, %r12;
	mul.wide.s32 	%rd1, %r13, 64;
	cvt.u64.u32 	%rd2, %r11;
	cvta.to.global.u64 	%rd3, %rd17;
	mov.b64 	%rd74, 0;
	mov.b32 	%r37, 0;
	cvt.u32.u64 	%r14, %rd2;
$L__BB1_2:
	cvt.u64.u32 	%rd5, %r37;
	add.s64 	%rd6, %rd1, %rd5;
	setp.ge.s64 	%p2, %rd6, %rd18;
	@%p2 bra 	$L__BB1_11;
	shl.b64 	%rd22, %rd6, 3;
	add.s64 	%rd7, %rd3, %rd22;
	ld.global.nc.u64 	%rd23, [%rd7];
	and.b64  	%rd24, %rd23, %rd19;
	shr.u64 	%rd25, %rd24, %r14;
	and.b64  	%rd26, %rd25, 1;
	cvt.u32.u64 	%r15, %rd5;
	shl.b64 	%rd27, %rd26, %r15;
	or.b64  	%rd74, %rd27, %rd74;
	add.s64 	%rd28, %rd6, 1;
	setp.ge.s64 	%p3, %rd28, %rd18;
	@%p3 bra 	$L__BB1_11;
	add.s32 	%r17, %r15, 1;
	ld.global.nc.u64 	%rd29, [%rd7+8];
	and.b64  	%rd30, %rd29, %rd19;
	shr.u64 	%rd31, %rd30, %r14;
	and.b64  	%rd32, %rd31, 1;
	shl.b64 	%rd33, %rd32, %r17;
	or.b64  	%rd74, %rd33, %rd74;
	add.s64 	%rd34, %rd6, 2;
	setp.ge.s64 	%p4, %rd34, %rd18;
	@%p4 bra 	$L__BB1_11;
	add.s32 	%r20, %r15, 2;
	ld.global.nc.u64 	%rd35, [%rd7+16];
	and.b64  	%rd36, %rd35, %rd19;
	shr.u64 	%rd37, %rd36, %r14;
	and.b64  	%rd38, %rd37, 1;
	shl.b64 	%rd39, %rd38, %r20;
	or.b64  	%rd74, %rd39, %rd74;
	add.s64 	%rd40, %rd6, 3;
	setp.ge.s64 	%p5, %rd40, %rd18;
	@%p5 bra 	$L__BB1_11;
	add.s32 	%r23, %r15, 3;
	ld.global.nc.u64 	%rd41, [%rd7+24];
	and.b64  	%rd42, %rd41, %rd19;
	shr.u64 	%rd43, %rd42, %r14;
	and.b64  	%rd44, %rd43, 1;
	shl.b64 	%rd45, %rd44, %r23;
	or.b64  	%rd74, %rd45, %rd74;
	add.s64 	%rd46, %rd6, 4;
	setp.ge.s64 	%p6, %rd46, %rd18;
	@%p6 bra 	$L__BB1_11;
	add.s32 	%r26, %r15, 4;
	ld.global.nc.u64 	%rd47, [%rd7+32];
	and.b64  	%rd48, %rd47, %rd19;
	shr.u64 	%rd49, %rd48, %r14;
	and.b64  	%rd50, %rd49, 1;
	shl.b64 	%rd51, %rd50, %r26;
	or.b64  	%rd74, %rd51, %rd74;
	add.s64 	%rd52, %rd6, 5;
	setp.ge.s64 	%p7, %rd52, %rd18;
	@%p7 bra 	$L__BB1_11;
	add.s32 	%r29, %r15, 5;
	ld.global.nc.u64 	%rd53, [%rd7+40];
	and.b64  	%rd54, %rd53, %rd19;
	shr.u64 	%rd55, %rd54, %r14;
	and.b64  	%rd56, %rd55, 1;
	shl.b64 	%rd57, %rd56, %r29;
	or.b64  	%rd74, %rd57, %rd74;
	add.s64 	%rd58, %rd6, 6;
	setp.ge.s64 	%p8, %rd58, %rd18;
	@%p8 bra 	$L__BB1_11;
	add.s32 	%r32, %r15, 6;
	ld.global.nc.u64 	%rd59, [%rd7+48];
	and.b64  	%rd60, %rd59, %rd19;
	shr.u64 	%rd61, %rd60, %r14;
	and.b64  	%rd62, %rd61, 1;
	shl.b64 	%rd63, %rd62, %r32;
	or.b64  	%rd74, %rd63, %rd74;
	add.s64 	%rd64, %rd6, 7;
	setp.ge.s64 	%p9, %rd64, %rd18;
	@%p9 bra 	$L__BB1_11;
	add.s32 	%r35, %r15, 7;
	ld.global.nc.u64 	%rd65, [%rd7+56];
	and.b64  	%rd66, %rd65, %rd19;
	shr.u64 	%rd67, %rd66, %r14;
	and.b64  	%rd68, %rd67, 1;
	shl.b64 	%rd69, %rd68, %r35;
	or.b64  	%rd74, %rd69, %rd74;
	add.s32 	%r37, %r15, 8;
	setp.ne.s32 	%p10, %r37, 64;
	@%p10 bra 	$L__BB1_2;
$L__BB1_11:
	cvta.to.global.u64 	%rd70, %rd20;
	mul.wide.s32 	%rd71, %r1, 8;
	add.s64 	%rd72, %rd70, %rd71;
	st.global.u64 	[%rd72], %rd74;
$L__BB1_12:
	ret;

}
	// .globl	pack_bits_all_ballot_multi_kernel
.visible .entry pack_bits_all_ballot_multi_kernel(
	.param .u64 .ptr .align 1 pack_bits_all_ballot_multi_kernel_param_0,
	.param .u64 pack_bits_all_ballot_multi_kernel_param_1,
	.param .u32 pack_bits_all_ballot_multi_kernel_param_2,
	.param .u32 pack_bits_all_ballot_multi_kernel_param_3,
	.param .u64 pack_bits_all_ballot_multi_kernel_param_4,
	.param .u64 .ptr .align 1 pack_bits_all_ballot_multi_kernel_param_5
)
{
	.reg .pred 	%p<16>;
	.reg .b32 	%r<14>;
	.reg .b64 	%rd<32>;

	ld.param.u64 	%rd4, [pack_bits_all_ballot_multi_kernel_param_0];
	ld.param.u64 	%rd5, [pack_bits_all_ballot_multi_kernel_param_1];
	ld.param.u32 	%r7, [pack_bits_all_ballot_multi_kernel_param_2];
	ld.param.u32 	%r6, [pack_bits_all_ballot_multi_kernel_param_3];
	ld.param.u64 	%rd6, [pack_bits_all_ballot_multi_kernel_param_4];
	ld.param.u64 	%rd7, [pack_bits_all_ballot_multi_kernel_param_5];
	mov.u32 	%r1, %ctaid.y;
	setp.ge.s32 	%p5, %r1, %r7;
	@%p5 bra 	$L__BB2_8;
	mov.u32 	%r8, %ntid.x;
	shr.u32 	%r9, %r8, 5;
	mov.u32 	%r10, %tid.x;
	shr.u32 	%r11, %r10, 5;
	and.b32  	%r2, %r10, 31;
	mov.u32 	%r12, %ctaid.x;
	mad.lo.s32 	%r3, %r9, %r12, %r11;
	setp.ge.s32 	%p6, %r3, %r6;
	@%p6 bra 	$L__BB2_8;
	cvt.u64.u32 	%rd1, %r3;
	mul.wide.u32 	%rd8, %r3, 64;
	cvt.u64.u32 	%rd9, %r2;
	or.b64  	%rd2, %rd8, %rd9;
	setp.ge.s64 	%p8, %rd2, %rd5;
	cvta.to.global.u64 	%rd10, %rd4;
	shl.b64 	%rd11, %rd2, 3;
	add.s64 	%rd3, %rd10, %rd11;
	mov.pred 	%p14, 0;
	@%p8 bra 	$L__BB2_4;
	ld.global.nc.u64 	%rd12, [%rd3];
	mov.b64 	%rd13, 1;
	shl.b64 	%rd14, %rd13, %r1;
	and.b64  	%rd15, %rd14, %rd12;
	and.b64  	%rd16, %rd15, %rd6;
	setp.ne.s64 	%p14, %rd16, 0;
$L__BB2_4:
	add.s64 	%rd17, %rd2, 32;
	setp.ge.s64 	%p10, %rd17, %rd5;
	mov.pred 	%p15, 0;
	@%p10 bra 	$L__BB2_6;
	ld.global.nc.u64 	%rd18, [%rd3+256];
	mov.b64 	%rd19, 1;
	shl.b64 	%rd20, %rd19, %r1;
	and.b64  	%rd21, %rd20, %rd18;
	and.b64  	%rd22, %rd21, %rd6;
	setp.ne.s64 	%p15, %rd22, 0;
$L__BB2_6:
	mov.b32 	%r13, -1;
	vote.sync.ballot.b32 	%r4, %p14, %r13;
	vote.sync.ballot.b32 	%r5, %p15, %r13;
	setp.ne.s32 	%p13, %r2, 0;
	@%p13 bra 	$L__BB2_8;
	cvt.u64.u32 	%rd23, %r4;
	cvt.u64.u32 	%rd24, %r5;
	shl.b64 	%rd25, %rd24, 32;
	or.b64  	%rd26, %rd25, %rd23;
	mul.wide.u32 	%rd27, %r6, %r1;
	add.s64 	%rd28, %rd27, %rd1;
	cvta.to.global.u64 	%rd29, %rd7;
	shl.b64 	%rd30, %rd28, 3;
	add.s64 	%rd31, %rd29, %rd30;
	st.global.u64 	[%rd31], %rd26;
$L__BB2_8:
	ret;

}
	// .globl	popcount_weighted_keys_literal_fused_multiq_kernel
.visible .entry popcount_weighted_keys_literal_fused_multiq_kernel(
	.param .u64 .ptr .align 1 popcount_weighted_keys_literal_fused_multiq_kernel_param_0,
	.param .u64 .ptr .align 1 popcount_weighted_keys_literal_fused_multiq_kernel_param_1,
	.param .u32 popcount_weighted_keys_literal_fused_multiq_kernel_param_2,
	.param .u32 popcount_weighted_keys_literal_fused_multiq_kernel_param_3,
	.param .u64 .ptr .align 1 popcount_weighted_keys_literal_fused_multiq_kernel_param_4,
	.param .u64 .ptr .align 1 popcount_weighted_keys_literal_fused_multiq_kernel_param_5,
	.param .u32 popcount_weighted_keys_literal_fused_multiq_kernel_param_6,
	.param .u32 popcount_weighted_keys_literal_fused_multiq_kernel_param_7,
	.param .u32 popcount_weighted_keys_literal_fused_multiq_kernel_param_8,
	.param .u32 popcount_weighted_keys_literal_fused_multiq_kernel_param_9,
	.param .u32 popcount_weighted_keys_literal_fused_multiq_kernel_param_10,
	.param .u64 .ptr .align 1 popcount_weighted_keys_literal_fused_multiq_kernel_param_11,
	.param .u64 .ptr .align 1 popcount_weighted_keys_literal_fused_multiq_kernel_param_12,
	.param .f32 popcount_weighted_keys_literal_fused_multiq_kernel_param_13,
	.param .u32 popcount_weighted_keys_literal_fused_multiq_kernel_param_14,
	.param .u64 .ptr .align 1 popcount_weighted_keys_literal_fused_multiq_kernel_param_15
)
{
	.reg .pred 	%p<35>;
	.reg .b32 	%r<153>;
	.reg .b32 	%f<41>;
	.reg .b64 	%rd<52>;
	// demoted variable
	.shared .align 4 .b8 _ZZ50popcount_weighted_keys_literal_fused_multiq_kernelE8warp_buf[128];
	ld.param.u64 	%rd12, [popcount_weighted_keys_literal_fused_multiq_kernel_param_0];
	ld.param.u64 	%rd13, [popcount_weighted_keys_literal_fused_multiq_kernel_param_1];
	ld.param.u32 	%r51, [popcount_weighted_keys_literal_fused_multiq_kernel_param_2];
	ld.param.u32 	%r52, [popcount_weighted_keys_literal_fused_multiq_kernel_param_3];
	ld.param.u64 	%rd14, [popcount_weighted_keys_literal_fused_multiq_kernel_param_4];
	ld.param.u64 	%rd15, [popcount_weighted_keys_literal_fused_multiq_kernel_param_5];
	ld.param.u32 	%r53, [popcount_weighted_keys_literal_fused_multiq_kernel_param_6];
	ld.param.u32 	%r54, [popcount_weighted_keys_literal_fused_multiq_kernel_param_7];
	ld.param.u32 	%r55, [popcount_weighted_keys_literal_fused_multiq_kernel_param_8];
	ld.param.u32 	%r57, [popcount_weighted_keys_literal_fused_multiq_kernel_param_9];
	ld.param.u32 	%r58, [popcount_weighted_keys_literal_fused_multiq_kernel_param_10];
	ld.param.u64 	%rd16, [popcount_weighted_keys_literal_fused_multiq_kernel_param_11];
	ld.param.f32 	%f8, [popcount_weighted_keys_literal_fused_multiq_kernel_param_13];
	ld.param.u32 	%r56, [popcount_weighted_keys_literal_fused_multiq_kernel_param_14];
	ld.param.u64 	%rd18, [popcount_weighted_keys_literal_fused_multiq_kernel_param_15];
	mov.u32 	%r59, %ctaid.y;
	max.s32 	%r1, %r57, 1;
	max.s32 	%r2, %r58, 1;
	mul.lo.s32 	%r3, %r1, %r59;
	setp.ge.s32 	%p1, %r3, %r55;
	@%p1 bra 	$L__BB3_34;
	mov.u32 	%r4, %tid.x;
	and.b32  	%r5, %r4, 31;
	mov.u32 	%r6, %ntid.x;
	mul.lo.s32 	%r7, %r53, %r51;
	mul.lo.s32 	%r8, %r7, %r52;
	mul.lo.s32 	%r9, %r52, %r51;
	shl.b32 	%r60, %r9, 3;
	mov.u32 	%r61, shmem;
	add.s32 	%r10, %r61, %r60;
	mul.lo.s32 	%r11, %r53, %r52;
	shl.b32 	%r62, %r11, 3;
	add.s32 	%r12, %r10, %r62;
	shl.b32 	%r63, %r7, 2;
	add.s32 	%r13, %r12, %r63;
	add.s32 	%r14, %r13, %r63;
	setp.ge.s32 	%p2, %r4, %r7;
	@%p2 bra 	$L__BB3_4;
	mov.u32 	%r141, %r4;
$L__BB3_3:
	div.s32 	%r64, %r141, %r53;
	mul.lo.s32 	%r65, %r64, %r53;
	sub.s32 	%r66, %r141, %r65;
	shl.b32 	%r67, %r141, 2;
	add.s32 	%r68, %r13, %r67;
	st.shared.u32 	[%r68], %r64;
	add.s32 	%r69, %r14, %r67;
	st.shared.u32 	[%r69], %r66;
	add.s32 	%r141, %r141, %r6;
	setp.lt.s32 	%p3, %r141, %r7;
	@%p3 bra 	$L__BB3_3;
$L__BB3_4:
	shl.b32 	%r71, %r7, 2;
	add.s32 	%r17, %r14, %r71;
	shl.b32 	%r72, %r51, 2;
	add.s32 	%r18, %r17, %r72;
	bar.sync 	0;
	cvt.s64.s32 	%rd1, %r51;
	cvt.s64.s32 	%rd2, %r52;
	cvt.s64.s32 	%rd3, %r53;
	cvt.s64.s32 	%rd4, %r56;
	shl.b32 	%r73, %r9, 3;
	shl.b32 	%r74, %r4, 3;
	add.s32 	%r75, %r73, %r74;
	mov.u32 	%r76, shmem;
	add.s32 	%r19, %r76, %r75;
	shl.b32 	%r20, %r6, 3;
	mov.u32 	%r77, %ctaid.x;
	mul.lo.s32 	%r21, %r2, %r77;
	cvta.to.global.u64 	%rd5, %rd18;
	brev.b32 	%r78, %r52;
	bfind.shiftamt.u32 	%r22, %r78;
	popc.b32 	%r23, %r52;
	add.s32 	%r24, %r52, -1;
	mov.b32 	%r142, 0;
$L__BB3_5:
	add.s32 	%r26, %r142, %r3;
	setp.ge.s32 	%p4, %r26, %r55;
	@%p4 bra 	$L__BB3_34;
	ld.param.u64 	%rd51, [popcount_weighted_keys_literal_fused_multiq_kernel_param_12];
	setp.ge.s32 	%p5, %r4, %r9;
	cvt.u64.u32 	%rd21, %r26;
	mul.wide.u32 	%rd22, %r26, 8;
	add.s64 	%rd20, %rd51, %rd22;
	// begin inline asm
	ld.global.nc.s64 %rd19, [%rd20];
	// end inline asm
	mul.lo.s64 	%rd7, %rd21, %rd1;
	mov.u32 	%r143, %r4;
	@%p5 bra 	$L__BB3_7;
	bra.uni 	$L__BB3_35;
$L__BB3_7:
	setp.ge.s32 	%p7, %r4, %r51;
	mov.u32 	%r144, %r4;
	@%p7 bra 	$L__BB3_9;
$L__BB3_8:
	cvt.s64.s32 	%rd29, %r144;
	add.s64 	%rd30, %rd7, %rd29;
	shl.b64 	%rd31, %rd30, 2;
	add.s64 	%rd28, %rd13, %rd31;
	// begin inline asm
	ld.global.nc.f32 %f9, [%rd28];
	// end inline asm
	shl.b32 	%r82, %r144, 2;
	add.s32 	%r83, %r17, %r82;
	st.shared.f32 	[%r83], %f9;
	add.s32 	%r144, %r144, %r6;
	setp.lt.s32 	%p8, %r144, %r51;
	@%p8 bra 	$L__BB3_8;
$L__BB3_9:
	bar.sync 	0;
	mul.lo.s64 	%rd8, %rd19, %rd4;
	mov.b32 	%r145, 0;
$L__BB3_10:
	add.s32 	%r32, %r145, %r21;
	setp.ge.s32 	%p9, %r32, %r54;
	@%p9 bra 	$L__BB3_33;
	setp.ge.s32 	%p10, %r4, %r11;
	cvt.u64.u32 	%rd34, %r32;
	mul.wide.u32 	%rd35, %r32, 8;
	add.s64 	%rd33, %rd16, %rd35;
	// begin inline asm
	ld.global.nc.s64 %rd32, [%rd33];
	// end inline asm
	mul.lo.s64 	%rd10, %rd34, %rd3;
	@%p10 bra 	$L__BB3_14;
	mul.lo.s64 	%rd11, %rd10, %rd2;
	mov.u32 	%r146, %r19;
	mov.u32 	%r147, %r4;
$L__BB3_13:
	cvt.s64.s32 	%rd38, %r147;
	add.s64 	%rd39, %rd11, %rd38;
	shl.b64 	%rd40, %rd39, 3;
	add.s64 	%rd37, %rd14, %rd40;
	// begin inline asm
	ld.global.nc.u64 %rd36, [%rd37];
	// end inline asm
	st.shared.u64 	[%r146], %rd36;
	add.s32 	%r147, %r147, %r6;
	add.s32 	%r146, %r146, %r20;
	setp.lt.s32 	%p11, %r147, %r11;
	@%p11 bra 	$L__BB3_13;
$L__BB3_14:
	setp.ge.s32 	%p12, %r4, %r53;
	mov.u32 	%r148, %r4;
	@%p12 bra 	$L__BB3_16;
$L__BB3_15:
	cvt.s64.s32 	%rd42, %r148;
	add.s64 	%rd43, %rd10, %rd42;
	shl.b64 	%rd44, %rd43, 2;
	add.s64 	%rd41, %rd15, %rd44;
	// begin inline asm
	ld.global.nc.f32 %f10, [%rd41];
	// end inline asm
	shl.b32 	%r85, %r148, 2;
	add.s32 	%r86, %r18, %r85;
	st.shared.f32 	[%r86], %f10;
	add.s32 	%r148, %r148, %r6;
	setp.lt.s32 	%p13, %r148, %r53;
	@%p13 bra 	$L__BB3_15;
$L__BB3_16:
	setp.ge.s32 	%p14, %r4, %r7;
	bar.sync 	0;
	@%p14 bra 	$L__BB3_19;
	mov.u32 	%r149, %r4;
$L__BB3_18:
	shl.b32 	%r87, %r149, 2;
	add.s32 	%r88, %r13, %r87;
	ld.shared.u32 	%r89, [%r88];
	shl.b32 	%r90, %r89, 2;
	add.s32 	%r91, %r17, %r90;
	ld.shared.f32 	%f11, [%r91];
	add.s32 	%r92, %r14, %r87;
	ld.shared.u32 	%r93, [%r92];
	shl.b32 	%r94, %r93, 2;
	add.s32 	%r95, %r18, %r94;
	ld.shared.f32 	%f12, [%r95];
	mul.f32 	%f13, %f11, %f12;
	add.s32 	%r96, %r12, %r87;
	st.shared.f32 	[%r96], %f13;
	add.s32 	%r149, %r149, %r6;
	setp.lt.s32 	%p15, %r149, %r7;
	@%p15 bra 	$L__BB3_18;
$L__BB3_19:
	setp.ge.s32 	%p16, %r4, %r8;
	bar.sync 	0;
	mov.f32 	%f39, 0f00000000;
	@%p16 bra 	$L__BB3_25;
	mov.f32 	%f39, 0f00000000;
	mov.u32 	%r150, %r4;
$L__BB3_21:
	setp.gt.u32 	%p17, %r23, 1;
	@%p17 bra 	$L__BB3_23;
	shr.s32 	%r151, %r150, %r22;
	and.b32  	%r152, %r150, %r24;
	bra.uni 	$L__BB3_24;
$L__BB3_23:
	div.s32 	%r151, %r150, %r52;
	mul.lo.s32 	%r97, %r151, %r52;
	sub.s32 	%r152, %r150, %r97;
$L__BB3_24:
	shl.b32 	%r98, %r151, 2;
	add.s32 	%r99, %r13, %r98;
	ld.shared.u32 	%r100, [%r99];
	add.s32 	%r101, %r14, %r98;
	ld.shared.u32 	%r102, [%r101];
	mad.lo.s32 	%r103, %r100, %r52, %r152;
	shl.b32 	%r104, %r103, 3;
	mov.u32 	%r105, shmem;
	add.s32 	%r106, %r105, %r104;
	ld.shared.u64 	%rd45, [%r106];
	mad.lo.s32 	%r107, %r102, %r52, %r152;
	shl.b32 	%r108, %r107, 3;
	add.s32 	%r109, %r10, %r108;
	ld.shared.u64 	%rd46, [%r109];
	and.b64  	%rd47, %rd46, %rd45;
	popc.b64 	%r110, %rd47;
	cvt.rn.f32.u32 	%f16, %r110;
	add.s32 	%r111, %r12, %r98;
	ld.shared.f32 	%f17, [%r111];
	fma.rn.f32 	%f39, %f17, %f16, %f39;
	add.s32 	%r150, %r150, %r6;
	setp.lt.s32 	%p18, %r150, %r8;
	@%p18 bra 	$L__BB3_21;
$L__BB3_25:
	setp.ne.s32 	%p19, %r5, 0;
	mov.b32 	%r112, %f39;
	shfl.sync.down.b32	%r113|%p20, %r112, 16, 31, -1;
	mov.b32 	%f18, %r113;
	add.f32 	%f19, %f39, %f18;
	mov.b32 	%r114, %f19;
	shfl.sync.down.b32	%r115|%p21, %r114, 8, 31, -1;
	mov.b32 	%f20, %r115;
	add.f32 	%f21, %f19, %f20;
	mov.b32 	%r116, %f21;
	shfl.sync.down.b32	%r117|%p22, %r116, 4, 31, -1;
	mov.b32 	%f22, %r117;
	add.f32 	%f23, %f21, %f22;
	mov.b32 	%r118, %f23;
	shfl.sync.down.b32	%r119|%p23, %r118, 2, 31, -1;
	mov.b32 	%f24, %r119;
	add.f32 	%f25, %f23, %f24;
	mov.b32 	%r120, %f25;
	shfl.sync.down.b32	%r121|%p24, %r120, 1, 31, -1;
	mov.b32 	%f26, %r121;
	add.f32 	%f4, %f25, %f26;
	@%p19 bra 	$L__BB3_27;
	shr.u32 	%r122, %r4, 3;
	and.b32  	%r123, %r122, 124;
	mov.u32 	%r124, _ZZ50popcount_weighted_keys_literal_fused_multiq_kernelE8warp_buf;
	add.s32 	%r125, %r124, %r123;
	st.shared.f32 	[%r125], %f4;
$L__BB3_27:
	setp.gt.u32 	%p25, %r4, 31;
	bar.sync 	0;
	@%p25 bra 	$L__BB3_32;
	add.s32 	%r126, %r6, 31;
	shr.u32 	%r127, %r126, 5;
	setp.ge.u32 	%p26, %r5, %r127;
	mov.f32 	%f40, 0f00000000;
	@%p26 bra 	$L__BB3_30;
	shl.b32 	%r128, %r5, 2;
	mov.u32 	%r129, _ZZ50popcount_weighted_keys_literal_fused_multiq_kernelE8warp_buf;
	add.s32 	%r130, %r129, %r128;
	ld.shared.f32 	%f40, [%r130];
$L__BB3_30:
	mov.b32 	%r131, %f40;
	shfl.sync.down.b32	%r132|%p28, %r131, 16, 31, -1;
	mov.b32 	%f28, %r132;
	add.f32 	%f29, %f40, %f28;
	mov.b32 	%r133, %f29;
	shfl.sync.down.b32	%r134|%p29, %r133, 8, 31, -1;
	mov.b32 	%f30, %r134;
	add.f32 	%f31, %f29, %f30;
	mov.b32 	%r135, %f31;
	shfl.sync.down.b32	%r136|%p30, %r135, 4, 31, -1;
	mov.b32 	%f32, %r136;
	add.f32 	%f33, %f31, %f32;
	mov.b32 	%r137, %f33;
	shfl.sync.down.b32	%r138|%p31, %r137, 2, 31, -1;
	mov.b32 	%f34, %r138;
	add.f32 	%f35, %f33, %f34;
	mov.b32 	%r139, %f35;
	shfl.sync.down.b32	%r140|%p32, %r139, 1, 31, -1;
	mov.b32 	%f36, %r140;
	add.f32 	%f7, %f35, %f36;
	@%p19 bra 	$L__BB3_32;
	mul.f32 	%f37, %f8, %f7;
	add.s64 	%rd48, %rd32, %rd8;
	shl.b64 	%rd49, %rd48, 2;
	add.s64 	%rd50, %rd5, %rd49;
	st.global.f32 	[%rd50], %f37;
$L__BB3_32:
	bar.sync 	0;
	add.s32 	%r145, %r145, 1;
	setp.ne.s32 	%p33, %r145, %r2;
	@%p33 bra 	$L__BB3_10;
$L__BB3_33:
	add.s32 	%r142, %r142, 1;
	setp.ne.s32 	%p34, %r142, %r1;
	@%p34 bra 	$L__BB3_5;
$L__BB3_34:
	ret;
$L__BB3_35:
	cvt.s64.s32 	%rd25, %r143;
	mad.lo.s64 	%rd26, %rd7, %rd2, %rd25;
	shl.b64 	%rd27, %rd26, 3;
	add.s64 	%rd24, %rd12, %rd27;
	// begin inline asm
	ld.global.nc.u64 %rd23, [%rd24];
	// end inline asm
	shl.b32 	%r79, %r143, 3;
	mov.u32 	%r80, shmem;
	add.s32 	%r81, %r80, %r79;
	st.shared.u64 	[%r81], %rd23;
	add.s32 	%r143, %r143, %r6;
	setp.lt.s32 	%p6, %r143, %r9;
	@%p6 bra 	$L__BB3_35;
	bra.uni 	$L__BB3_7;

}
	// .globl	popcount_weighted_keys_literal_fused_multiq_kernel_warp_out
.visible .entry popcount_weighted_keys_literal_fused_multiq_kernel_warp_out(
	.param .u64 .ptr .align 1 popcount_weighted_keys_literal_fused_multiq_kernel_warp_out_param_0,
	.param .u64 .ptr .align 1 popcount_weighted_keys_literal_fused_multiq_kernel_warp_out_param_1,
	.param .u32 popcount_weighted_keys_literal_fused_multiq_kernel_warp_out_param_2,
	.param .u32 popcount_weighted_keys_literal_fused_multiq_kernel_warp_out_param_3,
	.param .u64 .ptr .align 1 popcount_weighted_keys_literal_fused_multiq_kernel_warp_out_param_4,
	.param .u64 .ptr .align 1 popcount_weighted_keys_literal_fused_multiq_kernel_warp_out_param_5,
	.param .u32 popcount_weighted_keys_literal_fused_multiq_kernel_warp_out_param_6,
	.param .u32 popcount_weighted_keys_literal_fused_multiq_kernel_warp_out_param_7,
	.param .u32 popcount_weighted_keys_literal_fused_multiq_kernel_warp_out_param_8,
	.param .u32 popcount_weighted_keys_literal_fused_multiq_kernel_warp_out_param_9,
	.param .u32 popcount_weighted_keys_literal_fused_multiq_kernel_warp_out_param_10,
	.param .u64 .ptr .align 1 popcount_weighted_keys_literal_fused_multiq_kernel_warp_out_param_11,
	.param .u64 .ptr .align 1 popcount_weighted_keys_literal_fused_multiq_kernel_warp_out_param_12,
	.param .f32 popcount_weighted_keys_literal_fused_multiq_kernel_warp_out_param_13,
	.param .u32 popcount_weighted_keys_literal_fused_multiq_kernel_warp_out_param_14,
	.param .u64 .ptr .align 1 popcount_weighted_keys_literal_fused_multiq_kernel_warp_out_param_15
)
{
	.reg .pred 	%p<54>;
	.reg .b32 	%r<284>;
	.reg .b32 	%f<163>;
	.reg .b64 	%rd<112>;

	ld.param.u64 	%rd15, [popcount_weighted_keys_literal_fused_multiq_kernel_warp_out_param_0];
	ld.param.u64 	%rd16, [popcount_weighted_keys_literal_fused_multiq_kernel_warp_out_param_1];
	ld.param.u32 	%r77, [popcount_weighted_keys_literal_fused_multiq_kernel_warp_out_param_2];
	ld.param.u32 	%r78, [popcount_weighted_keys_literal_fused_multiq_kernel_warp_out_param_3];
	ld.param.u64 	%rd17, [popcount_weighted_keys_literal_fused_multiq_kernel_warp_out_param_4];
	ld.param.u64 	%rd18, [popcount_weighted_keys_literal_fused_multiq_kernel_warp_out_param_5];
	ld.param.u32 	%r79, [popcount_weighted_keys_literal_fused_multiq_kernel_warp_out_param_6];
	ld.param.u32 	%r80, [popcount_weighted_keys_literal_fused_multiq_kernel_warp_out_param_7];
	ld.param.u32 	%r81, [popcount_weighted_keys_literal_fused_multiq_kernel_warp_out_param_8];
	ld.param.u32 	%r83, [popcount_weighted_keys_literal_fused_multiq_kernel_warp_out_param_9];
	ld.param.u32 	%r84, [popcount_weighted_keys_literal_fused_multiq_kernel_warp_out_param_10];
	ld.param.u64 	%rd19, [popcount_weighted_keys_literal_fused_multiq_kernel_warp_out_param_11];
	ld.param.f32 	%f31, [popcount_weighted_keys_literal_fused_multiq_kernel_warp_out_param_13];
	ld.param.u32 	%r82, [popcount_weighted_keys_literal_fused_multiq_kernel_warp_out_param_14];
	ld.param.u64 	%rd21, [popcount_weighted_keys_literal_fused_multiq_kernel_warp_out_param_15];
	mov.u32 	%r85, %ctaid.x;
	mov.u32 	%r86, %ctaid.y;
	max.s32 	%r1, %r83, 1;
	max.s32 	%r2, %r84, 1;
	mul.lo.s32 	%r3, %r1, %r86;
	mul.lo.s32 	%r4, %r2, %r85;
	setp.ge.s32 	%p2, %r3, %r81;
	@%p2 bra 	$L__BB4_63;
	mov.u32 	%r5, %tid.x;
	and.b32  	%r6, %r5, 31;
	mov.u32 	%r7, %ntid.x;
	mul.lo.s32 	%r8, %r79, %r77;
	mul.lo.s32 	%r9, %r78, %r77;
	shl.b32 	%r88, %r9, 3;
	mov.u32 	%r89, shmem;
	add.s32 	%r10, %r89, %r88;
	mul.lo.s32 	%r11, %r79, %r78;
	mul.lo.s32 	%r90, %r11, %r2;
	shl.b32 	%r91, %r90, 3;
	add.s32 	%r12, %r10, %r91;
	mul.lo.s32 	%r92, %r2, %r8;
	shl.b32 	%r93, %r92, 2;
	add.s32 	%r13, %r12, %r93;
	shl.b32 	%r94, %r77, 2;
	add.s32 	%r14, %r13, %r94;
	cvt.s64.s32 	%rd1, %r79;
	cvt.s64.s32 	%rd2, %r78;
	mov.b32 	%r263, 0;
$L__BB4_2:
	add.s32 	%r16, %r263, %r4;
	setp.ge.s32 	%p3, %r16, %r80;
	@%p3 bra 	$L__BB4_9;
	setp.ge.s32 	%p4, %r5, %r11;
	cvt.u64.u32 	%rd22, %r16;
	mul.lo.s64 	%rd3, %rd22, %rd1;
	@%p4 bra 	$L__BB4_6;
	mul.lo.s32 	%r17, %r11, %r263;
	mul.lo.s64 	%rd4, %rd3, %rd2;
	mov.u32 	%r264, %r5;
$L__BB4_5:
	cvt.s64.s32 	%rd25, %r264;
	add.s64 	%rd26, %rd4, %rd25;
	shl.b64 	%rd27, %rd26, 3;
	add.s64 	%rd24, %rd17, %rd27;
	// begin inline asm
	ld.global.nc.u64 %rd23, [%rd24];
	// end inline asm
	add.s32 	%r95, %r264, %r17;
	shl.b32 	%r96, %r95, 3;
	add.s32 	%r97, %r10, %r96;
	st.shared.u64 	[%r97], %rd23;
	add.s32 	%r264, %r264, %r7;
	setp.lt.s32 	%p5, %r264, %r11;
	@%p5 bra 	$L__BB4_5;
$L__BB4_6:
	setp.ge.s32 	%p6, %r5, %r79;
	@%p6 bra 	$L__BB4_9;
	mul.lo.s32 	%r18, %r263, %r79;
	mov.u32 	%r265, %r5;
$L__BB4_8:
	cvt.s64.s32 	%rd29, %r265;
	add.s64 	%rd30, %rd3, %rd29;
	shl.b64 	%rd31, %rd30, 2;
	add.s64 	%rd28, %rd18, %rd31;
	// begin inline asm
	ld.global.nc.f32 %f32, [%rd28];
	// end inline asm
	add.s32 	%r98, %r265, %r18;
	shl.b32 	%r99, %r98, 2;
	add.s32 	%r100, %r14, %r99;
	st.shared.f32 	[%r100], %f32;
	add.s32 	%r265, %r265, %r7;
	setp.lt.s32 	%p7, %r265, %r79;
	@%p7 bra 	$L__BB4_8;
$L__BB4_9:
	add.s32 	%r263, %r263, 1;
	setp.ne.s32 	%p8, %r263, %r2;
	@%p8 bra 	$L__BB4_2;
	bar.sync 	0;
	cvt.s64.s32 	%rd5, %r77;
	setp.gt.s32 	%p9, %r77, 0;
	setp.lt.s32 	%p10, %r6, %r78;
	and.pred  	%p1, %p10, %p9;
	cvt.s64.s32 	%rd6, %r82;
	and.b32  	%r24, %r79, 7;
	add.s32 	%r25, %r24, -1;
	and.b32  	%r26, %r79, 3;
	add.s32 	%r27, %r26, -1;
	and.b32  	%r28, %r79, 2147483640;
	and.b32  	%r29, %r79, 1;
	shl.b32 	%r30, %r7, 2;
	shl.b32 	%r31, %r79, 2;
	mul.lo.s32 	%r102, %r79, %r2;
	shl.b32 	%r103, %r102, 2;
	add.s32 	%r104, %r103, 4;
	shl.b32 	%r105, %r5, 2;
	mad.lo.s32 	%r32, %r77, %r104, %r105;
	cvta.to.global.u64 	%rd7, %rd21;
	mov.b32 	%r266, 0;
	not.pred 	%p36, %p1;
$L__BB4_11:
	add.s32 	%r34, %r266, %r3;
	setp.ge.s32 	%p11, %r34, %r81;
	@%p11 bra 	$L__BB4_63;
	ld.param.u64 	%rd111, [popcount_weighted_keys_literal_fused_multiq_kernel_warp_out_param_12];
	setp.ge.s32 	%p12, %r5, %r9;
	cvt.u64.u32 	%rd34, %r34;
	mul.wide.u32 	%rd35, %r34, 8;
	add.s64 	%rd33, %rd111, %rd35;
	// begin inline asm
	ld.global.nc.s64 %rd32, [%rd33];
	// end inline asm
	mul.lo.s64 	%rd9, %rd34, %rd5;
	@%p12 bra 	$L__BB4_15;
	mul.lo.s64 	%rd10, %rd9, %rd2;
	mov.u32 	%r267, %r5;
$L__BB4_14:
	cvt.s64.s32 	%rd38, %r267;
	add.s64 	%rd39, %rd10, %rd38;
	shl.b64 	%rd40, %rd39, 3;
	add.s64 	%rd37, %rd15, %rd40;
	// begin inline asm
	ld.global.nc.u64 %rd36, [%rd37];
	// end inline asm
	shl.b32 	%r106, %r267, 3;
	mov.u32 	%r107, shmem;
	add.s32 	%r108, %r107, %r106;
	st.shared.u64 	[%r108], %rd36;
	add.s32 	%r267, %r267, %r7;
	setp.lt.s32 	%p13, %r267, %r9;
	@%p13 bra 	$L__BB4_14;
$L__BB4_15:
	setp.ge.s32 	%p14, %r5, %r77;
	mov.u32 	%r268, %r5;
	@%p14 bra 	$L__BB4_17;
$L__BB4_16:
	cvt.s64.s32 	%rd42, %r268;
	add.s64 	%rd43, %rd9, %rd42;
	shl.b64 	%rd44, %rd43, 2;
	add.s64 	%rd41, %rd16, %rd44;
	// begin inline asm
	ld.global.nc.f32 %f33, [%rd41];
	// end inline asm
	shl.b32 	%r109, %r268, 2;
	add.s32 	%r110, %r13, %r109;
	st.shared.f32 	[%r110], %f33;
	add.s32 	%r268, %r268, %r7;
	setp.lt.s32 	%p15, %r268, %r77;
	@%p15 bra 	$L__BB4_16;
$L__BB4_17:
	bar.sync 	0;
	mov.b32 	%r269, 0;
$L__BB4_18:
	setp.ge.s32 	%p16, %r5, %r8;
	add.s32 	%r113, %r269, %r4;
	setp.ge.s32 	%p17, %r113, %r80;
	or.pred  	%p18, %p17, %p16;
	@%p18 bra 	$L__BB4_21;
	mad.lo.s32 	%r114, %r269, %r8, %r5;
	shl.b32 	%r40, %r114, 2;
	mov.u32 	%r270, %r12;
	mov.u32 	%r271, %r5;
$L__BB4_20:
	div.s32 	%r115, %r271, %r79;
	shl.b32 	%r116, %r115, 2;
	add.s32 	%r117, %r13, %r116;
	ld.shared.f32 	%f34, [%r117];
	sub.s32 	%r118, %r269, %r115;
	add.s32 	%r119, %r270, %r32;
	mad.lo.s32 	%r120, %r31, %r118, %r119;
	ld.shared.f32 	%f35, [%r120];
	mul.f32 	%f36, %f34, %f35;
	add.s32 	%r121, %r270, %r40;
	st.shared.f32 	[%r121], %f36;
	add.s32 	%r271, %r271, %r7;
	add.s32 	%r270, %r270, %r30;
	setp.lt.s32 	%p19, %r271, %r8;
	@%p19 bra 	$L__BB4_20;
$L__BB4_21:
	add.s32 	%r269, %r269, 1;
	setp.ne.s32 	%p20, %r269, %r2;
	@%p20 bra 	$L__BB4_18;
	shr.u32 	%r272, %r5, 5;
	setp.ge.u32 	%p21, %r272, %r2;
	bar.sync 	0;
	@%p21 bra 	$L__BB4_62;
	mul.lo.s64 	%rd11, %rd32, %rd6;
$L__BB4_24:
	add.s32 	%r48, %r272, %r4;
	setp.ge.s32 	%p22, %r48, %r80;
	@%p22 bra 	$L__BB4_61;
	setp.lt.s32 	%p23, %r78, 33;
	mul.wide.u32 	%rd47, %r48, 8;
	add.s64 	%rd46, %rd19, %rd47;
	// begin inline asm
	ld.global.nc.s64 %rd45, [%rd46];
	// end inline asm
	mov.f32 	%f152, 0f00000000;
	@%p23 bra 	$L__BB4_44;
	setp.lt.s32 	%p24, %r77, 1;
	@%p24 bra 	$L__BB4_59;
	setp.lt.s32 	%p25, %r79, 1;
	mul.lo.s32 	%r49, %r272, %r79;
	@%p25 bra 	$L__BB4_59;
	mov.f32 	%f152, 0f00000000;
	mov.b32 	%r273, 0;
$L__BB4_29:
	setp.lt.s32 	%p26, %r6, %r78;
	@%p26 bra 	$L__BB4_31;
$L__BB4_30:
	add.s32 	%r273, %r273, 1;
	setp.eq.s32 	%p35, %r273, %r77;
	@%p35 bra 	$L__BB4_59;
	bra.uni 	$L__BB4_29;
$L__BB4_31:
	mul.lo.s32 	%r123, %r272, %r8;
	mad.lo.s32 	%r52, %r273, %r79, %r123;
	mul.lo.s32 	%r53, %r273, %r78;
	mov.u32 	%r274, %r6;
$L__BB4_32:
	setp.lt.u32 	%p27, %r79, 8;
	add.s32 	%r125, %r274, %r53;
	shl.b32 	%r126, %r125, 3;
	mov.u32 	%r127, shmem;
	add.s32 	%r128, %r127, %r126;
	ld.shared.u64 	%rd13, [%r128];
	mov.b32 	%r277, 0;
	@%p27 bra 	$L__BB4_35;
	mov.b32 	%r275, 0;
$L__BB4_34:
	.pragma "nounroll";
	add.s32 	%r130, %r275, %r49;
	mad.lo.s32 	%r131, %r130, %r78, %r274;
	shl.b32 	%r132, %r131, 3;
	add.s32 	%r133, %r10, %r132;
	ld.shared.u64 	%rd48, [%r133];
	and.b64  	%rd49, %rd48, %rd13;
	popc.b64 	%r134, %rd49;
	add.s32 	%r135, %r52, %r275;
	shl.b32 	%r136, %r135, 2;
	add.s32 	%r137, %r12, %r136;
	ld.shared.f32 	%f41, [%r137];
	cvt.rn.f32.u32 	%f42, %r134;
	fma.rn.f32 	%f43, %f41, %f42, %f152;
	shl.b32 	%r138, %r78, 3;
	add.s32 	%r139, %r133, %r138;
	ld.shared.u64 	%rd50, [%r139];
	and.b64  	%rd51, %rd50, %rd13;
	popc.b64 	%r140, %rd51;
	ld.shared.f32 	%f44, [%r137+4];
	cvt.rn.f32.u32 	%f45, %r140;
	fma.rn.f32 	%f46, %f44, %f45, %f43;
	add.s32 	%r141, %r139, %r138;
	ld.shared.u64 	%rd52, [%r141];
	and.b64  	%rd53, %rd52, %rd13;
	popc.b64 	%r142, %rd53;
	ld.shared.f32 	%f47, [%r137+8];
	cvt.rn.f32.u32 	%f48, %r142;
	fma.rn.f32 	%f49, %f47, %f48, %f46;
	add.s32 	%r143, %r141, %r138;
	ld.shared.u64 	%rd54, [%r143];
	and.b64  	%rd55, %rd54, %rd13;
	popc.b64 	%r144, %rd55;
	ld.shared.f32 	%f50, [%r137+12];
	cvt.rn.f32.u32 	%f51, %r144;
	fma.rn.f32 	%f52, %f50, %f51, %f49;
	add.s32 	%r145, %r143, %r138;
	ld.shared.u64 	%rd56, [%r145];
	and.b64  	%rd57, %rd56, %rd13;
	popc.b64 	%r146, %rd57;
	ld.shared.f32 	%f53, [%r137+16];
	cvt.rn.f32.u32 	%f54, %r146;
	fma.rn.f32 	%f55, %f53, %f54, %f52;
	add.s32 	%r147, %r145, %r138;
	ld.shared.u64 	%rd58, [%r147];
	and.b64  	%rd59, %rd58, %rd13;
	popc.b64 	%r148, %rd59;
	ld.shared.f32 	%f56, [%r137+20];
	cvt.rn.f32.u32 	%f57, %r148;
	fma.rn.f32 	%f58, %f56, %f57, %f55;
	add.s32 	%r149, %r147, %r138;
	ld.shared.u64 	%rd60, [%r149];
	and.b64  	%rd61, %rd60, %rd13;
	popc.b64 	%r150, %rd61;
	ld.shared.f32 	%f59, [%r137+24];
	cvt.rn.f32.u32 	%f60, %r150;
	fma.rn.f32 	%f61, %f59, %f60, %f58;
	add.s32 	%r151, %r149, %r138;
	ld.shared.u64 	%rd62, [%r151];
	and.b64  	%rd63, %rd62, %rd13;
	popc.b64 	%r152, %rd63;
	ld.shared.f32 	%f62, [%r137+28];
	cvt.rn.f32.u32 	%f63, %r152;
	fma.rn.f32 	%f152, %f62, %f63, %f61;
	add.s32 	%r275, %r275, 8;
	setp.ne.s32 	%p28, %r275, %r28;
	mov.u32 	%r277, %r28;
	@%p28 bra 	$L__BB4_34;
$L__BB4_35:
	setp.eq.s32 	%p29, %r24, 0;
	@%p29 bra 	$L__BB4_43;
	setp.lt.u32 	%p30, %r25, 3;
	@%p30 bra 	$L__BB4_38;
	add.s32 	%r153, %r277, %r49;
	mad.lo.s32 	%r154, %r153, %r78, %r274;
	shl.b32 	%r155, %r154, 3;
	add.s32 	%r156, %r10, %r155;
	ld.shared.u64 	%rd64, [%r156];
	and.b64  	%rd65, %rd64, %rd13;
	popc.b64 	%r157, %rd65;
	add.s32 	%r158, %r52, %r277;
	shl.b32 	%r159, %r158, 2;
	add.s32 	%r160, %r12, %r159;
	ld.shared.f32 	%f65, [%r160];
	cvt.rn.f32.u32 	%f66, %r157;
	fma.rn.f32 	%f67, %f65, %f66, %f152;
	shl.b32 	%r161, %r78, 3;
	add.s32 	%r162, %r156, %r161;
	ld.shared.u64 	%rd66, [%r162];
	and.b64  	%rd67, %rd66, %rd13;
	popc.b64 	%r163, %rd67;
	ld.shared.f32 	%f68, [%r160+4];
	cvt.rn.f32.u32 	%f69, %r163;
	fma.rn.f32 	%f70, %f68, %f69, %f67;
	add.s32 	%r164, %r162, %r161;
	ld.shared.u64 	%rd68, [%r164];
	and.b64  	%rd69, %rd68, %rd13;
	popc.b64 	%r165, %rd69;
	ld.shared.f32 	%f71, [%r160+8];
	cvt.rn.f32.u32 	%f72, %r165;
	fma.rn.f32 	%f73, %f71, %f72, %f70;
	add.s32 	%r166, %r164, %r161;
	ld.shared.u64 	%rd70, [%r166];
	and.b64  	%rd71, %rd70, %rd13;
	popc.b64 	%r167, %rd71;
	ld.shared.f32 	%f74, [%r160+12];
	cvt.rn.f32.u32 	%f75, %r167;
	fma.rn.f32 	%f152, %f74, %f75, %f73;
	add.s32 	%r277, %r277, 4;
$L__BB4_38:
	setp.eq.s32 	%p31, %r26, 0;
	@%p31 bra 	$L__BB4_43;
	setp.eq.s32 	%p32, %r27, 0;
	@%p32 bra 	$L__BB4_41;
	add.s32 	%r168, %r277, %r49;
	mad.lo.s32 	%r169, %r168, %r78, %r274;
	shl.b32 	%r170, %r169, 3;
	add.s32 	%r171, %r10, %r170;
	ld.shared.u64 	%rd72, [%r171];
	and.b64  	%rd73, %rd72, %rd13;
	popc.b64 	%r172, %rd73;
	add.s32 	%r173, %r52, %r277;
	shl.b32 	%r174, %r173, 2;
	add.s32 	%r175, %r12, %r174;
	ld.shared.f32 	%f77, [%r175];
	cvt.rn.f32.u32 	%f78, %r172;
	fma.rn.f32 	%f79, %f77, %f78, %f152;
	shl.b32 	%r176, %r78, 3;
	add.s32 	%r177, %r171, %r176;
	ld.shared.u64 	%rd74, [%r177];
	and.b64  	%rd75, %rd74, %rd13;
	popc.b64 	%r178, %rd75;
	ld.shared.f32 	%f80, [%r175+4];
	cvt.rn.f32.u32 	%f81, %r178;
	fma.rn.f32 	%f152, %f80, %f81, %f79;
	add.s32 	%r277, %r277, 2;
$L__BB4_41:
	setp.eq.s32 	%p33, %r29, 0;
	@%p33 bra 	$L__BB4_43;
	add.s32 	%r179, %r277, %r49;
	mad.lo.s32 	%r180, %r179, %r78, %r274;
	shl.b32 	%r181, %r180, 3;
	add.s32 	%r182, %r10, %r181;
	ld.shared.u64 	%rd76, [%r182];
	and.b64  	%rd77, %rd76, %rd13;
	popc.b64 	%r183, %rd77;
	add.s32 	%r184, %r52, %r277;
	shl.b32 	%r185, %r184, 2;
	add.s32 	%r186, %r12, %r185;
	ld.shared.f32 	%f82, [%r186];
	cvt.rn.f32.u32 	%f83, %r183;
	fma.rn.f32 	%f152, %f82, %f83, %f152;
$L__BB4_43:
	add.s32 	%r274, %r274, 32;
	setp.lt.s32 	%p34, %r274, %r78;
	@%p34 bra 	$L__BB4_32;
	bra.uni 	$L__BB4_30;
$L__BB4_44:
	@%p36 bra 	$L__BB4_59;
	setp.lt.s32 	%p37, %r79, 1;
	mul.lo.s32 	%r63, %r272, %r79;
	@%p37 bra 	$L__BB4_59;
	mul.lo.s32 	%r64, %r272, %r8;
	mov.f32 	%f152, 0f00000000;
	mov.b32 	%r279, 0;
$L__BB4_47:
	setp.lt.u32 	%p38, %r79, 8;
	mad.lo.s32 	%r189, %r279, %r78, %r6;
	shl.b32 	%r190, %r189, 3;
	mov.u32 	%r191, shmem;
	add.s32 	%r192, %r191, %r190;
	ld.shared.u64 	%rd14, [%r192];
	mad.lo.s32 	%r66, %r279, %r79, %r64;
	mov.b32 	%r282, 0;
	@%p38 bra 	$L__BB4_50;
	mov.b32 	%r280, 0;
$L__BB4_49:
	.pragma "nounroll";
	add.s32 	%r194, %r280, %r63;
	mad.lo.s32 	%r195, %r194, %r78, %r6;
	shl.b32 	%r196, %r195, 3;
	add.s32 	%r197, %r10, %r196;
	ld.shared.u64 	%rd78, [%r197];
	and.b64  	%rd79, %rd78, %rd14;
	popc.b64 	%r198, %rd79;
	cvt.rn.f32.u32 	%f88, %r198;
	add.s32 	%r199, %r66, %r280;
	shl.b32 	%r200, %r199, 2;
	add.s32 	%r201, %r12, %r200;
	ld.shared.f32 	%f89, [%r201];
	fma.rn.f32 	%f90, %f89, %f88, %f152;
	shl.b32 	%r202, %r78, 3;
	add.s32 	%r203, %r197, %r202;
	ld.shared.u64 	%rd80, [%r203];
	and.b64  	%rd81, %rd80, %rd14;
	popc.b64 	%r204, %rd81;
	cvt.rn.f32.u32 	%f91, %r204;
	ld.shared.f32 	%f92, [%r201+4];
	fma.rn.f32 	%f93, %f92, %f91, %f90;
	add.s32 	%r205, %r203, %r202;
	ld.shared.u64 	%rd82, [%r205];
	and.b64  	%rd83, %rd82, %rd14;
	popc.b64 	%r206, %rd83;
	cvt.rn.f32.u32 	%f94, %r206;
	ld.shared.f32 	%f95, [%r201+8];
	fma.rn.f32 	%f96, %f95, %f94, %f93;
	add.s32 	%r207, %r205, %r202;
	ld.shared.u64 	%rd84, [%r207];
	and.b64  	%rd85, %rd84, %rd14;
	popc.b64 	%r208, %rd85;
	cvt.rn.f32.u32 	%f97, %r208;
	ld.shared.f32 	%f98, [%r201+12];
	fma.rn.f32 	%f99, %f98, %f97, %f96;
	add.s32 	%r209, %r207, %r202;
	ld.shared.u64 	%rd86, [%r209];
	and.b64  	%rd87, %rd86, %rd14;
	popc.b64 	%r210, %rd87;
	cvt.rn.f32.u32 	%f100, %r210;
	ld.shared.f32 	%f101, [%r201+16];
	fma.rn.f32 	%f102, %f101, %f100, %f99;
	add.s32 	%r211, %r209, %r202;
	ld.shared.u64 	%rd88, [%r211];
	and.b64  	%rd89, %rd88, %rd14;
	popc.b64 	%r212, %rd89;
	cvt.rn.f32.u32 	%f103, %r212;
	ld.shared.f32 	%f104, [%r201+20];
	fma.rn.f32 	%f105, %f104, %f103, %f102;
	add.s32 	%r213, %r211, %r202;
	ld.shared.u64 	%rd90, [%r213];
	and.b64  	%rd91, %rd90, %rd14;
	popc.b64 	%r214, %rd91;
	cvt.rn.f32.u32 	%f106, %r214;
	ld.shared.f32 	%f107, [%r201+24];
	fma.rn.f32 	%f108, %f107, %f106, %f105;
	add.s32 	%r215, %r213, %r202;
	ld.shared.u64 	%rd92, [%r215];
	and.b64  	%rd93, %rd92, %rd14;
	popc.b64 	%r216, %rd93;
	cvt.rn.f32.u32 	%f109, %r216;
	ld.shared.f32 	%f110, [%r201+28];
	fma.rn.f32 	%f152, %f110, %f109, %f108;
	add.s32 	%r280, %r280, 8;
	setp.ne.s32 	%p39, %r280, %r28;
	mov.u32 	%r282, %r28;
	@%p39 bra 	$L__BB4_49;
$L__BB4_50:
	setp.eq.s32 	%p40, %r24, 0;
	@%p40 bra 	$L__BB4_58;
	setp.lt.u32 	%p41, %r25, 3;
	@%p41 bra 	$L__BB4_53;
	add.s32 	%r217, %r282, %r63;
	mad.lo.s32 	%r218, %r217, %r78, %r6;
	shl.b32 	%r219, %r218, 3;
	add.s32 	%r220, %r10, %r219;
	ld.shared.u64 	%rd94, [%r220];
	and.b64  	%rd95, %rd94, %rd14;
	popc.b64 	%r221, %rd95;
	cvt.rn.f32.u32 	%f112, %r221;
	add.s32 	%r222, %r66, %r282;
	shl.b32 	%r223, %r222, 2;
	add.s32 	%r224, %r12, %r223;
	ld.shared.f32 	%f113, [%r224];
	fma.rn.f32 	%f114, %f113, %f112, %f152;
	shl.b32 	%r225, %r78, 3;
	add.s32 	%r226, %r220, %r225;
	ld.shared.u64 	%rd96, [%r226];
	and.b64  	%rd97, %rd96, %rd14;
	popc.b64 	%r227, %rd97;
	cvt.rn.f32.u32 	%f115, %r227;
	ld.shared.f32 	%f116, [%r224+4];
	fma.rn.f32 	%f117, %f116, %f115, %f114;
	add.s32 	%r228, %r226, %r225;
	ld.shared.u64 	%rd98, [%r228];
	and.b64  	%rd99, %rd98, %rd14;
	popc.b64 	%r229, %rd99;
	cvt.rn.f32.u32 	%f118, %r229;
	ld.shared.f32 	%f119, [%r224+8];
	fma.rn.f32 	%f120, %f119, %f118, %f117;
	add.s32 	%r230, %r228, %r225;
	ld.shared.u64 	%rd100, [%r230];
	and.b64  	%rd101, %rd100, %rd14;
	popc.b64 	%r231, %rd101;
	cvt.rn.f32.u32 	%f121, %r231;
	ld.shared.f32 	%f122, [%r224+12];
	fma.rn.f32 	%f152, %f122, %f121, %f120;
	add.s32 	%r282, %r282, 4;
$L__BB4_53:
	setp.eq.s32 	%p42, %r26, 0;
	@%p42 bra 	$L__BB4_58;
	setp.eq.s32 	%p43, %r27, 0;
	@%p43 bra 	$L__BB4_56;
	add.s32 	%r232, %r282, %r63;
	mad.lo.s32 	%r233, %r232, %r78, %r6;
	shl.b32 	%r234, %r233, 3;
	add.s32 	%r235, %r10, %r234;
	ld.shared.u64 	%rd102, [%r235];
	and.b64  	%rd103, %rd102, %rd14;
	popc.b64 	%r236, %rd103;
	cvt.rn.f32.u32 	%f124, %r236;
	add.s32 	%r237, %r66, %r282;
	shl.b32 	%r238, %r237, 2;
	add.s32 	%r239, %r12, %r238;
	ld.shared.f32 	%f125, [%r239];
	fma.rn.f32 	%f126, %f125, %f124, %f152;
	shl.b32 	%r240, %r78, 3;
	add.s32 	%r241, %r235, %r240;
	ld.shared.u64 	%rd104, [%r241];
	and.b64  	%rd105, %rd104, %rd14;
	popc.b64 	%r242, %rd105;
	cvt.rn.f32.u32 	%f127, %r242;
	ld.shared.f32 	%f128, [%r239+4];
	fma.rn.f32 	%f152, %f128, %f127, %f126;
	add.s32 	%r282, %r282, 2;
$L__BB4_56:
	setp.eq.s32 	%p44, %r29, 0;
	@%p44 bra 	$L__BB4_58;
	add.s32 	%r243, %r282, %r63;
	mad.lo.s32 	%r244, %r243, %r78, %r6;
	shl.b32 	%r245, %r244, 3;
	add.s32 	%r246, %r10, %r245;
	ld.shared.u64 	%rd106, [%r246];
	and.b64  	%rd107, %rd106, %rd14;
	popc.b64 	%r247, %rd107;
	cvt.rn.f32.u32 	%f129, %r247;
	add.s32 	%r248, %r66, %r282;
	shl.b32 	%r249, %r248, 2;
	add.s32 	%r250, %r12, %r249;
	ld.shared.f32 	%f130, [%r250];
	fma.rn.f32 	%f152, %f130, %f129, %f152;
$L__BB4_58:
	add.s32 	%r279, %r279, 1;
	setp.ne.s32 	%p45, %r279, %r77;
	@%p45 bra 	$L__BB4_47;
$L__BB4_59:
	setp.ne.s32 	%p46, %r6, 0;
	mov.b32 	%r251, %f152;
	shfl.sync.down.b32	%r252|%p47, %r251, 16, 31, -1;
	mov.b32 	%f131, %r252;
	add.f32 	%f132, %f152, %f131;
	mov.b32 	%r253, %f132;
	shfl.sync.down.b32	%r254|%p48, %r253, 8, 31, -1;
	mov.b32 	%f133, %r254;
	add.f32 	%f134, %f132, %f133;
	mov.b32 	%r255, %f134;
	shfl.sync.down.b32	%r256|%p49, %r255, 4, 31, -1;
	mov.b32 	%f135, %r256;
	add.f32 	%f136, %f134, %f135;
	mov.b32 	%r257, %f136;
	shfl.sync.down.b32	%r258|%p50, %r257, 2, 31, -1;
	mov.b32 	%f137, %r258;
	add.f32 	%f138, %f136, %f137;
	mov.b32 	%r259, %f138;
	shfl.sync.down.b32	%r260|%p51, %r259, 1, 31, -1;
	mov.b32 	%f139, %r260;
	add.f32 	%f30, %f138, %f139;
	@%p46 bra 	$L__BB4_61;
	mul.f32 	%f140, %f31, %f30;
	add.s64 	%rd108, %rd45, %rd11;
	shl.b64 	%rd109, %rd108, 2;
	add.s64 	%rd110, %rd7, %rd109;
	st.global.f32 	[%rd110], %f140;
$L__BB4_61:
	add.s32 	%r261, %r7, 31;
	shr.u32 	%r262, %r261, 5;
	add.s32 	%r272, %r272, %r262;
	setp.lt.u32 	%p52, %r272, %r2;
	@%p52 bra 	$L__BB4_24;
$L__BB4_62:
	bar.sync 	0;
	add.s32 	%r266, %r266, 1;
	setp.ne.s32 	%p53, %r266, %r1;
	@%p53 bra 	$L__BB4_11;
$L__BB4_63:
	ret;

}
	// .globl	popcount_weighted_keys_literal_fused_multiq_kernel_warp_out_nocoeff
.visible .entry popcount_weighted_keys_literal_fused_multiq_kernel_warp_out_nocoeff(
	.param .u64 .ptr .align 1 popcount_weighted_keys_literal_fused_multiq_kernel_warp_out_nocoeff_param_0,
	.param .u64 .ptr .align 1 popcount_weighted_keys_literal_fused_multiq_kernel_warp_out_nocoeff_param_1,
	.param .u32 popcount_weighted_keys_literal_fused_multiq_kernel_warp_out_nocoeff_param_2,
	.param .u32 popcount_weighted_keys_literal_fused_multiq_kernel_warp_out_nocoeff_param_3,
	.param .u64 .ptr .align 1 popcount_weighted_keys_literal_fused_multiq_kernel_warp_out_nocoeff_param_4,
	.param .u64 .ptr .align 1 popcount_weighted_keys_literal_fused_multiq_kernel_warp_out_nocoeff_param_5,
	.param .u32 popcount_weighted_keys_literal_fused_multiq_kernel_warp_out_nocoeff_param_6,
	.param .u32 popcount_weighted_keys_literal_fused_multiq_kernel_warp_out_nocoeff_param_7,
	.param .u32 popcount_weighted_keys_literal_fused_multiq_kernel_warp_out_nocoeff_param_8,
	.param .u32 popcount_weighted_keys_literal_fused_multiq_kernel_warp_out_nocoeff_param_9,
	.param .u32 popcount_weighted_keys_literal_fused_multiq_kernel_warp_out_nocoeff_param_10,
	.param .u64 .ptr .align 1 popcount_weighted_keys_literal_fused_multiq_kernel_warp_out_nocoeff_param_11,
	.param .u64 .ptr .align 1 popcount_weighted_keys_literal_fused_multiq_kernel_warp_out_nocoeff_param_12,
	.param .f32 popcount_weighted_keys_literal_fused_multiq_kernel_warp_out_nocoeff_param_13,
	.param .u32 popcount_weighted_keys_literal_fused_multiq_kernel_warp_out_nocoeff_param_14,
	.param .u64 .ptr .align 1 popcount_weighted_keys_literal_fused_multiq_kernel_warp_out_nocoeff_param_15
)
{
	.reg .pred 	%p<40>;
	.reg .b32 	%r<218>;
	.reg .b32 	%f<117>;
	.reg .b64 	%rd<80>;

	ld.param.u64 	%rd13, [popcount_weighted_keys_literal_fused_multiq_kernel_warp_out_nocoeff_param_0];
	ld.param.u64 	%rd14, [popcount_weighted_keys_literal_fused_multiq_kernel_warp_out_nocoeff_param_1];
	ld.param.u32 	%r71, [popcount_weighted_keys_literal_fused_multiq_kernel_warp_out_nocoeff_param_2];
	ld.param.u32 	%r72, [popcount_weighted_keys_literal_fused_multiq_kernel_warp_out_nocoeff_param_3];
	ld.param.u64 	%rd15, [popcount_weighted_keys_literal_fused_multiq_kernel_warp_out_nocoeff_param_4];
	ld.param.u64 	%rd16, [popcount_weighted_keys_literal_fused_multiq_kernel_warp_out_nocoeff_param_5];
	ld.param.u32 	%r73, [popcount_weighted_keys_literal_fused_multiq_kernel_warp_out_nocoeff_param_6];
	ld.param.u32 	%r74, [popcount_weighted_keys_literal_fused_multiq_kernel_warp_out_nocoeff_param_7];
	ld.param.u32 	%r75, [popcount_weighted_keys_literal_fused_multiq_kernel_warp_out_nocoeff_param_8];
	ld.param.u32 	%r77, [popcount_weighted_keys_literal_fused_multiq_kernel_warp_out_nocoeff_param_9];
	ld.param.u32 	%r78, [popcount_weighted_keys_literal_fused_multiq_kernel_warp_out_nocoeff_param_10];
	ld.param.u64 	%rd17, [popcount_weighted_keys_literal_fused_multiq_kernel_warp_out_nocoeff_param_11];
	ld.param.f32 	%f27, [popcount_weighted_keys_literal_fused_multiq_kernel_warp_out_nocoeff_param_13];
	ld.param.u64 	%rd19, [popcount_weighted_keys_literal_fused_multiq_kernel_warp_out_nocoeff_param_15];
	mov.u32 	%r79, %ctaid.x;
	mov.u32 	%r80, %ctaid.y;
	max.s32 	%r1, %r77, 1;
	max.s32 	%r2, %r78, 1;
	mul.lo.s32 	%r3, %r1, %r80;
	mul.lo.s32 	%r4, %r2, %r79;
	setp.ge.s32 	%p2, %r3, %r75;
	@%p2 bra 	$L__BB5_51;
	mov.u32 	%r5, %tid.x;
	and.b32  	%r6, %r5, 31;
	mov.u32 	%r7, %ntid.x;
	mul.lo.s32 	%r8, %r72, %r71;
	shl.b32 	%r82, %r8, 3;
	mov.u32 	%r83, shmem;
	add.s32 	%r9, %r83, %r82;
	mul.lo.s32 	%r10, %r73, %r72;
	mul.lo.s32 	%r84, %r10, %r2;
	shl.b32 	%r85, %r84, 3;
	add.s32 	%r11, %r9, %r85;
	shl.b32 	%r86, %r71, 2;
	add.s32 	%r12, %r11, %r86;
	cvt.s64.s32 	%rd1, %r73;
	cvt.s64.s32 	%rd2, %r72;
	mov.b32 	%r200, 0;
$L__BB5_2:
	add.s32 	%r14, %r200, %r4;
	setp.ge.s32 	%p3, %r14, %r74;
	@%p3 bra 	$L__BB5_9;
	setp.ge.s32 	%p4, %r5, %r10;
	cvt.u64.u32 	%rd20, %r14;
	mul.lo.s64 	%rd3, %rd20, %rd1;
	@%p4 bra 	$L__BB5_6;
	mul.lo.s32 	%r15, %r10, %r200;
	mul.lo.s64 	%rd4, %rd3, %rd2;
	mov.u32 	%r201, %r5;
$L__BB5_5:
	cvt.s64.s32 	%rd23, %r201;
	add.s64 	%rd24, %rd4, %rd23;
	shl.b64 	%rd25, %rd24, 3;
	add.s64 	%rd22, %rd15, %rd25;
	// begin inline asm
	ld.global.nc.u64 %rd21, [%rd22];
	// end inline asm
	add.s32 	%r87, %r201, %r15;
	shl.b32 	%r88, %r87, 3;
	add.s32 	%r89, %r9, %r88;
	st.shared.u64 	[%r89], %rd21;
	add.s32 	%r201, %r201, %r7;
	setp.lt.s32 	%p5, %r201, %r10;
	@%p5 bra 	$L__BB5_5;
$L__BB5_6:
	setp.ge.s32 	%p6, %r5, %r73;
	@%p6 bra 	$L__BB5_9;
	mul.lo.s32 	%r16, %r200, %r73;
	mov.u32 	%r202, %r5;
$L__BB5_8:
	cvt.s64.s32 	%rd27, %r202;
	add.s64 	%rd28, %rd3, %rd27;
	shl.b64 	%rd29, %rd28, 2;
	add.s64 	%rd26, %rd16, %rd29;
	// begin inline asm
	ld.global.nc.f32 %f28, [%rd26];
	// end inline asm
	add.s32 	%r90, %r202, %r16;
	shl.b32 	%r91, %r90, 2;
	add.s32 	%r92, %r12, %r91;
	st.shared.f32 	[%r92], %f28;
	add.s32 	%r202, %r202, %r7;
	setp.lt.s32 	%p7, %r202, %r73;
	@%p7 bra 	$L__BB5_8;
$L__BB5_9:
	add.s32 	%r200, %r200, 1;
	setp.ne.s32 	%p8, %r200, %r2;
	@%p8 bra 	$L__BB5_2;
	bar.sync 	0;
	and.b32  	%r22, %r73, 3;
	add.s32 	%r23, %r22, -1;
	min.s32 	%r94, %r71, %r73;
	setp.lt.s32 	%p1, %r94, 1;
	and.b32  	%r24, %r73, 2147483644;
	and.b32  	%r25, %r73, 1;
	neg.s32 	%r26, %r24;
	shl.b32 	%r28, %r72, 5;
	shl.b32 	%r95, %r71, 3;
	add.s32 	%r96, %r95, 24;
	mul.lo.s32 	%r29, %r72, %r96;
	add.s32 	%r97, %r95, 16;
	mul.lo.s32 	%r30, %r72, %r97;
	mul.lo.s32 	%r98, %r73, %r2;
	shl.b32 	%r99, %r98, 3;
	add.s32 	%r100, %r99, %r95;
	mad.lo.s32 	%r102, %r72, %r100, %r86;
	add.s32 	%r104, %r102, %r83;
	add.s32 	%r31, %r104, 8;
	shl.b32 	%r32, %r73, 2;
	add.s32 	%r105, %r95, 8;
	mul.lo.s32 	%r33, %r72, %r105;
	cvta.to.global.u64 	%rd5, %rd19;
	mov.b32 	%r203, 0;
	cvt.s64.s32 	%rd34, %r71;
$L__BB5_11:
	add.s32 	%r35, %r203, %r3;
	setp.ge.s32 	%p9, %r35, %r75;
	@%p9 bra 	$L__BB5_51;
	ld.param.u64 	%rd79, [popcount_weighted_keys_literal_fused_multiq_kernel_warp_out_nocoeff_param_12];
	setp.ge.s32 	%p10, %r5, %r8;
	cvt.u64.u32 	%rd32, %r35;
	mul.wide.u32 	%rd33, %r35, 8;
	add.s64 	%rd31, %rd79, %rd33;
	// begin inline asm
	ld.global.nc.s64 %rd30, [%rd31];
	// end inline asm
	mul.lo.s64 	%rd7, %rd32, %rd34;
	@%p10 bra 	$L__BB5_15;
	mul.lo.s64 	%rd8, %rd7, %rd2;
	mov.u32 	%r204, %r5;
$L__BB5_14:
	cvt.s64.s32 	%rd37, %r204;
	add.s64 	%rd38, %rd8, %rd37;
	shl.b64 	%rd39, %rd38, 3;
	add.s64 	%rd36, %rd13, %rd39;
	// begin inline asm
	ld.global.nc.u64 %rd35, [%rd36];
	// end inline asm
	shl.b32 	%r106, %r204, 3;
	mov.u32 	%r107, shmem;
	add.s32 	%r108, %r107, %r106;
	st.shared.u64 	[%r108], %rd35;
	add.s32 	%r204, %r204, %r7;
	setp.lt.s32 	%p11, %r204, %r8;
	@%p11 bra 	$L__BB5_14;
$L__BB5_15:
	setp.ge.s32 	%p12, %r5, %r71;
	mov.u32 	%r205, %r5;
	@%p12 bra 	$L__BB5_17;
$L__BB5_16:
	cvt.s64.s32 	%rd41, %r205;
	add.s64 	%rd42, %rd7, %rd41;
	shl.b64 	%rd43, %rd42, 2;
	add.s64 	%rd40, %rd14, %rd43;
	// begin inline asm
	ld.global.nc.f32 %f29, [%rd40];
	// end inline asm
	shl.b32 	%r109, %r205, 2;
	add.s32 	%r110, %r11, %r109;
	st.shared.f32 	[%r110], %f29;
	add.s32 	%r205, %r205, %r7;
	setp.lt.s32 	%p13, %r205, %r71;
	@%p13 bra 	$L__BB5_16;
$L__BB5_17:
	shr.u32 	%r206, %r5, 5;
	setp.ge.u32 	%p14, %r206, %r2;
	bar.sync 	0;
	@%p14 bra 	$L__BB5_50;
	ld.param.u32 	%r199, [popcount_weighted_keys_literal_fused_multiq_kernel_warp_out_nocoeff_param_14];
	cvt.s64.s32 	%rd44, %r199;
	mul.lo.s64 	%rd9, %rd30, %rd44;
$L__BB5_19:
	add.s32 	%r42, %r206, %r4;
	setp.ge.s32 	%p15, %r42, %r74;
	@%p15 bra 	$L__BB5_49;
	setp.gt.s32 	%p16, %r72, 32;
	mul.wide.u32 	%rd47, %r42, 8;
	add.s64 	%rd46, %rd17, %rd47;
	// begin inline asm
	ld.global.nc.s64 %rd45, [%rd46];
	// end inline asm
	mov.f32 	%f116, 0f00000000;
	@%p16 bra 	$L__BB5_33;
	setp.ge.s32 	%p25, %r6, %r72;
	@%p25 bra 	$L__BB5_47;
	mul.lo.s32 	%r43, %r206, %r73;
	@%p1 bra 	$L__BB5_47;
	mov.f32 	%f116, 0f00000000;
	mov.b32 	%r207, 0;
$L__BB5_24:
	setp.lt.u32 	%p26, %r73, 4;
	mad.lo.s32 	%r149, %r207, %r72, %r6;
	shl.b32 	%r150, %r149, 3;
	mov.u32 	%r151, shmem;
	add.s32 	%r152, %r151, %r150;
	ld.shared.u64 	%rd11, [%r152];
	shl.b32 	%r153, %r207, 2;
	add.s32 	%r154, %r11, %r153;
	ld.shared.f32 	%f2, [%r154];
	mov.b32 	%r210, 0;
	@%p26 bra 	$L__BB5_27;
	mov.b32 	%r208, 0;
$L__BB5_26:
	.pragma "nounroll";
	add.s32 	%r156, %r208, %r43;
	mad.lo.s32 	%r157, %r156, %r72, %r6;
	shl.b32 	%r158, %r157, 3;
	add.s32 	%r159, %r9, %r158;
	ld.shared.u64 	%rd62, [%r159];
	and.b64  	%rd63, %rd62, %rd11;
	popc.b64 	%r160, %rd63;
	cvt.rn.f32.u32 	%f63, %r160;
	mul.f32 	%f64, %f2, %f63;
	shl.b32 	%r161, %r156, 2;
	add.s32 	%r162, %r12, %r161;
	ld.shared.f32 	%f65, [%r162];
	fma.rn.f32 	%f66, %f65, %f64, %f116;
	shl.b32 	%r163, %r72, 3;
	add.s32 	%r164, %r159, %r163;
	ld.shared.u64 	%rd64, [%r164];
	and.b64  	%rd65, %rd64, %rd11;
	popc.b64 	%r165, %rd65;
	cvt.rn.f32.u32 	%f67, %r165;
	mul.f32 	%f68, %f2, %f67;
	ld.shared.f32 	%f69, [%r162+4];
	fma.rn.f32 	%f70, %f69, %f68, %f66;
	add.s32 	%r166, %r164, %r163;
	ld.shared.u64 	%rd66, [%r166];
	and.b64  	%rd67, %rd66, %rd11;
	popc.b64 	%r167, %rd67;
	cvt.rn.f32.u32 	%f71, %r167;
	mul.f32 	%f72, %f2, %f71;
	ld.shared.f32 	%f73, [%r162+8];
	fma.rn.f32 	%f74, %f73, %f72, %f70;
	add.s32 	%r168, %r166, %r163;
	ld.shared.u64 	%rd68, [%r168];
	and.b64  	%rd69, %rd68, %rd11;
	popc.b64 	%r169, %rd69;
	cvt.rn.f32.u32 	%f75, %r169;
	mul.f32 	%f76, %f2, %f75;
	ld.shared.f32 	%f77, [%r162+12];
	fma.rn.f32 	%f116, %f77, %f76, %f74;
	add.s32 	%r208, %r208, 4;
	setp.ne.s32 	%p27, %r208, %r24;
	mov.u32 	%r210, %r24;
	@%p27 bra 	$L__BB5_26;
$L__BB5_27:
	setp.eq.s32 	%p28, %r22, 0;
	@%p28 bra 	$L__BB5_32;
	setp.eq.s32 	%p29, %r23, 0;
	@%p29 bra 	$L__BB5_30;
	add.s32 	%r170, %r210, %r43;
	mad.lo.s32 	%r171, %r170, %r72, %r6;
	shl.b32 	%r172, %r171, 3;
	add.s32 	%r173, %r9, %r172;
	ld.shared.u64 	%rd70, [%r173];
	and.b64  	%rd71, %rd70, %rd11;
	popc.b64 	%r174, %rd71;
	cvt.rn.f32.u32 	%f79, %r174;
	mul.f32 	%f80, %f2, %f79;
	shl.b32 	%r175, %r170, 2;
	add.s32 	%r176, %r12, %r175;
	ld.shared.f32 	%f81, [%r176];
	fma.rn.f32 	%f82, %f81, %f80, %f116;
	shl.b32 	%r177, %r72, 3;
	add.s32 	%r178, %r173, %r177;
	ld.shared.u64 	%rd72, [%r178];
	and.b64  	%rd73, %rd72, %rd11;
	popc.b64 	%r179, %rd73;
	cvt.rn.f32.u32 	%f83, %r179;
	mul.f32 	%f84, %f2, %f83;
	ld.shared.f32 	%f85, [%r176+4];
	fma.rn.f32 	%f116, %f85, %f84, %f82;
	add.s32 	%r210, %r210, 2;
$L__BB5_30:
	setp.eq.s32 	%p30, %r25, 0;
	@%p30 bra 	$L__BB5_32;
	add.s32 	%r180, %r210, %r43;
	mad.lo.s32 	%r181, %r180, %r72, %r6;
	shl.b32 	%r182, %r181, 3;
	add.s32 	%r183, %r9, %r182;
	ld.shared.u64 	%rd74, [%r183];
	and.b64  	%rd75, %rd74, %rd11;
	popc.b64 	%r184, %rd75;
	cvt.rn.f32.u32 	%f86, %r184;
	mul.f32 	%f87, %f2, %f86;
	shl.b32 	%r185, %r180, 2;
	add.s32 	%r186, %r12, %r185;
	ld.shared.f32 	%f88, [%r186];
	fma.rn.f32 	%f116, %f88, %f87, %f116;
$L__BB5_32:
	add.s32 	%r207, %r207, 1;
	setp.eq.s32 	%p31, %r207, %r71;
	@%p31 bra 	$L__BB5_47;
	bra.uni 	$L__BB5_24;
$L__BB5_33:
	mul.lo.s32 	%r51, %r206, %r73;
	@%p1 bra 	$L__BB5_47;
	mul.lo.s32 	%r52, %r10, %r206;
	mad.lo.s32 	%r53, %r32, %r206, %r31;
	mov.f32 	%f116, 0f00000000;
	mov.b32 	%r211, 0;
$L__BB5_35:
	setp.ge.s32 	%p17, %r6, %r72;
	shl.b32 	%r112, %r211, 2;
	add.s32 	%r113, %r11, %r112;
	ld.shared.f32 	%f13, [%r113];
	@%p17 bra 	$L__BB5_46;
	mul.lo.s32 	%r55, %r211, %r72;
	mov.u32 	%r212, %r6;
$L__BB5_37:
	setp.lt.u32 	%p18, %r73, 4;
	add.s32 	%r115, %r212, %r55;
	shl.b32 	%r116, %r115, 3;
	mov.u32 	%r117, shmem;
	add.s32 	%r118, %r117, %r116;
	ld.shared.u64 	%rd12, [%r118];
	mov.b32 	%r217, 0;
	@%p18 bra 	$L__BB5_40;
	add.s32 	%r119, %r52, %r212;
	shl.b32 	%r120, %r119, 3;
	mov.u32 	%r121, shmem;
	add.s32 	%r214, %r121, %r120;
	mov.u32 	%r213, %r53;
	mov.u32 	%r215, %r26;
$L__BB5_39:
	.pragma "nounroll";
	add.s32 	%r122, %r214, %r82;
	ld.shared.u64 	%rd48, [%r122];
	and.b64  	%rd49, %rd48, %rd12;
	popc.b64 	%r123, %rd49;
	cvt.rn.f32.u32 	%f33, %r123;
	mul.f32 	%f34, %f13, %f33;
	ld.shared.f32 	%f35, [%r213+-8];
	fma.rn.f32 	%f36, %f35, %f34, %f116;
	add.s32 	%r124, %r214, %r33;
	ld.shared.u64 	%rd50, [%r124];
	and.b64  	%rd51, %rd50, %rd12;
	popc.b64 	%r125, %rd51;
	cvt.rn.f32.u32 	%f37, %r125;
	mul.f32 	%f38, %f13, %f37;
	ld.shared.f32 	%f39, [%r213+-4];
	fma.rn.f32 	%f40, %f39, %f38, %f36;
	add.s32 	%r126, %r214, %r30;
	ld.shared.u64 	%rd52, [%r126];
	and.b64  	%rd53, %rd52, %rd12;
	popc.b64 	%r127, %rd53;
	cvt.rn.f32.u32 	%f41, %r127;
	mul.f32 	%f42, %f13, %f41;
	ld.shared.f32 	%f43, [%r213];
	fma.rn.f32 	%f44, %f43, %f42, %f40;
	add.s32 	%r128, %r214, %r29;
	ld.shared.u64 	%rd54, [%r128];
	and.b64  	%rd55, %rd54, %rd12;
	popc.b64 	%r129, %rd55;
	cvt.rn.f32.u32 	%f45, %r129;
	mul.f32 	%f46, %f13, %f45;
	ld.shared.f32 	%f47, [%r213+4];
	fma.rn.f32 	%f116, %f47, %f46, %f44;
	add.s32 	%r215, %r215, 4;
	add.s32 	%r214, %r214, %r28;
	add.s32 	%r213, %r213, 16;
	setp.ne.s32 	%p19, %r215, 0;
	mov.u32 	%r217, %r24;
	@%p19 bra 	$L__BB5_39;
$L__BB5_40:
	setp.eq.s32 	%p20, %r22, 0;
	@%p20 bra 	$L__BB5_45;
	setp.eq.s32 	%p21, %r23, 0;
	@%p21 bra 	$L__BB5_43;
	add.s32 	%r130, %r217, %r51;
	mad.lo.s32 	%r131, %r130, %r72, %r212;
	shl.b32 	%r132, %r131, 3;
	add.s32 	%r133, %r9, %r132;
	ld.shared.u64 	%rd56, [%r133];
	and.b64  	%rd57, %rd56, %rd12;
	popc.b64 	%r134, %rd57;
	cvt.rn.f32.u32 	%f49, %r134;
	mul.f32 	%f50, %f13, %f49;
	shl.b32 	%r135, %r130, 2;
	add.s32 	%r136, %r12, %r135;
	ld.shared.f32 	%f51, [%r136];
	fma.rn.f32 	%f52, %f51, %f50, %f116;
	shl.b32 	%r137, %r72, 3;
	add.s32 	%r138, %r133, %r137;
	ld.shared.u64 	%rd58, [%r138];
	and.b64  	%rd59, %rd58, %rd12;
	popc.b64 	%r139, %rd59;
	cvt.rn.f32.u32 	%f53, %r139;
	mul.f32 	%f54, %f13, %f53;
	ld.shared.f32 	%f55, [%r136+4];
	fma.rn.f32 	%f116, %f55, %f54, %f52;
	add.s32 	%r217, %r217, 2;
$L__BB5_43:
	setp.eq.s32 	%p22, %r25, 0;
	@%p22 bra 	$L__BB5_45;
	add.s32 	%r140, %r217, %r51;
	mad.lo.s32 	%r141, %r140, %r72, %r212;
	shl.b32 	%r142, %r141, 3;
	add.s32 	%r143, %r9, %r142;
	ld.shared.u64 	%rd60, [%r143];
	and.b64  	%rd61, %rd60, %rd12;
	popc.b64 	%r144, %rd61;
	cvt.rn.f32.u32 	%f56, %r144;
	mul.f32 	%f57, %f13, %f56;
	shl.b32 	%r145, %r140, 2;
	add.s32 	%r146, %r12, %r145;
	ld.shared.f32 	%f58, [%r146];
	fma.rn.f32 	%f116, %f58, %f57, %f116;
$L__BB5_45:
	add.s32 	%r212, %r212, 32;
	setp.lt.s32 	%p23, %r212, %r72;
	@%p23 bra 	$L__BB5_37;
$L__BB5_46:
	add.s32 	%r211, %r211, 1;
	setp.eq.s32 	%p24, %r211, %r71;
	@%p24 bra 	$L__BB5_47;
	bra.uni 	$L__BB5_35;
$L__BB5_47:
	setp.ne.s32 	%p32, %r6, 0;
	mov.b32 	%r187, %f116;
	shfl.sync.down.b32	%r188|%p33, %r187, 16, 31, -1;
	mov.b32 	%f89, %r188;
	add.f32 	%f90, %f116, %f89;
	mov.b32 	%r189, %f90;
	shfl.sync.down.b32	%r190|%p34, %r189, 8, 31, -1;
	mov.b32 	%f91, %r190;
	add.f32 	%f92, %f90, %f91;
	mov.b32 	%r191, %f92;
	shfl.sync.down.b32	%r192|%p35, %r191, 4, 31, -1;
	mov.b32 	%f93, %r192;
	add.f32 	%f94, %f92, %f93;
	mov.b32 	%r193, %f94;
	shfl.sync.down.b32	%r194|%p36, %r193, 2, 31, -1;
	mov.b32 	%f95, %r194;
	add.f32 	%f96, %f94, %f95;
	mov.b32 	%r195, %f96;
	shfl.sync.down.b32	%r196|%p37, %r195, 1, 31, -1;
	mov.b32 	%f97, %r196;
	add.f32 	%f26, %f96, %f97;
	@%p32 bra 	$L__BB5_49;
	mul.f32 	%f98, %f27, %f26;
	add.s64 	%rd76, %rd45, %rd9;
	shl.b64 	%rd77, %rd76, 2;
	add.s64 	%rd78, %rd5, %rd77;
	st.global.f32 	[%rd78], %f98;
$L__BB5_49:
	add.s32 	%r197, %r7, 31;
	shr.u32 	%r198, %r197, 5;
	add.s32 	%r206, %r206, %r198;
	setp.lt.u32 	%p38, %r206, %r2;
	@%p38 bra 	$L__BB5_19;
$L__BB5_50:
	bar.sync 	0;
	add.s32 	%r203, %r203, 1;
	setp.ne.s32 	%p39, %r203, %r1;
	@%p39 bra 	$L__BB5_11;
$L__BB5_51:
	ret;

}
	// .globl	slice_popcount_sum_kernel
.visible .entry slice_popcount_sum_kernel(
	.param .u64 .ptr .align 1 slice_popcount_sum_kernel_param_0,
	.param .u32 slice_popcount_sum_kernel_param_1,
	.param .u32 slice_popcount_sum_kernel_param_2,
	.param .u64 .ptr .align 1 slice_popcount_sum_kernel_param_3
)
{
	.reg .pred 	%p<27>;
	.reg .b32 	%r<59>;
	.reg .b64 	%rd<47>;
	// demoted variable
	.shared .align 8 .b8 _ZZ25slice_popcount_sum_kernelE4smem[256];
	ld.param.u64 	%rd10, [slice_popcount_sum_kernel_param_0];
	ld.param.u32 	%r7, [slice_popcount_sum_kernel_param_1];
	ld.param.u32 	%r6, [slice_popcount_sum_kernel_param_2];
	ld.param.u64 	%rd11, [slice_popcount_sum_kernel_param_3];
	mov.u32 	%r1, %ctaid.x;
	setp.ge.s32 	%p1, %r1, %r7;
	@%p1 bra 	$L__BB6_10;
	mov.u32 	%r2, %tid.x;
	setp.ge.s32 	%p2, %r2, %r6;
	mov.b64 	%rd45, 0;
	@%p2 bra 	$L__BB6_4;
	mul.wide.u32 	%rd1, %r6, %r1;
	mov.u32 	%r3, %ntid.x;
	cvta.to.global.u64 	%rd2, %rd10;
	mov.b64 	%rd45, 0;
	mov.u32 	%r58, %r2;
$L__BB6_3:
	cvt.s64.s32 	%rd14, %r58;
	add.s64 	%rd15, %rd1, %rd14;
	shl.b64 	%rd16, %rd15, 3;
	add.s64 	%rd17, %rd2, %rd16;
	ld.global.nc.u64 	%rd18, [%rd17];
	popc.b64 	%r8, %rd18;
	cvt.u64.u32 	%rd19, %r8;
	add.s64 	%rd45, %rd19, %rd45;
	add.s32 	%r58, %r58, %r3;
	setp.lt.s32 	%p3, %r58, %r6;
	@%p3 bra 	$L__BB6_3;
$L__BB6_4:
	// begin inline asm
	mov.b64 {%r9,%r10}, %rd45;
	// end inline asm
	shfl.sync.down.b32	%r12|%p4, %r10, 16, 31, -1;
	shfl.sync.down.b32	%r11|%p5, %r9, 16, 31, -1;
	// begin inline asm
	mov.b64 %rd21, {%r11,%r12};
	// end inline asm
	add.s64 	%rd22, %rd21, %rd45;
	// begin inline asm
	mov.b64 {%r13,%r14}, %rd22;
	// end inline asm
	shfl.sync.down.b32	%r16|%p6, %r14, 8, 31, -1;
	shfl.sync.down.b32	%r15|%p7, %r13, 8, 31, -1;
	// begin inline asm
	mov.b64 %rd23, {%r15,%r16};
	// end inline asm
	add.s64 	%rd24, %rd23, %rd22;
	// begin inline asm
	mov.b64 {%r17,%r18}, %rd24;
	// end inline asm
	shfl.sync.down.b32	%r20|%p8, %r18, 4, 31, -1;
	shfl.sync.down.b32	%r19|%p9, %r17, 4, 31, -1;
	// begin inline asm
	mov.b64 %rd25, {%r19,%r20};
	// end inline asm
	add.s64 	%rd26, %rd25, %rd24;
	// begin inline asm
	mov.b64 {%r21,%r22}, %rd26;
	// end inline asm
	shfl.sync.down.b32	%r24|%p10, %r22, 2, 31, -1;
	shfl.sync.down.b32	%r23|%p11, %r21, 2, 31, -1;
	// begin inline asm
	mov.b64 %rd27, {%r23,%r24};
	// end inline asm
	add.s64 	%rd28, %rd27, %rd26;
	// begin inline asm
	mov.b64 {%r25,%r26}, %rd28;
	// end inline asm
	shfl.sync.down.b32	%r28|%p12, %r26, 1, 31, -1;
	shfl.sync.down.b32	%r27|%p13, %r25, 1, 31, -1;
	// begin inline asm
	mov.b64 %rd29, {%r27,%r28};
	// end inline asm
	add.s64 	%rd6, %rd29, %rd28;
	and.b32  	%r29, %r2, 31;
	setp.ne.s32 	%p14, %r29, 0;
	@%p14 bra 	$L__BB6_6;
	shr.u32 	%r30, %r2, 2;
	mov.u32 	%r31, _ZZ25slice_popcount_sum_kernelE4smem;
	add.s32 	%r32, %r31, %r30;
	st.shared.u64 	[%r32], %rd6;
$L__BB6_6:
	bar.sync 	0;
	mov.u32 	%r33, %ntid.x;
	shr.u32 	%r34, %r33, 5;
	setp.ge.u32 	%p15, %r2, %r34;
	mov.b64 	%rd46, 0;
	@%p15 bra 	$L__BB6_8;
	shl.b32 	%r35, %r2, 3;
	mov.u32 	%r36, _ZZ25slice_popcount_sum_kernelE4smem;
	add.s32 	%r37, %r36, %r35;
	ld.shared.u64 	%rd46, [%r37];
$L__BB6_8:
	// begin inline asm
	mov.b64 {%r38,%r39}, %rd46;
	// end inline asm
	shfl.sync.down.b32	%r41|%p16, %r39, 16, 31, -1;
	shfl.sync.down.b32	%r40|%p17, %r38, 16, 31, -1;
	// begin inline asm
	mov.b64 %rd32, {%r40,%r41};
	// end inline asm
	add.s64 	%rd33, %rd32, %rd46;
	// begin inline asm
	mov.b64 {%r42,%r43}, %rd33;
	// end inline asm
	shfl.sync.down.b32	%r45|%p18, %r43, 8, 31, -1;
	shfl.sync.down.b32	%r44|%p19, %r42, 8, 31, -1;
	// begin inline asm
	mov.b64 %rd34, {%r44,%r45};
	// end inline asm
	add.s64 	%rd35, %rd34, %rd33;
	// begin inline asm
	mov.b64 {%r46,%r47}, %rd35;
	// end inline asm
	shfl.sync.down.b32	%r49|%p20, %r47, 4, 31, -1;
	shfl.sync.down.b32	%r48|%p21, %r46, 4, 31, -1;
	// begin inline asm
	mov.b64 %rd36, {%r48,%r49};
	// end inline asm
	add.s64 	%rd37, %rd36, %rd35;
	// begin inline asm
	mov.b64 {%r50,%r51}, %rd37;
	// end inline asm
	shfl.sync.down.b32	%r53|%p22, %r51, 2, 31, -1;
	shfl.sync.down.b32	%r52|%p23, %r50, 2, 31, -1;
	// begin inline asm
	mov.b64 %rd38, {%r52,%r53};
	// end inline asm
	add.s64 	%rd39, %rd38, %rd37;
	// begin inline asm
	mov.b64 {%r54,%r55}, %rd39;
	// end inline asm
	shfl.sync.down.b32	%r57|%p24, %r55, 1, 31, -1;
	shfl.sync.down.b32	%r56|%p25, %r54, 1, 31, -1;
	// begin inline asm
	mov.b64 %rd40, {%r56,%r57};
	// end inline asm
	add.s64 	%rd9, %rd40, %rd39;
	setp.ne.s32 	%p26, %r2, 0;
	@%p26 bra 	$L__BB6_10;
	cvta.to.global.u64 	%rd41, %rd11;
	mul.wide.u32 	%rd42, %r1, 8;
	add.s64 	%rd43, %rd41, %rd42;
	st.global.u64 	[%rd43], %rd9;
$L__BB6_10:
	ret;

}
	// .globl	compress_flags_from_density_kernel
.visible .entry compress_flags_from_density_kernel(
	.param .u64 .ptr .align 1 compress_flags_from_density_kernel_param_0,
	.param .u32 compress_flags_from_density_kernel_param_1,
	.param .u32 compress_flags_from_density_kernel_param_2,
	.param .f64 compress_flags_from_density_kernel_param_3,
	.param .u64 .ptr .align 1 compress_flags_from_density_kernel_param_4
)
{
	.reg .pred 	%p<24>;
	.reg .b32 	%r<32>;
	.reg .b64 	%rd<10>;
	.reg .b64 	%fd<39>;

	ld.param.u64 	%rd1, [compress_flags_from_density_kernel_param_0];
	ld.param.u32 	%r7, [compress_flags_from_density_kernel_param_1];
	ld.param.u32 	%r6, [compress_flags_from_density_kernel_param_2];
	ld.param.f64 	%fd15, [compress_flags_from_density_kernel_param_3];
	ld.param.u64 	%rd2, [compress_flags_from_density_kernel_param_4];
	mov.u32 	%r8, %ctaid.x;
	mov.u32 	%r9, %ntid.x;
	mov.u32 	%r10, %tid.x;
	mad.lo.s32 	%r1, %r8, %r9, %r10;
	setp.ge.s32 	%p1, %r1, %r7;
	@%p1 bra 	$L__BB7_10;
	cvt.rn.f64.s32 	%fd17, %r6;
	mul.f64 	%fd1, %fd17, 0d4050000000000000;
	setp.leu.f64 	%p2, %fd1, 0d0000000000000000;
	mov.f64 	%fd35, 0d0000000000000000;
	@%p2 bra 	$L__BB7_3;
	cvta.to.global.u64 	%rd3, %rd1;
	mul.wide.s32 	%rd4, %r1, 8;
	add.s64 	%rd5, %rd3, %rd4;
	ld.global.nc.u64 	%rd6, [%rd5];
	cvt.rn.f64.u64 	%fd18, %rd6;
	div.rn.f64 	%fd35, %fd18, %fd1;
$L__BB7_3:
	setp.gt.f64 	%p3, %fd35, 0d3FF0000000000000;
	selp.f64 	%fd4, 0d3FF0000000000000, %fd35, %p3;
	mov.f64 	%fd19, 0d3FF0000000000000;
	sub.f64 	%fd5, %fd19, %fd4;
	{
	.reg .b32 %temp; 
	mov.b64 	{%temp, %r2}, %fd5;
	}
	mov.f64 	%fd20, 0d4060000000000000;
	{
	.reg .b32 %temp; 
	mov.b64 	{%temp, %r11}, %fd20;
	}
	and.b32  	%r4, %r11, 2146435072;
	setp.eq.s32 	%p4, %r4, 1071644672;
	abs.f64 	%fd6, %fd5;
	{ // callseq 0, 0
	.param .b64 param0;
	st.param.f64 	[param0], %fd6;
	.param .b64 retval0;
	call.uni (retval0), 
	__internal_accurate_pow, 
	(
	param0
	);
	ld.param.f64 	%fd21, [retval0];
	} // callseq 0
	setp.lt.s32 	%p5, %r2, 0;
	neg.f64 	%fd23, %fd21;
	selp.f64 	%fd24, %fd23, %fd21, %p4;
	selp.f64 	%fd37, %fd24, %fd21, %p5;
	setp.neu.f64 	%p6, %fd5, 0d0000000000000000;
	@%p6 bra 	$L__BB7_5;
	setp.eq.s32 	%p7, %r4, 1071644672;
	selp.b32 	%r12, %r2, 0, %p7;
	setp.lt.s32 	%p8, %r11, 0;
	or.b32  	%r13, %r12, 2146435072;
	selp.b32 	%r14, %r13, %r12, %p8;
	mov.b32 	%r15, 0;
	mov.b64 	%fd37, {%r15, %r14};
$L__BB7_5:
	add.f64 	%fd25, %fd5, 0d4060000000000000;
	{
	.reg .b32 %temp; 
	mov.b64 	{%temp, %r16}, %fd25;
	}
	and.b32  	%r17, %r16, 2146435072;
	setp.ne.s32 	%p9, %r17, 2146435072;
	setp.neu.f64 	%p10, %fd6, 0d7FF0000000000000;
	or.pred  	%p11, %p10, %p9;
	@%p11 bra 	$L__BB7_7;
	setp.lt.s32 	%p12, %r2, 0;
	setp.eq.s32 	%p13, %r4, 1071644672;
	setp.lt.s32 	%p14, %r11, 0;
	selp.b32 	%r19, 0, 2146435072, %p14;
	and.b32  	%r20, %r11, 2147483647;
	setp.ne.s32 	%p15, %r20, 1071644672;
	or.b32  	%r21, %r19, -2147483648;
	selp.b32 	%r22, %r21, %r19, %p15;
	selp.b32 	%r23, %r22, %r19, %p13;
	selp.b32 	%r24, %r23, %r19, %p12;
	mov.b32 	%r25, 0;
	mov.b64 	%fd37, {%r25, %r24};
$L__BB7_7:
	setp.eq.s32 	%p16, %r4, 1071644672;
	{
	.reg .b32 %temp; 
	mov.b64 	{%temp, %r5}, %fd4;
	}
	{ // callseq 1, 0
	.param .b64 param0;
	st.param.f64 	[param0], %fd4;
	.param .b64 retval0;
	call.uni (retval0), 
	__internal_accurate_pow, 
	(
	param0
	);
	ld.param.f64 	%fd26, [retval0];
	} // callseq 1
	setp.lt.s32 	%p17, %r5, 0;
	neg.f64 	%fd28, %fd26;
	selp.f64 	%fd29, %fd28, %fd26, %p16;
	selp.f64 	%fd38, %fd29, %fd26, %p17;
	setp.neu.f64 	%p18, %fd4, 0d0000000000000000;
	@%p18 bra 	$L__BB7_9;
	setp.eq.s32 	%p19, %r4, 1071644672;
	selp.b32 	%r27, %r5, 0, %p19;
	setp.lt.s32 	%p20, %r11, 0;
	or.b32  	%r28, %r27, 2146435072;
	selp.b32 	%r29, %r28, %r27, %p20;
	mov.b32 	%r30, 0;
	mov.b64 	%fd38, {%r30, %r29};
$L__BB7_9:
	setp.eq.f64 	%p21, %fd5, 0d3FF0000000000000;
	setp.eq.f64 	%p22, %fd4, 0d3FF0000000000000;
	selp.f64 	%fd30, 0d3FF0000000000000, %fd38, %p22;
	mov.f64 	%fd31, 0d3FF0000000000000;
	sub.f64 	%fd32, %fd31, %fd37;
	selp.f64 	%fd33, 0d0000000000000000, %fd32, %p21;
	sub.f64 	%fd34, %fd33, %fd30;
	setp.le.f64 	%p23, %fd34, %fd15;
	selp.u32 	%r31, 1, 0, %p23;
	cvta.to.global.u64 	%rd7, %rd2;
	mul.wide.s32 	%rd8, %r1, 4;
	add.s64 	%rd9, %rd7, %rd8;
	st.global.u32 	[%rd9], %r31;
$L__BB7_10:
	ret;

}
	// .globl	ewah_size_kernel
.visible .entry ewah_size_kernel(
	.param .u64 .ptr .align 1 ewah_size_kernel_param_0,
	.param .u32 ewah_size_kernel_param_1,
	.param .u32 ewah_size_kernel_param_2,
	.param .u64 .ptr .align 1 ewah_size_kernel_param_3,
	.param .u64 .ptr .align 1 ewah_size_kernel_param_4
)
{
	.reg .pred 	%p<16>;
	.reg .b32 	%r<27>;
	.reg .b64 	%rd<39>;

	ld.param.u64 	%rd12, [ewah_size_kernel_param_0];
	ld.param.u32 	%r15, [ewah_size_kernel_param_1];
	ld.param.u32 	%r14, [ewah_size_kernel_param_2];
	ld.param.u64 	%rd13, [ewah_size_kernel_param_3];
	ld.param.u64 	%rd14, [ewah_size_kernel_param_4];
	mov.u32 	%r1, %ctaid.x;
	setp.ge.s32 	%p1, %r1, %r15;
	mov.u32 	%r16, %tid.x;
	setp.ne.s32 	%p2, %r16, 0;
	or.pred  	%p3, %p2, %p1;
	@%p3 bra 	$L__BB8_17;
	cvta.to.global.u64 	%rd1, %rd13;
	cvta.to.global.u64 	%rd2, %rd12;
	cvt.u64.u32 	%rd3, %r1;
	setp.lt.s32 	%p4, %r14, 1;
	mov.b64 	%rd38, 0;
	@%p4 bra 	$L__BB8_16;
	cvt.s64.s32 	%rd17, %r14;
	mul.lo.s64 	%rd18, %rd17, %rd3;
	shl.b64 	%rd19, %rd18, 3;
	add.s64 	%rd4, %rd2, %rd19;
	shl.b64 	%rd20, %rd3, 2;
	add.s64 	%rd21, %rd1, %rd20;
	ld.global.nc.u32 	%r2, [%rd21];
	mov.b64 	%rd38, 0;
	mov.b32 	%r22, 0;
$L__BB8_3:
	setp.eq.s32 	%p5, %r2, 0;
	@%p5 bra 	$L__BB8_9;
	mul.wide.s32 	%rd22, %r22, 8;
	add.s64 	%rd23, %rd4, %rd22;
	ld.global.nc.u64 	%rd6, [%rd23];
	add.s64 	%rd24, %rd6, 1;
	setp.gt.u64 	%p6, %rd24, 1;
	@%p6 bra 	$L__BB8_9;
	setp.ge.s32 	%p7, %r22, %r14;
	@%p7 bra 	$L__BB8_9;
	setp.eq.s64 	%p8, %rd6, -1;
	selp.s64 	%rd7, -1, 0, %p8;
	mov.u32 	%r21, %r22;
$L__BB8_7:
	mul.wide.s32 	%rd25, %r21, 8;
	add.s64 	%rd26, %rd4, %rd25;
	ld.global.nc.u64 	%rd27, [%rd26];
	setp.ne.s64 	%p9, %rd27, %rd7;
	mov.u32 	%r22, %r21;
	@%p9 bra 	$L__BB8_9;
	add.s32 	%r21, %r21, 1;
	setp.ne.s32 	%p10, %r21, %r14;
	mov.u32 	%r22, %r14;
	@%p10 bra 	$L__BB8_7;
$L__BB8_9:
	setp.le.s32 	%p11, %r14, %r22;
	mov.b64 	%rd37, 1;
	@%p11 bra 	$L__BB8_15;
	sub.s32 	%r7, %r14, %r22;
	mov.b32 	%r23, 0;
$L__BB8_11:
	setp.eq.s32 	%p12, %r2, 0;
	add.s32 	%r24, %r23, %r22;
	@%p12 bra 	$L__BB8_13;
	mul.wide.s32 	%rd29, %r24, 8;
	add.s64 	%rd30, %rd4, %rd29;
	ld.global.nc.u64 	%rd31, [%rd30];
	add.s64 	%rd32, %rd31, 1;
	setp.lt.u64 	%p13, %rd32, 2;
	mov.u32 	%r25, %r23;
	@%p13 bra 	$L__BB8_14;
$L__BB8_13:
	add.s32 	%r23, %r23, 1;
	setp.ne.s32 	%p14, %r23, %r7;
	mov.u32 	%r24, %r14;
	mov.u32 	%r25, %r7;
	@%p14 bra 	$L__BB8_11;
$L__BB8_14:
	add.s32 	%r19, %r25, 1;
	cvt.u64.u32 	%rd37, %r19;
	mov.u32 	%r22, %r24;
$L__BB8_15:
	add.s64 	%rd38, %rd38, %rd37;
	setp.lt.s32 	%p15, %r22, %r14;
	@%p15 bra 	$L__BB8_3;
$L__BB8_16:
	cvta.to.global.u64 	%rd33, %rd14;
	shl.b64 	%rd34, %rd3, 3;
	add.s64 	%rd35, %rd33, %rd34;
	st.global.u64 	[%rd35], %rd38;
$L__BB8_17:
	ret;

}
	// .globl	ewah_emit_kernel
.visible .entry ewah_emit_kernel(
	.param .u64 .ptr .align 1 ewah_emit_kernel_param_0,
	.param .u32 ewah_emit_kernel_param_1,
	.param .u32 ewah_emit_kernel_param_2,
	.param .u64 .ptr .align 1 ewah_emit_kernel_param_3,
	.param .u64 .ptr .align 1 ewah_emit_kernel_param_4,
	.param .u64 .ptr .align 1 ewah_emit_kernel_param_5,
	.param .u64 .ptr .align 1 ewah_emit_kernel_param_6
)
{
	.reg .pred 	%p<23>;
	.reg .b32 	%r<41>;
	.reg .b64 	%rd<88>;

	ld.param.u64 	%rd30, [ewah_emit_kernel_param_0];
	ld.param.u32 	%r23, [ewah_emit_kernel_param_1];
	ld.param.u32 	%r22, [ewah_emit_kernel_param_2];
	ld.param.u64 	%rd31, [ewah_emit_kernel_param_3];
	ld.param.u64 	%rd32, [ewah_emit_kernel_param_4];
	ld.param.u64 	%rd34, [ewah_emit_kernel_param_5];
	ld.param.u64 	%rd33, [ewah_emit_kernel_param_6];
	cvta.to.global.u64 	%rd1, %rd34;
	mov.u32 	%r1, %ctaid.x;
	setp.ge.s32 	%p1, %r1, %r23;
	mov.u32 	%r24, %tid.x;
	setp.ne.s32 	%p2, %r24, 0;
	or.pred  	%p3, %p2, %p1;
	@%p3 bra 	$L__BB9_25;
	cvta.to.global.u64 	%rd35, %rd32;
	cvta.to.global.u64 	%rd2, %rd31;
	cvt.u64.u32 	%rd3, %r1;
	mul.wide.u32 	%rd36, %r1, 8;
	add.s64 	%rd37, %rd35, %rd36;
	ld.global.nc.u64 	%rd4, [%rd37];
	setp.lt.s32 	%p4, %r22, 1;
	mov.u64 	%rd81, %rd4;
	@%p4 bra 	$L__BB9_24;
	cvta.to.global.u64 	%rd38, %rd30;
	cvt.s64.s32 	%rd39, %r22;
	mul.lo.s64 	%rd40, %rd39, %rd3;
	shl.b64 	%rd41, %rd40, 3;
	add.s64 	%rd5, %rd41, %rd38;
	shl.b64 	%rd42, %rd3, 2;
	add.s64 	%rd43, %rd2, %rd42;
	ld.global.nc.u32 	%r2, [%rd43];
	add.s64 	%rd6, %rd5, 16;
	add.s64 	%rd7, %rd1, 32;
	mov.b32 	%r32, 0;
	mov.u64 	%rd81, %rd4;
	bra.uni 	$L__BB9_8;
$L__BB9_3:
	setp.eq.s32 	%p19, %r15, 0;
	mov.u64 	%rd81, %rd86;
	@%p19 bra 	$L__BB9_7;
	add.s32 	%r30, %r31, %r35;
	mul.wide.s32 	%rd70, %r30, 8;
	add.s64 	%rd10, %rd5, %rd70;
	ld.global.nc.u64 	%rd71, [%rd10];
	shl.b64 	%rd72, %rd86, 3;
	add.s64 	%rd11, %rd1, %rd72;
	st.global.u64 	[%rd11], %rd71;
	add.s64 	%rd81, %rd86, 1;
	setp.eq.s32 	%p20, %r15, 1;
	@%p20 bra 	$L__BB9_7;
	ld.global.nc.u64 	%rd73, [%rd10+8];
	st.global.u64 	[%rd11+8], %rd73;
	add.s64 	%rd81, %rd86, 2;
	setp.eq.s32 	%p21, %r15, 2;
	@%p21 bra 	$L__BB9_7;
	ld.global.nc.u64 	%rd74, [%rd10+16];
	st.global.u64 	[%rd11+16], %rd74;
	add.s64 	%rd81, %rd86, 3;
$L__BB9_7:
	setp.ge.s32 	%p22, %r32, %r22;
	@%p22 bra 	$L__BB9_24;
$L__BB9_8:
	setp.eq.s32 	%p5, %r2, 0;
	mov.b64 	%rd83, 0;
	mov.u32 	%r35, %r32;
	mov.u64 	%rd84, %rd83;
	@%p5 bra 	$L__BB9_15;
	mul.wide.s32 	%rd46, %r32, 8;
	add.s64 	%rd47, %rd5, %rd46;
	ld.global.nc.u64 	%rd17, [%rd47];
	add.s64 	%rd48, %rd17, 1;
	setp.gt.u64 	%p6, %rd48, 1;
	@%p6 bra 	$L__BB9_15;
	setp.ge.s32 	%p7, %r32, %r22;
	mov.u32 	%r35, %r32;
	@%p7 bra 	$L__BB9_14;
	setp.eq.s64 	%p8, %rd17, -1;
	selp.s64 	%rd18, -1, 0, %p8;
	mov.u32 	%r33, %r32;
$L__BB9_12:
	mul.wide.s32 	%rd49, %r33, 8;
	add.s64 	%rd50, %rd5, %rd49;
	ld.global.nc.u64 	%rd51, [%rd50];
	setp.ne.s64 	%p9, %rd51, %rd18;
	mov.u32 	%r35, %r33;
	@%p9 bra 	$L__BB9_14;
	add.s32 	%r33, %r33, 1;
	setp.ne.s32 	%p10, %r33, %r22;
	mov.u32 	%r35, %r22;
	@%p10 bra 	$L__BB9_12;
$L__BB9_14:
	setp.eq.s64 	%p11, %rd17, -1;
	sub.s32 	%r26, %r35, %r32;
	selp.u64 	%rd84, 1, 0, %p11;
	mul.wide.u32 	%rd83, %r26, 2;
$L__BB9_15:
	setp.le.s32 	%p12, %r22, %r35;
	mov.b32 	%r38, 0;
	mov.u32 	%r32, %r35;
	@%p12 bra 	$L__BB9_20;
	sub.s32 	%r9, %r22, %r35;
	mov.b32 	%r36, 0;
$L__BB9_17:
	setp.eq.s32 	%p13, %r2, 0;
	add.s32 	%r32, %r36, %r35;
	@%p13 bra 	$L__BB9_19;
	mul.wide.s32 	%rd52, %r32, 8;
	add.s64 	%rd53, %rd5, %rd52;
	ld.global.nc.u64 	%rd54, [%rd53];
	add.s64 	%rd55, %rd54, 1;
	setp.lt.u64 	%p14, %rd55, 2;
	mov.u32 	%r38, %r36;
	@%p14 bra 	$L__BB9_20;
$L__BB9_19:
	add.s32 	%r36, %r36, 1;
	setp.ne.s32 	%p15, %r36, %r9;
	mov.u32 	%r32, %r22;
	mov.u32 	%r38, %r9;
	@%p15 bra 	$L__BB9_17;
$L__BB9_20:
	or.b64  	%rd56, %rd84, %rd83;
	cvt.u64.u32 	%rd57, %r38;
	shl.b64 	%rd58, %rd57, 33;
	or.b64  	%rd59, %rd56, %rd58;
	shl.b64 	%rd60, %rd81, 3;
	add.s64 	%rd61, %rd1, %rd60;
	st.global.u64 	[%rd61], %rd59;
	add.s64 	%rd81, %rd81, 1;
	setp.eq.s32 	%p16, %r38, 0;
	@%p16 bra 	$L__BB9_7;
	and.b32  	%r15, %r38, 3;
	setp.lt.u32 	%p17, %r38, 4;
	mov.b32 	%r31, 0;
	mov.u64 	%rd86, %rd81;
	@%p17 bra 	$L__BB9_3;
	and.b32  	%r31, %r38, -4;
	neg.s32 	%r39, %r31;
	add.s64 	%rd85, %rd7, %rd60;
	mov.u32 	%r40, %r35;
	mov.u64 	%rd86, %rd81;
$L__BB9_23:
	mul.wide.s32 	%rd64, %r40, 8;
	add.s64 	%rd65, %rd6, %rd64;
	ld.global.nc.u64 	%rd66, [%rd65+-16];
	st.global.u64 	[%rd85+-24], %rd66;
	ld.global.nc.u64 	%rd67, [%rd65+-8];
	st.global.u64 	[%rd85+-16], %rd67;
	ld.global.nc.u64 	%rd68, [%rd65];
	st.global.u64 	[%rd85+-8], %rd68;
	ld.global.nc.u64 	%rd69, [%rd65+8];
	st.global.u64 	[%rd85], %rd69;
	add.s64 	%rd86, %rd86, 4;
	add.s32 	%r40, %r40, 4;
	add.s32 	%r39, %r39, 4;
	add.s64 	%rd85, %rd85, 32;
	setp.eq.s32 	%p18, %r39, 0;
	@%p18 bra 	$L__BB9_3;
	bra.uni 	$L__BB9_23;
$L__BB9_24:
	sub.s64 	%rd75, %rd81, %rd4;
	cvta.to.global.u64 	%rd76, %rd33;
	shl.b64 	%rd77, %rd3, 2;
	add.s64 	%rd78, %rd76, %rd77;
	st.global.u32 	[%rd78], %rd75;
$L__BB9_25:
	ret;

}
.func  (.param .b64 func_retval0) __internal_accurate_pow(
	.param .b64 __internal_accurate_pow_param_0
)
{
	.reg .pred 	%p<8>;
	.reg .b32 	%r<49>;
	.reg .b32 	%f<3>;
	.reg .b64 	%fd<109>;

	ld.param.f64 	%fd10, [__internal_accurate_pow_param_0];
	{
	.reg .b32 %temp; 
	mov.b64 	{%temp, %r46}, %fd10;
	}
	{
	.reg .b32 %temp; 
	mov.b64 	{%r45, %temp}, %fd10;
	}
	shr.u32 	%r47, %r46, 20;
	setp.gt.u32 	%p1, %r46, 1048575;
	@%p1 bra 	$L__BB10_2;
	mul.f64 	%fd11, %fd10, 0d4350000000000000;
	{
	.reg .b32 %temp; 
	mov.b64 	{%temp, %r46}, %fd11;
	}
	{
	.reg .b32 %temp; 
	mov.b64 	{%r45, %temp}, %fd11;
	}
	shr.u32 	%r16, %r46, 20;
	add.s32 	%r47, %r16, -54;
$L__BB10_2:
	add.s32 	%r48, %r47, -1023;
	and.b32  	%r17, %r46, -2146435073;
	or.b32  	%r18, %r17, 1072693248;
	mov.b64 	%fd107, {%r45, %r18};
	setp.lt.u32 	%p2, %r18, 1073127583;
	@%p2 bra 	$L__BB10_4;
	{
	.reg .b32 %temp; 
	mov.b64 	{%r19, %temp}, %fd107;
	}
	{
	.reg .b32 %temp; 
	mov.b64 	{%temp, %r20}, %fd107;
	}
	add.s32 	%r21, %r20, -1048576;
	mov.b64 	%fd107, {%r19, %r21};
	add.s32 	%r48, %r47, -1022;
$L__BB10_4:
	add.f64 	%fd12, %fd107, 0dBFF0000000000000;
	add.f64 	%fd13, %fd107, 0d3FF0000000000000;
	rcp.approx.ftz.f64 	%fd14, %fd13;
	neg.f64 	%fd15, %fd13;
	fma.rn.f64 	%fd16, %fd15, %fd14, 0d3FF0000000000000;
	fma.rn.f64 	%fd17, %fd16, %fd16, %fd16;
	fma.rn.f64 	%fd18, %fd17, %fd14, %fd14;
	mul.f64 	%fd19, %fd12, %fd18;
	fma.rn.f64 	%fd20, %fd12, %fd18, %fd19;
	mul.f64 	%fd21, %fd20, %fd20;
	fma.rn.f64 	%fd22, %fd21, 0d3EB0F5FF7D2CAFE2, 0d3ED0F5D241AD3B5A;
	fma.rn.f64 	%fd23, %fd22, %fd21, 0d3EF3B20A75488A3F;
	fma.rn.f64 	%fd24, %fd23, %fd21, 0d3F1745CDE4FAECD5;
	fma.rn.f64 	%fd25, %fd24, %fd21, 0d3F3C71C7258A578B;
	fma.rn.f64 	%fd26, %fd25, %fd21, 0d3F6249249242B910;
	fma.rn.f64 	%fd27, %fd26, %fd21, 0d3F89999999999DFB;
	sub.f64 	%fd28, %fd12, %fd20;
	add.f64 	%fd29, %fd28, %fd28;
	neg.f64 	%fd30, %fd20;
	fma.rn.f64 	%fd31, %fd30, %fd12, %fd29;
	mul.f64 	%fd32, %fd18, %fd31;
	fma.rn.f64 	%fd33, %fd21, %fd27, 0d3FB5555555555555;
	mov.f64 	%fd34, 0d3FB5555555555555;
	sub.f64 	%fd35, %fd34, %fd33;
	fma.rn.f64 	%fd36, %fd21, %fd27, %fd35;
	add.f64 	%fd37, %fd36, 0dBC46A4CB00B9E7B0;
	add.f64 	%fd38, %fd33, %fd37;
	sub.f64 	%fd39, %fd33, %fd38;
	add.f64 	%fd40, %fd37, %fd39;
	mul.rn.f64 	%fd41, %fd20, %fd20;
	neg.f64 	%fd42, %fd41;
	fma.rn.f64 	%fd43, %fd20, %fd20, %fd42;
	{
	.reg .b32 %temp; 
	mov.b64 	{%r22, %temp}, %fd32;
	}
	{
	.reg .b32 %temp; 
	mov.b64 	{%temp, %r23}, %fd32;
	}
	add.s32 	%r24, %r23, 1048576;
	mov.b64 	%fd44, {%r22, %r24};
	fma.rn.f64 	%fd45, %fd20, %fd44, %fd43;
	mul.rn.f64 	%fd46, %fd41, %fd20;
	neg.f64 	%fd47, %fd46;
	fma.rn.f64 	%fd48, %fd41, %fd20, %fd47;
	fma.rn.f64 	%fd49, %fd41, %fd32, %fd48;
	fma.rn.f64 	%fd50, %fd45, %fd20, %fd49;
	mul.rn.f64 	%fd51, %fd38, %fd46;
	neg.f64 	%fd52, %fd51;
	fma.rn.f64 	%fd53, %fd38, %fd46, %fd52;
	fma.rn.f64 	%fd54, %fd38, %fd50, %fd53;
	fma.rn.f64 	%fd55, %fd40, %fd46, %fd54;
	add.f64 	%fd56, %fd51, %fd55;
	sub.f64 	%fd57, %fd51, %fd56;
	add.f64 	%fd58, %fd55, %fd57;
	add.f64 	%fd59, %fd20, %fd56;
	sub.f64 	%fd60, %fd20, %fd59;
	add.f64 	%fd61, %fd56, %fd60;
	add.f64 	%fd62, %fd58, %fd61;
	add.f64 	%fd63, %fd32, %fd62;
	add.f64 	%fd64, %fd59, %fd63;
	sub.f64 	%fd65, %fd59, %fd64;
	add.f64 	%fd66, %fd63, %fd65;
	xor.b32  	%r25, %r48, -2147483648;
	mov.b32 	%r26, 1127219200;
	mov.b64 	%fd67, {%r25, %r26};
	mov.b32 	%r27, -2147483648;
	mov.b64 	%fd68, {%r27, %r26};
	sub.f64 	%fd69, %fd67, %fd68;
	fma.rn.f64 	%fd70, %fd69, 0d3FE62E42FEFA39EF, %fd64;
	fma.rn.f64 	%fd71, %fd69, 0dBFE62E42FEFA39EF, %fd70;
	sub.f64 	%fd72, %fd71, %fd64;
	sub.f64 	%fd73, %fd66, %fd72;
	fma.rn.f64 	%fd74, %fd69, 0d3C7ABC9E3B39803F, %fd73;
	add.f64 	%fd75, %fd70, %fd74;
	sub.f64 	%fd76, %fd70, %fd75;
	add.f64 	%fd77, %fd74, %fd76;
	mov.f64 	%fd78, 0d4060000000000000;
	{
	.reg .b32 %temp; 
	mov.b64 	{%temp, %r28}, %fd78;
	}
	{
	.reg .b32 %temp; 
	mov.b64 	{%r29, %temp}, %fd78;
	}
	shl.b32 	%r30, %r28, 1;
	setp.gt.u32 	%p3, %r30, -33554433;
	and.b32  	%r31, %r28, -15728641;
	selp.b32 	%r32, %r31, %r28, %p3;
	mov.b64 	%fd79, {%r29, %r32};
	mul.rn.f64 	%fd80, %fd75, %fd79;
	neg.f64 	%fd81, %fd80;
	fma.rn.f64 	%fd82, %fd75, %fd79, %fd81;
	fma.rn.f64 	%fd83, %fd77, %fd79, %fd82;
	add.f64 	%fd4, %fd80, %fd83;
	sub.f64 	%fd84, %fd80, %fd4;
	add.f64 	%fd5, %fd83, %fd84;
	fma.rn.f64 	%fd85, %fd4, 0d3FF71547652B82FE, 0d4338000000000000;
	{
	.reg .b32 %temp; 
	mov.b64 	{%r13, %temp}, %fd85;
	}
	mov.f64 	%fd86, 0dC338000000000000;
	add.rn.f64 	%fd87, %fd85, %fd86;
	fma.rn.f64 	%fd88, %fd87, 0dBFE62E42FEFA39EF, %fd4;
	fma.rn.f64 	%fd89, %fd87, 0dBC7ABC9E3B39803F, %fd88;
	fma.rn.f64 	%fd90, %fd89, 0d3E5ADE1569CE2BDF, 0d3E928AF3FCA213EA;
	fma.rn.f64 	%fd91, %fd90, %fd89, 0d3EC71DEE62401315;
	fma.rn.f64 	%fd92, %fd91, %fd89, 0d3EFA01997C89EB71;
	fma.rn.f64 	%fd93, %fd92, %fd89, 0d3F2A01A014761F65;
	fma.rn.f64 	%fd94, %fd93, %fd89, 0d3F56C16C1852B7AF;
	fma.rn.f64 	%fd95, %fd94, %fd89, 0d3F81111111122322;
	fma.rn.f64 	%fd96, %fd95, %fd89, 0d3FA55555555502A1;
	fma.rn.f64 	%fd97, %fd96, %fd89, 0d3FC5555555555511;
	fma.rn.f64 	%fd98, %fd97, %fd89, 0d3FE000000000000B;
	fma.rn.f64 	%fd99, %fd98, %fd89, 0d3FF0000000000000;
	fma.rn.f64 	%fd100, %fd99, %fd89, 0d3FF0000000000000;
	{
	.reg .b32 %temp; 
	mov.b64 	{%r14, %temp}, %fd100;
	}
	{
	.reg .b32 %temp; 
	mov.b64 	{%temp, %r15}, %fd100;
	}
	shl.b32 	%r33, %r13, 20;
	add.s32 	%r34, %r33, %r15;
	mov.b64 	%fd108, {%r14, %r34};
	{
	.reg .b32 %temp; 
	mov.b64 	{%temp, %r35}, %fd4;
	}
	mov.b32 	%f2, %r35;
	abs.f32 	%f1, %f2;
	setp.lt.f32 	%p4, %f1, 0f4086232B;
	@%p4 bra 	$L__BB10_7;
	setp.lt.f64 	%p5, %fd4, 0d0000000000000000;
	add.f64 	%fd101, %fd4, 0d7FF0000000000000;
	selp.f64 	%fd108, 0d0000000000000000, %fd101, %p5;
	setp.geu.f32 	%p6, %f1, 0f40874800;
	@%p6 bra 	$L__BB10_7;
	shr.u32 	%r36, %r13, 31;
	add.s32 	%r37, %r13, %r36;
	shr.s32 	%r38, %r37, 1;
	shl.b32 	%r39, %r38, 20;
	add.s32 	%r40, %r15, %r39;
	mov.b64 	%fd102, {%r14, %r40};
	sub.s32 	%r41, %r13, %r38;
	shl.b32 	%r42, %r41, 20;
	add.s32 	%r43, %r42, 1072693248;
	mov.b32 	%r44, 0;
	mov.b64 	%fd103, {%r44, %r43};
	mul.f64 	%fd108, %fd103, %fd102;
$L__BB10_7:
	abs.f64 	%fd104, %fd108;
	setp.eq.f64 	%p7, %fd104, 0d7FF0000000000000;
	fma.rn.f64 	%fd105, %fd108, %fd5, %fd108;
	selp.f64 	%fd106, %fd108, %fd105, %p7;
	st.param.f64 	[func_retval0], %fd106;
	ret;

}


// ===== COMPILED SASS (sm_100) =====

	.target	sm_100

	.elftype	@"ET_EXEC"


//--------------------- .note.nv.tkinfo           --------------------------
	.section	.note.nv.tkinfo,"",@"SHT_NOTE"
	.sectionflags	@"SHF_NOTE_NV_TKINFO"
	.tkinfo
        /*0018*/ 	.word	0x00000002
        /*0030*/ 	.string	""
        /*0030*/ 	.string	"ptxas"
        /*0030*/ 	.string	"Cuda compilation tools, release 13.0, V13.0.88"
        /*0030*/ 	.string	"Build cuda_13.0.r13.0/compiler.36424714_0"
        /*0030*/ 	.string	"-arch sm_100 -m 64 "



//--------------------- .note.nv.cuinfo           --------------------------
	.section	.note.nv.cuinfo,"",@"SHT_NOTE"
	.sectionflags	@"SHF_NOTE_NV_CUINFO"
        /*0018*/ 	.short	0x0002
        /*001a*/ 	.short	0x0064
        /*001c*/ 	.short	0x0082
	.zero		2


//--------------------- .nv.info                  --------------------------
	.section	.nv.info,"",@"SHT_CUDA_INFO"
	.align	4


	//----- nvinfo : EIATTR_REGCOUNT
	.align		4
        /*0000*/ 	.byte	0x04, 0x2f
        /*0002*/ 	.short	(.L_1 - .L_0)
	.align		4
.L_0:
        /*0004*/ 	.word	index@(ewah_decompress_kernel)
        /*0008*/ 	.word	0x00000010


	//----- nvinfo : EIATTR_FRAME_SIZE
	.align		4
.L_1:
        /*000c*/ 	.byte	0x04, 0x11
        /*000e*/ 	.short	(.L_3 - .L_2)
	.align		4
.L_2:
        /*0010*/ 	.word	index@(ewah_decompress_kernel)
        /*0014*/ 	.word	0x00000000


	//----- nvinfo : EIATTR_REGCOUNT
	.align		4
.L_3:
        /*0018*/ 	.byte	0x04, 0x2f
        /*001a*/ 	.short	(.L_5 - .L_4)
	.align		4
.L_4:
        /*001c*/ 	.word	index@(pack_bits_all_kernel)
        /*0020*/ 	.word	0x00000016


	//----- nvinfo : EIATTR_FRAME_SIZE
	.align		4
.L_5:
        /*0024*/ 	.byte	0x04, 0x11
        /*0026*/ 	.short	(.L_7 - .L_6)
	.align		4
.L_6:
        /*0028*/ 	.word	index@(pack_bits_all_kernel)
        /*002c*/ 	.word	0x00000000


	//----- nvinfo : EIATTR_REGCOUNT
	.align		4
.L_7:
        /*0030*/ 	.byte	0x04, 0x2f
        /*0032*/ 	.short	(.L_9 - .L_8)
	.align		4
.L_8:
        /*0034*/ 	.word	index@(pack_bits_all_ballot_multi_kernel)
        /*0038*/ 	.word	0x0000000e


	//----- nvinfo : EIATTR_FRAME_SIZE
	.align		4
.L_9:
        /*003c*/ 	.byte	0x04, 0x11
        /*003e*/ 	.short	(.L_11 - .L_10)
	.align		4
.L_10:
        /*0040*/ 	.word	index@(pack_bits_all_ballot_multi_kernel)
        /*0044*/ 	.word	0x00000000


	//----- nvinfo : EIATTR_REGCOUNT
	.align		4
.L_11:
        /*0048*/ 	.byte	0x04, 0x2f
        /*004a*/ 	.short	(.L_13 - .L_12)
	.align		4
.L_12:
        /*004c*/ 	.word	index@(popcount_weighted_keys_literal_fused_multiq_kernel)
        /*0050*/ 	.word	0x0000001e


	//----- nvinfo : EIATTR_FRAME_SIZE
	.align		4
.L_13:
        /*0054*/ 	.byte	0x04, 0x11
        /*0056*/ 	.short	(.L_15 - .L_14)
	.align		4
.L_14:
        /*0058*/ 	.word	index@(popcount_weighted_keys_literal_fused_multiq_kernel)
        /*005c*/ 	.word	0x00000000


	//----- nvinfo : EIATTR_REGCOUNT
	.align		4
.L_15:
        /*0060*/ 	.byte	0x04, 0x2f
        /*0062*/ 	.short	(.L_17 - .L_16)
	.align		4
.L_16:
        /*0064*/ 	.word	index@(popcount_weighted_keys_literal_fused_multiq_kernel_warp_out)
        /*0068*/ 	.word	0x00000020


	//----- nvinfo : EIATTR_FRAME_SIZE
	.align		4
.L_17:
        /*006c*/ 	.byte	0x04, 0x11
        /*006e*/ 	.short	(.L_19 - .L_18)
	.align		4
.L_18:
        /*0070*/ 	.word	index@(popcount_weighted_keys_literal_fused_multiq_kernel_warp_out)
        /*0074*/ 	.word	0x00000000


	//----- nvinfo : EIATTR_REGCOUNT
	.align		4
.L_19:
        /*0078*/ 	.byte	0x04, 0x2f
        /*007a*/ 	.short	(.L_21 - .L_20)
	.align		4
.L_20:
        /*007c*/ 	.word	index@(popcount_weighted_keys_literal_fused_multiq_kernel_warp_out_nocoeff)
        /*0080*/ 	.word	0x00000020


	//----- nvinfo : EIATTR_FRAME_SIZE
	.align		4
.L_21:
        /*0084*/ 	.byte	0x04, 0x11
        /*0086*/ 	.short	(.L_23 - .L_22)
	.align		4
.L_22:
        /*0088*/ 	.word	index@(popcount_weighted_keys_literal_fused_multiq_kernel_warp_out_nocoeff)
        /*008c*/ 	.word	0x00000000


	//----- nvinfo : EIATTR_REGCOUNT
	.align		4
.L_23:
        /*0090*/ 	.byte	0x04, 0x2f
        /*0092*/ 	.short	(.L_25 - .L_24)
	.align		4
.L_24:
        /*0094*/ 	.word	index@(slice_popcount_sum_kernel)
        /*0098*/ 	.word	0x00000010


	//----- nvinfo : EIATTR_FRAME_SIZE
	.align		4
.L_25:
        /*009c*/ 	.byte	0x04, 0x11
        /*009e*/ 	.short	(.L_27 - .L_26)
	.align		4
.L_26:
        /*00a0*/ 	.word	index@(slice_popcount_sum_kernel)
        /*00a4*/ 	.word	0x00000000


	//----- nvinfo : EIATTR_REGCOUNT
	.align		4
.L_27:
        /*00a8*/ 	.byte	0x04, 0x2f
        /*00aa*/ 	.short	(.L_29 - .L_28)
	.align		4
.L_28:
        /*00ac*/ 	.word	index@(compress_flags_from_density_kernel)
        /*00b0*/ 	.word	0x0000001e


	//----- nvinfo : EIATTR_FRAME_SIZE
	.align		4
.L_29:
        /*00b4*/ 	.byte	0x04, 0x11
        /*00b6*/ 	.short	(.L_31 - .L_30)
	.align		4
.L_30:
        /*00b8*/ 	.word	index@($compress_flags_from_density_kernel$__internal_accurate_pow)
        /*00bc*/ 	.word	0x00000000


	//----- nvinfo : EIATTR_FRAME_SIZE
	.align		4
.L_31:
        /*00c0*/ 	.byte	0x04, 0x11
        /*00c2*/ 	.short	(.L_33 - .L_32)
	.align		4
.L_32:
        /*00c4*/ 	.word	index@($__internal_0_$__cuda_sm20_div_rn_f64_full)
        /*00c8*/ 	.word	0x00000000


	//----- nvinfo : EIATTR_FRAME_SIZE
	.align		4
.L_33:
        /*00cc*/ 	.byte	0x04, 0x11
        /*00ce*/ 	.short	(.L_35 - .L_34)
	.align		4
.L_34:
        /*00d0*/ 	.word	index@(compress_flags_from_density_kernel)
        /*00d4*/ 	.word	0x00000000


	//----- nvinfo : EIATTR_REGCOUNT
	.align		4
.L_35:
        /*00d8*/ 	.byte	0x04, 0x2f
        /*00da*/ 	.short	(.L_37 - .L_36)
	.align		4
.L_36:
        /*00dc*/ 	.word	index@(ewah_size_kernel)
        /*00e0*/ 	.word	0x00000011


	//----- nvinfo : EIATTR_FRAME_SIZE
	.align		4
.L_37:
        /*00e4*/ 	.byte	0x04, 0x11
        /*00e6*/ 	.short	(.L_39 - .L_38)
	.align		4
.L_38:
        /*00e8*/ 	.word	index@(ewah_size_kernel)
        /*00ec*/ 	.word	0x00000000


	//----- nvinfo : EIATTR_REGCOUNT
	.align		4
.L_39:
        /*00f0*/ 	.byte	0x04, 0x2f
        /*00f2*/ 	.short	(.L_41 - .L_40)
	.align		4
.L_40:
        /*00f4*/ 	.word	index@(ewah_emit_kernel)
        /*00f8*/ 	.word	0x00000020


	//----- nvinfo : EIATTR_FRAME_SIZE
	.align		4
.L_41:
        /*00fc*/ 	.byte	0x04, 0x11
        /*00fe*/ 	.short	(.L_43 - .L_42)
	.align		4
.L_42:
        /*0100*/ 	.word	index@(ewah_emit_kernel)
        /*0104*/ 	.word	0x00000000


	//----- nvinfo : EIATTR_MIN_STACK_SIZE
	.align		4
.L_43:
        /*0108*/ 	.byte	0x04, 0x12
        /*010a*/ 	.short	(.L_45 - .L_44)
	.align		4
.L_44:
        /*010c*/ 	.word	index@(ewah_emit_kernel)
        /*0110*/ 	.word	0x00000000


	//----- nvinfo : EIATTR_MIN_STACK_SIZE
	.align		4
.L_45:
        /*0114*/ 	.byte	0x04, 0x12
        /*0116*/ 	.short	(.L_47 - .L_46)
	.align		4
.L_46:
        /*0118*/ 	.word	index@(ewah_size_kernel)
        /*011c*/ 	.word	0x00000000


	//----- nvinfo : EIATTR_MIN_STACK_SIZE
	.align		4
.L_47:
        /*0120*/ 	.byte	0x04, 0x12
        /*0122*/ 	.short	(.L_49 - .L_48)
	.align		4
.L_48:
        /*0124*/ 	.word	index@(compress_flags_from_density_kernel)
        /*0128*/ 	.word	0x00000000


	//----- nvinfo : EIATTR_MIN_STACK_SIZE
	.align		4
.L_49:
        /*012c*/ 	.byte	0x04, 0x12
        /*012e*/ 	.short	(.L_51 - .L_50)
	.align		4
.L_50:
        /*0130*/ 	.word	index@(slice_popcount_sum_kernel)
        /*0134*/ 	.word	0x00000000


	//----- nvinfo : EIATTR_MIN_STACK_SIZE
	.align		4
.L_51:
        /*0138*/ 	.byte	0x04, 0x12
        /*013a*/ 	.short	(.L_53 - .L_52)
	.align		4
.L_52:
        /*013c*/ 	.word	index@(popcount_weighted_keys_literal_fused_multiq_kernel_warp_out_nocoeff)
        /*0140*/ 	.word	0x00000000


	//----- nvinfo : EIATTR_MIN_STACK_SIZE
	.align		4
.L_53:
        /*0144*/ 	.byte	0x04, 0x12
        /*0146*/ 	.short	(.L_55 - .L_54)
	.align		4
.L_54:
        /*0148*/ 	.word	index@(popcount_weighted_keys_literal_fused_multiq_kernel_warp_out)
        /*014c*/ 	.word	0x00000000


	//----- nvinfo : EIATTR_MIN_STACK_SIZE
	.align		4
.L_55:
        /*0150*/ 	.byte	0x04, 0x12
        /*0152*/ 	.short	(.L_57 - .L_56)
	.align		4
.L_56:
        /*0154*/ 	.word	index@(popcount_weighted_keys_literal_fused_multiq_kernel)
        /*0158*/ 	.word	0x00000000


	//----- nvinfo : EIATTR_MIN_STACK_SIZE
	.align		4
.L_57:
        /*015c*/ 	.byte	0x04, 0x12
        /*015e*/ 	.short	(.L_59 - .L_58)
	.align		4
.L_58:
        /*0160*/ 	.word	index@(pack_bits_all_ballot_multi_kernel)
        /*0164*/ 	.word	0x00000000


	//----- nvinfo : EIATTR_MIN_STACK_SIZE
	.align		4
.L_59:
        /*0168*/ 	.byte	0x04, 0x12
        /*016a*/ 	.short	(.L_61 - .L_60)
	.align		4
.L_60:
        /*016c*/ 	.word	index@(pack_bits_all_kernel)
        /*0170*/ 	.word	0x00000000


	//----- nvinfo : EIATTR_MIN_STACK_SIZE
	.align		4
.L_61:
        /*0174*/ 	.byte	0x04, 0x12
        /*0176*/ 	.short	(.L_63 - .L_62)
	.align		4
.L_62:
        /*0178*/ 	.word	index@(ewah_decompress_kernel)
        /*017c*/ 	.word	0x00000000
.L_63:


//--------------------- .nv.compat                --------------------------
	.section	.nv.compat,"",@"SHT_CUDA_COMPAT_INFO"
	.align	4
        /*0000*/ 	.byte	0x02, 0x09, 0x00, 0x00, 0x02, 0x02, 0x01, 0x00, 0x02, 0x05, 0x05, 0x00, 0x03, 0x07, 0x01, 0x01
        /*0010*/ 	.byte	0x02, 0x03, 0x00, 0x00, 0x02, 0x06, 0x01, 0x00, 0x04, 0x0b, 0x08, 0x00, 0x01, 0x00, 0x00, 0x00
        /*0020*/ 	.byte	0x00, 0x00, 0x00, 0x00


//--------------------- .nv.info.ewah_emit_kernel --------------------------
	.section	.nv.info.ewah_emit_kernel,"",@"SHT_CUDA_INFO"
	.sectionflags	@""
	.align	4


	//----- nvinfo : EIATTR_CUDA_API_VERSION
	.align		4
        /*0000*/ 	.byte	0x04, 0x37
        /*0002*/ 	.short	(.L_65 - .L_64)
.L_64:
        /*0004*/ 	.word	0x00000082


	//----- nvinfo : EIATTR_KPARAM_INFO
	.align		4
.L_65:
        /*0008*/ 	.byte	0x04, 0x17
        /*000a*/ 	.short	(.L_67 - .L_66)
.L_66:
        /*000c*/ 	.word	0x00000000
        /*0010*/ 	.short	0x0006
        /*0012*/ 	.short	0x0028
        /*0014*/ 	.byte	0x00, 0xf5, 0x21, 0x00


	//----- nvinfo : EIATTR_KPARAM_INFO
	.align		4
.L_67:
        /*0018*/ 	.byte	0x04, 0x17
        /*001a*/ 	.short	(.L_69 - .L_68)
.L_68:
        /*001c*/ 	.word	0x00000000
        /*0020*/ 	.short	0x0005
        /*0022*/ 	.short	0x0020
        /*0024*/ 	.byte	0x00, 0xf5, 0x21, 0x00


	//----- nvinfo : EIATTR_KPARAM_INFO
	.align		4
.L_69:
        /*0028*/ 	.byte	0x04, 0x17
        /*002a*/ 	.short	(.L_71 - .L_70)
.L_70:
        /*002c*/ 	.word	0x00000000
        /*0030*/ 	.short	0x0004
        /*0032*/ 	.short	0x0018
        /*0034*/ 	.byte	0x00, 0xf5, 0x21, 0x00


	//----- nvinfo : EIATTR_KPARAM_INFO
	.align		4
.L_71:
        /*0038*/ 	.byte	0x04, 0x17
        /*003a*/ 	.short	(.L_73 - .L_72)
.L_72:
        /*003c*/ 	.word	0x00000000
        /*0040*/ 	.short	0x0003
        /*0042*/ 	.short	0x0010
        /*0044*/ 	.byte	0x00, 0xf5, 0x21, 0x00


	//----- nvinfo : EIATTR_KPARAM_INFO
	.align		4
.L_73:
        /*0048*/ 	.byte	0x04, 0x17
        /*004a*/ 	.short	(.L_75 - .L_74)
.L_74:
        /*004c*/ 	.word	0x00000000
        /*0050*/ 	.short	0x0002
        /*0052*/ 	.short	0x000c
        /*0054*/ 	.byte	0x00, 0xf0, 0x11, 0x00


	//----- nvinfo : EIATTR_KPARAM_INFO
	.align		4
.L_75:
        /*0058*/ 	.byte	0x04, 0x17
        /*005a*/ 	.short	(.L_77 - .L_76)
.L_76:
        /*005c*/ 	.word	0x00000000
        /*0060*/ 	.short	0x0001
        /*0062*/ 	.short	0x0008
        /*0064*/ 	.byte	0x00, 0xf0, 0x11, 0x00


	//----- nvinfo : EIATTR_KPARAM_INFO
	.align		4
.L_77:
        /*0068*/ 	.byte	0x04, 0x17
        /*006a*/ 	.short	(.L_79 - .L_78)
.L_78:
        /*006c*/ 	.word	0x00000000
        /*0070*/ 	.short	0x0000
        /*0072*/ 	.short	0x0000
        /*0074*/ 	.byte	0x00, 0xf5, 0x21, 0x00


	//----- nvinfo : EIATTR_SPARSE_MMA_MASK
	.align		4
.L_79:
        /*0078*/ 	.byte	0x03, 0x50
        /*007a*/ 	.short	0x0000


	//----- nvinfo : EIATTR_MAXREG_COUNT
	.align		4
        /*007c*/ 	.byte	0x03, 0x1b
        /*007e*/ 	.short	0x00ff


	//----- nvinfo : EIATTR_MERCURY_ISA_VERSION
	.align		4
        /*0080*/ 	.byte	0x03, 0x5f
        /*0082*/ 	.short	0x0101


	//----- nvinfo : EIATTR_VRC_CTA_INIT_COUNT
	.align		4
        /*0084*/ 	.byte	0x02, 0x4a
	.zero		1
	.zero		1


	//----- nvinfo : EIATTR_EXIT_INSTR_OFFSETS
	.align		4
        /*0088*/ 	.byte	0x04, 0x1c
        /*008a*/ 	.short	(.L_81 - .L_80)


	//   ....[0]....
.L_80:
        /*008c*/ 	.word	0x00000060


	//   ....[1]....
        /*0090*/ 	.word	0x00001000


	//----- nvinfo : EIATTR_CBANK_PARAM_SIZE
	.align		4
.L_81:
        /*0094*/ 	.byte	0x03, 0x19
        /*0096*/ 	.short	0x0030


	//----- nvinfo : EIATTR_PARAM_CBANK
	.align		4
        /*0098*/ 	.byte	0x04, 0x0a
        /*009a*/ 	.short	(.L_83 - .L_82)
	.align		4
.L_82:
        /*009c*/ 	.word	index@(.nv.constant0.ewah_emit_kernel)
        /*00a0*/ 	.short	0x0380
        /*00a2*/ 	.short	0x0030


	//----- nvinfo : EIATTR_SW_WAR
	.align		4
.L_83:
        /*00a4*/ 	.byte	0x04, 0x36
        /*00a6*/ 	.short	(.L_85 - .L_84)
.L_84:
        /*00a8*/ 	.word	0x00000008
.L_85:


//--------------------- .nv.info.ewah_size_kernel --------------------------
	.section	.nv.info.ewah_size_kernel,"",@"SHT_CUDA_INFO"
	.sectionflags	@""
	.align	4


	//----- nvinfo : EIATTR_CUDA_API_VERSION
	.align		4
        /*0000*/ 	.byte	0x04, 0x37
        /*0002*/ 	.short	(.L_87 - .L_86)
.L_86:
        /*0004*/ 	.word	0x00000082


	//----- nvinfo : EIATTR_KPARAM_INFO
	.align		4
.L_87:
        /*0008*/ 	.byte	0x04, 0x17
        /*000a*/ 	.short	(.L_89 - .L_88)
.L_88:
        /*000c*/ 	.word	0x00000000
        /*0010*/ 	.short	0x0004
        /*0012*/ 	.short	0x0018
        /*0014*/ 	.byte	0x00, 0xf5, 0x21, 0x00


	//----- nvinfo : EIATTR_KPARAM_INFO
	.align		4
.L_89:
        /*0018*/ 	.byte	0x04, 0x17
        /*001a*/ 	.short	(.L_91 - .L_90)
.L_90:
        /*001c*/ 	.word	0x00000000
        /*0020*/ 	.short	0x0003
        /*0022*/ 	.short	0x0010
        /*0024*/ 	.byte	0x00, 0xf5, 0x21, 0x00


	//----- nvinfo : EIATTR_KPARAM_INFO
	.align		4
.L_91:
        /*0028*/ 	.byte	0x04, 0x17
        /*002a*/ 	.short	(.L_93 - .L_92)
.L_92:
        /*002c*/ 	.word	0x00000000
        /*0030*/ 	.short	0x0002
        /*0032*/ 	.short	0x000c
        /*0034*/ 	.byte	0x00, 0xf0, 0x11, 0x00


	//----- nvinfo : EIATTR_KPARAM_INFO
	.align		4
.L_93:
        /*0038*/ 	.byte	0x04, 0x17
        /*003a*/ 	.short	(.L_95 - .L_94)
.L_94:
        /*003c*/ 	.word	0x00000000
        /*0040*/ 	.short	0x0001
        /*0042*/ 	.short	0x0008
        /*0044*/ 	.byte	0x00, 0xf0, 0x11, 0x00


	//----- nvinfo : EIATTR_KPARAM_INFO
	.align		4
.L_95:
        /*0048*/ 	.byte	0x04, 0x17
        /*004a*/ 	.short	(.L_97 - .L_96)
.L_96:
        /*004c*/ 	.word	0x00000000
        /*0050*/ 	.short	0x0000
        /*0052*/ 	.short	0x0000
        /*0054*/ 	.byte	0x00, 0xf5, 0x21, 0x00


	//----- nvinfo : EIATTR_SPARSE_MMA_MASK
	.align		4
.L_97:
        /*0058*/ 	.byte	0x03, 0x50
        /*005a*/ 	.short	0x0000


	//----- nvinfo : EIATTR_MAXREG_COUNT
	.align		4
        /*005c*/ 	.byte	0x03, 0x1b
        /*005e*/ 	.short	0x00ff


	//----- nvinfo : EIATTR_MERCURY_ISA_VERSION
	.align		4
        /*0060*/ 	.byte	0x03, 0x5f
        /*0062*/ 	.short	0x0101


	//----- nvinfo : EIATTR_VRC_CTA_INIT_COUNT
	.align		4
        /*0064*/ 	.byte	0x02, 0x4a
	.zero		1
	.zero		1


	//----- nvinfo : EIATTR_EXIT_INSTR_OFFSETS
	.align		4
        /*0068*/ 	.byte	0x04, 0x1c
        /*006a*/ 	.short	(.L_99 - .L_98)


	//   ....[0]....
.L_98:
        /*006c*/ 	.word	0x00000060


	//   ....[1]....
        /*0070*/ 	.word	0x000005e0


	//----- nvinfo : EIATTR_CBANK_PARAM_SIZE
	.align		4
.L_99:
        /*0074*/ 	.byte	0x03, 0x19
        /*0076*/ 	.short	0x0020


	//----- nvinfo : EIATTR_PARAM_CBANK
	.align		4
        /*0078*/ 	.byte	0x04, 0x0a
        /*007a*/ 	.short	(.L_101 - .L_100)
	.align		4
.L_100:
        /*007c*/ 	.word	index@(.nv.constant0.ewah_size_kernel)
        /*0080*/ 	.short	0x0380
        /*0082*/ 	.short	0x0020


	//----- nvinfo : EIATTR_SW_WAR
	.align		4
.L_101:
        /*0084*/ 	.byte	0x04, 0x36
        /*0086*/ 	.short	(.L_103 - .L_102)
.L_102:
        /*0088*/ 	.word	0x00000008
.L_103:


//--------------------- .nv.info.compress_flags_from_density_kernel --------------------------
	.section	.nv.info.compress_flags_from_density_kernel,"",@"SHT_CUDA_INFO"
	.sectionflags	@""
	.align	4


	//----- nvinfo : EIATTR_CUDA_API_VERSION
	.align		4
        /*0000*/ 	.byte	0x04, 0x37
        /*0002*/ 	.short	(.L_105 - .L_104)
.L_104:
        /*0004*/ 	.word	0x00000082


	//----- nvinfo : EIATTR_KPARAM_INFO
	.align		4
.L_105:
        /*0008*/ 	.byte	0x04, 0x17
        /*000a*/ 	.short	(.L_107 - .L_106)
.L_106:
        /*000c*/ 	.word	0x00000000
        /*0010*/ 	.short	0x0004
        /*0012*/ 	.short	0x0018
        /*0014*/ 	.byte	0x00, 0xf5, 0x21, 0x00


	//----- nvinfo : EIATTR_KPARAM_INFO
	.align		4
.L_107:
        /*0018*/ 	.byte	0x04, 0x17
        /*001a*/ 	.short	(.L_109 - .L_108)
.L_108:
        /*001c*/ 	.word	0x00000000
        /*0020*/ 	.short	0x0003
        /*0022*/ 	.short	0x0010
        /*0024*/ 	.byte	0x00, 0xf0, 0x21, 0x00


	//----- nvinfo : EIATTR_KPARAM_INFO
	.align		4
.L_109:
        /*0028*/ 	.byte	0x04, 0x17
        /*002a*/ 	.short	(.L_111 - .L_110)
.L_110:
        /*002c*/ 	.word	0x00000000
        /*0030*/ 	.short	0x0002
        /*0032*/ 	.short	0x000c
        /*0034*/ 	.byte	0x00, 0xf0, 0x11, 0x00


	//----- nvinfo : EIATTR_KPARAM_INFO
	.align		4
.L_111:
        /*0038*/ 	.byte	0x04, 0x17
        /*003a*/ 	.short	(.L_113 - .L_112)
.L_112:
        /*003c*/ 	.word	0x00000000
        /*0040*/ 	.short	0x0001
        /*0042*/ 	.short	0x0008
        /*0044*/ 	.byte	0x00, 0xf0, 0x11, 0x00


	//----- nvinfo : EIATTR_KPARAM_INFO
	.align		4
.L_113:
        /*0048*/ 	.byte	0x04, 0x17
        /*004a*/ 	.short	(.L_115 - .L_114)
.L_114:
        /*004c*/ 	.word	0x00000000
        /*0050*/ 	.short	0x0000
        /*0052*/ 	.short	0x0000
        /*0054*/ 	.byte	0x00, 0xf5, 0x21, 0x00


	//----- nvinfo : EIATTR_SPARSE_MMA_MASK
	.align		4
.L_115:
        /*0058*/ 	.byte	0x03, 0x50
        /*005a*/ 	.short	0x0000


	//----- nvinfo : EIATTR_MAXREG_COUNT
	.align		4
        /*005c*/ 	.byte	0x03, 0x1b
        /*005e*/ 	.short	0x00ff


	//----- nvinfo : EIATTR_MERCURY_ISA_VERSION
	.align		4
        /*0060*/ 	.byte	0x03, 0x5f
        /*0062*/ 	.short	0x0101


	//----- nvinfo : EIATTR_VRC_CTA_INIT_COUNT
	.align		4
        /*0064*/ 	.byte	0x02, 0x4a
	.zero		1
	.zero		1


	//----- nvinfo : EIATTR_EXIT_INSTR_OFFSETS
	.align		4
        /*0068*/ 	.byte	0x04, 0x1c
        /*006a*/ 	.short	(.L_117 - .L_116)


	//   ....[0]....
.L_116:
        /*006c*/ 	.word	0x00000070


	//   ....[1]....
        /*0070*/ 	.word	0x00000540


	//----- nvinfo : EIATTR_CRS_STACK_SIZE
	.align		4
.L_117:
        /*0074*/ 	.byte	0x04, 0x1e
        /*0076*/ 	.short	(.L_119 - .L_118)
.L_118:
        /*0078*/ 	.word	0x00000000


	//----- nvinfo : EIATTR_CBANK_PARAM_SIZE
	.align		4
.L_119:
        /*007c*/ 	.byte	0x03, 0x19
        /*007e*/ 	.short	0x0020


	//----- nvinfo : EIATTR_PARAM_CBANK
	.align		4
        /*0080*/ 	.byte	0x04, 0x0a
        /*0082*/ 	.short	(.L_121 - .L_120)
	.align		4
.L_120:
        /*0084*/ 	.word	index@(.nv.constant0.compress_flags_from_density_kernel)
        /*0088*/ 	.short	0x0380
        /*008a*/ 	.short	0x0020


	//----- nvinfo : EIATTR_SW_WAR
	.align		4
.L_121:
        /*008c*/ 	.byte	0x04, 0x36
        /*008e*/ 	.short	(.L_123 - .L_122)
.L_122:
        /*0090*/ 	.word	0x00000008
.L_123:


//--------------------- .nv.info.slice_popcount_sum_kernel --------------------------
	.section	.nv.info.slice_popcount_sum_kernel,"",@"SHT_CUDA_INFO"
	.sectionflags	@""
	.align	4


	//----- nvinfo : EIATTR_CUDA_API_VERSION
	.align		4
        /*0000*/ 	.byte	0x04, 0x37
        /*0002*/ 	.short	(.L_125 - .L_124)
.L_124:
        /*0004*/ 	.word	0x00000082


	//----- nvinfo : EIATTR_KPARAM_INFO
	.align		4
.L_125:
        /*0008*/ 	.byte	0x04, 0x17
        /*000a*/ 	.short	(.L_127 - .L_126)
.L_126:
        /*000c*/ 	.word	0x00000000
        /*0010*/ 	.short	0x0003
        /*0012*/ 	.short	0x0010
        /*0014*/ 	.byte	0x00, 0xf5, 0x21, 0x00


	//----- nvinfo : EIATTR_KPARAM_INFO
	.align		4
.L_127:
        /*0018*/ 	.byte	0x04, 0x17
        /*001a*/ 	.short	(.L_129 - .L_128)
.L_128:
        /*001c*/ 	.word	0x00000000
        /*0020*/ 	.short	0x0002
        /*0022*/ 	.short	0x000c
        /*0024*/ 	.byte	0x00, 0xf0, 0x11, 0x00


	//----- nvinfo : EIATTR_KPARAM_INFO
	.align		4
.L_129:
        /*0028*/ 	.byte	0x04, 0x17
        /*002a*/ 	.short	(.L_131 - .L_130)
.L_130:
        /*002c*/ 	.word	0x00000000
        /*0030*/ 	.short	0x0001
        /*0032*/ 	.short	0x0008
        /*0034*/ 	.byte	0x00, 0xf0, 0x11, 0x00


	//----- nvinfo : EIATTR_KPARAM_INFO
	.align		4
.L_131:
        /*0038*/ 	.byte	0x04, 0x17
        /*003a*/ 	.short	(.L_133 - .L_132)
.L_132:
        /*003c*/ 	.word	0x00000000
        /*0040*/ 	.short	0x0000
        /*0042*/ 	.short	0x0000
        /*0044*/ 	.byte	0x00, 0xf5, 0x21, 0x00


	//----- nvinfo : EIATTR_SPARSE_MMA_MASK
	.align		4
.L_133:
        /*0048*/ 	.byte	0x03, 0x50
        /*004a*/ 	.short	0x0000


	//----- nvinfo : EIATTR_MAXREG_COUNT
	.align		4
        /*004c*/ 	.byte	0x03, 0x1b
        /*004e*/ 	.short	0x00ff


	//----- nvinfo : EIATTR_NUM_BARRIERS
	.align		4
        /*0050*/ 	.byte	0x02, 0x4c
        /*0052*/ 	.byte	0x01
	.zero		1


	//----- nvinfo : EIATTR_MERCURY_ISA_VERSION
	.align		4
        /*0054*/ 	.byte	0x03, 0x5f
        /*0056*/ 	.short	0x0101


	//----- nvinfo : EIATTR_COOP_GROUP_MASK_REGIDS
	.align		4
        /*0058*/ 	.byte	0x04, 0x29
        /*005a*/ 	.short	(.L_135 - .L_134)


	//   ....[0]....
.L_134:
        /*005c*/ 	.word	0xffffffff


	//   ....[1]....
        /*0060*/ 	.word	0xffffffff


	//   ....[2]....
        /*0064*/ 	.word	0xffffffff


	//   ....[3]....
        /*0068*/ 	.word	0xffffffff


	//   ....[4]....
        /*006c*/ 	.word	0xffffffff


	//   ....[5]....
        /*0070*/ 	.word	0xffffffff


	//   ....[6]....
        /*0074*/ 	.word	0xffffffff


	//   ....[7]....
        /*0078*/ 	.word	0xffffffff


	//   ....[8]....
        /*007c*/ 	.word	0xffffffff


	//   ....[9]....
        /*0080*/ 	.word	0xffffffff


	//   ....[10]....
        /*0084*/ 	.word	0xffffffff


	//   ....[11]....
        /*0088*/ 	.word	0xffffffff


	//   ....[12]....
        /*008c*/ 	.word	0xffffffff


	//   ....[13]....
        /*0090*/ 	.word	0xffffffff


	//   ....[14]....
        /*0094*/ 	.word	0xffffffff


	//   ....[15]....
        /*0098*/ 	.word	0xffffffff


	//   ....[16]....
        /*009c*/ 	.word	0xffffffff


	//   ....[17]....
        /*00a0*/ 	.word	0xffffffff


	//   ....[18]....
        /*00a4*/ 	.word	0xffffffff


	//   ....[19]....
        /*00a8*/ 	.word	0xffffffff


	//----- nvinfo : EIATTR_COOP_GROUP_INSTR_OFFSETS
	.align		4
.L_135:
        /*00ac*/ 	.byte	0x04, 0x28
        /*00ae*/ 	.short	(.L_137 - .L_136)


	//   ....[0]....
.L_136:
        /*00b0*/ 	.word	0x00000210


	//   ....[1]....
        /*00b4*/ 	.word	0x00000240


	//   ....[2]....
        /*00b8*/ 	.word	0x00000280


	//   ....[3]....
        /*00bc*/ 	.word	0x00000290


	//   ....[4]....
        /*00c0*/ 	.word	0x000002d0


	//   ....[5]....
        /*00c4*/ 	.word	0x000002e0


	//   ....[6]....
        /*00c8*/ 	.word	0x00000310


	//   ....[7]....
        /*00cc*/ 	.word	0x00000330


	//   ....[8]....
        /*00d0*/ 	.word	0x00000390


	//   ....[9]....
        /*00d4*/ 	.word	0x000003b0


	//   ....[10]....
        /*00d8*/ 	.word	0x00000450


	//   ....[11]....
        /*00dc*/ 	.word	0x00000460


	//   ....[12]....
        /*00e0*/ 	.word	0x00000490


	//   ....[13]....
        /*00e4*/ 	.word	0x000004a0


	//   ....[14]....
        /*00e8*/ 	.word	0x000004d0


	//   ....[15]....
        /*00ec*/ 	.word	0x000004e0


	//   ....[16]....
        /*00f0*/ 	.word	0x00000510


	//   ....[17]....
        /*00f4*/ 	.word	0x00000520


	//   ....[18]....
        /*00f8*/ 	.word	0x00000560


	//   ....[19]....
        /*00fc*/ 	.word	0x00000570


	//----- nvinfo : EIATTR_VRC_CTA_INIT_COUNT
	.align		4
.L_137:
        /*0100*/ 	.byte	0x02, 0x4a
	.zero		1
	.zero		1


	//----- nvinfo : EIATTR_EXIT_INSTR_OFFSETS
	.align		4
        /*0104*/ 	.byte	0x04, 0x1c
        /*0106*/ 	.short	(.L_139 - .L_138)


	//   ....[0]....
.L_138:
        /*0108*/ 	.word	0x00000040


	//   ....[1]....
        /*010c*/ 	.word	0x00000580


	//   ....[2]....
        /*0110*/ 	.word	0x000005e0


	//----- nvinfo : EIATTR_CRS_STACK_SIZE
	.align		4
.L_139:
        /*0114*/ 	.byte	0x04, 0x1e
        /*0116*/ 	.short	(.L_141 - .L_140)
.L_140:
        /*0118*/ 	.word	0x00000000


	//----- nvinfo : EIATTR_CBANK_PARAM_SIZE
	.align		4
.L_141:
        /*011c*/ 	.byte	0x03, 0x19
        /*011e*/ 	.short	0x0018


	//----- nvinfo : EIATTR_PARAM_CBANK
	.align		4
        /*0120*/ 	.byte	0x04, 0x0a
        /*0122*/ 	.short	(.L_143 - .L_142)
	.align		4
.L_142:
        /*0124*/ 	.word	index@(.nv.constant0.slice_popcount_sum_kernel)
        /*0128*/ 	.short	0x0380
        /*012a*/ 	.short	0x0018


	//----- nvinfo : EIATTR_SW_WAR
	.align		4
.L_143:
        /*012c*/ 	.byte	0x04, 0x36
        /*012e*/ 	.short	(.L_145 - .L_144)
.L_144:
        /*0130*/ 	.word	0x00000008
.L_145:


//--------------------- .nv.info.popcount_weighted_keys_literal_fused_multiq_kernel_warp_out_nocoeff --------------------------
	.section	.nv.info.popcount_weighted_keys_literal_fused_multiq_kernel_warp_out_nocoeff,"",@"SHT_CUDA_INFO"
	.sectionflags	@""
	.align	4


	//----- nvinfo : EIATTR_CUDA_API_VERSION
	.align		4
        /*0000*/ 	.byte	0x04, 0x37
        /*0002*/ 	.short	(.L_147 - .L_146)
.L_146:
        /*0004*/ 	.word	0x00000082


	//----- nvinfo : EIATTR_KPARAM_INFO
	.align		4
.L_147:
        /*0008*/ 	.byte	0x04, 0x17
        /*000a*/ 	.short	(.L_149 - .L_148)
.L_148:
        /*000c*/ 	.word	0x00000000
        /*0010*/ 	.short	0x000f
        /*0012*/ 	.short	0x0058
        /*0014*/ 	.byte	0x00, 0xf5, 0x21, 0x00


	//----- nvinfo : EIATTR_KPARAM_INFO
	.align		4
.L_149:
        /*0018*/ 	.byte	0x04, 0x17
        /*001a*/ 	.short	(.L_151 - .L_150)
.L_150:
        /*001c*/ 	.word	0x00000000
        /*0020*/ 	.short	0x000e
        /*0022*/ 	.short	0x0054
        /*0024*/ 	.byte	0x00, 0xf0, 0x11, 0x00


	//----- nvinfo : EIATTR_KPARAM_INFO
	.align		4
.L_151:
        /*0028*/ 	.byte	0x04, 0x17
        /*002a*/ 	.short	(.L_153 - .L_152)
.L_152:
        /*002c*/ 	.word	0x00000000
        /*0030*/ 	.short	0x000d
        /*0032*/ 	.short	0x0050
        /*0034*/ 	.byte	0x00, 0xf0, 0x11, 0x00


	//----- nvinfo : EIATTR_KPARAM_INFO
	.align		4
.L_153:
        /*0038*/ 	.byte	0x04, 0x17
        /*003a*/ 	.short	(.L_155 - .L_154)
.L_154:
        /*003c*/ 	.word	0x00000000
        /*0040*/ 	.short	0x000c
        /*0042*/ 	.short	0x0048
        /*0044*/ 	.byte	0x00, 0xf5, 0x21, 0x00


	//----- nvinfo : EIATTR_KPARAM_INFO
	.align		4
.L_155:
        /*0048*/ 	.byte	0x04, 0x17
        /*004a*/ 	.short	(.L_157 - .L_156)
.L_156:
        /*004c*/ 	.word	0x00000000
        /*0050*/ 	.short	0x000b
        /*0052*/ 	.short	0x0040
        /*0054*/ 	.byte	0x00, 0xf5, 0x21, 0x00


	//----- nvinfo : EIATTR_KPARAM_INFO
	.align		4
.L_157:
        /*0058*/ 	.byte	0x04, 0x17
        /*005a*/ 	.short	(.L_159 - .L_158)
.L_158:
        /*005c*/ 	.word	0x00000000
        /*0060*/ 	.short	0x000a
        /*0062*/ 	.short	0x0038
        /*0064*/ 	.byte	0x00, 0xf0, 0x11, 0x00


	//----- nvinfo : EIATTR_KPARAM_INFO
	.align		4
.L_159:
        /*0068*/ 	.byte	0x04, 0x17
        /*006a*/ 	.short	(.L_161 - .L_160)
.L_160:
        /*006c*/ 	.word	0x00000000
        /*0070*/ 	.short	0x0009
        /*0072*/ 	.short	0x0034
        /*0074*/ 	.byte	0x00, 0xf0, 0x11, 0x00


	//----- nvinfo : EIATTR_KPARAM_INFO
	.align		4
.L_161:
        /*0078*/ 	.byte	0x04, 0x17
        /*007a*/ 	.short	(.L_163 - .L_162)
.L_162:
        /*007c*/ 	.word	0x00000000
        /*0080*/ 	.short	0x0008
        /*0082*/ 	.short	0x0030
        /*0084*/ 	.byte	0x00, 0xf0, 0x11, 0x00


	//----- nvinfo : EIATTR_KPARAM_INFO
	.align		4
.L_163:
        /*0088*/ 	.byte	0x04, 0x17
        /*008a*/ 	.short	(.L_165 - .L_164)
.L_164:
        /*008c*/ 	.word	0x00000000
        /*0090*/ 	.short	0x0007
        /*0092*/ 	.short	0x002c
        /*0094*/ 	.byte	0x00, 0xf0, 0x11, 0x00


	//----- nvinfo : EIATTR_KPARAM_INFO
	.align		4
.L_165:
        /*0098*/ 	.byte	0x04, 0x17
        /*009a*/ 	.short	(.L_167 - .L_166)
.L_166:
        /*009c*/ 	.word	0x00000000
        /*00a0*/ 	.short	0x0006
        /*00a2*/ 	.short	0x0028
        /*00a4*/ 	.byte	0x00, 0xf0, 0x11, 0x00


	//----- nvinfo : EIATTR_KPARAM_INFO
	.align		4
.L_167:
        /*00a8*/ 	.byte	0x04, 0x17
        /*00aa*/ 	.short	(.L_169 - .L_168)
.L_168:
        /*00ac*/ 	.word	0x00000000
        /*00b0*/ 	.short	0x0005
        /*00b2*/ 	.short	0x0020
        /*00b4*/ 	.byte	0x00, 0xf5, 0x21, 0x00


	//----- nvinfo : EIATTR_KPARAM_INFO
	.align		4
.L_169:
        /*00b8*/ 	.byte	0x04, 0x17
        /*00ba*/ 	.short	(.L_171 - .L_170)
.L_170:
        /*00bc*/ 	.word	0x00000000
        /*00c0*/ 	.short	0x0004
        /*00c2*/ 	.short	0x0018
        /*00c4*/ 	.byte	0x00, 0xf5, 0x21, 0x00


	//----- nvinfo : EIATTR_KPARAM_INFO
	.align		4
.L_171:
        /*00c8*/ 	.byte	0x04, 0x17
        /*00ca*/ 	.short	(.L_173 - .L_172)
.L_172:
        /*00cc*/ 	.word	0x00000000
        /*00d0*/ 	.short	0x0003
        /*00d2*/ 	.short	0x0014
        /*00d4*/ 	.byte	0x00, 0xf0, 0x11, 0x00


	//----- nvinfo : EIATTR_KPARAM_INFO
	.align		4
.L_173:
        /*00d8*/ 	.byte	0x04, 0x17
        /*00da*/ 	.short	(.L_175 - .L_174)
.L_174:
        /*00dc*/ 	.word	0x00000000
        /*00e0*/ 	.short	0x0002
        /*00e2*/ 	.short	0x0010
        /*00e4*/ 	.byte	0x00, 0xf0, 0x11, 0x00


	//----- nvinfo : EIATTR_KPARAM_INFO
	.align		4
.L_175:
        /*00e8*/ 	.byte	0x04, 0x17
        /*00ea*/ 	.short	(.L_177 - .L_176)
.L_176:
        /*00ec*/ 	.word	0x00000000
        /*00f0*/ 	.short	0x0001
        /*00f2*/ 	.short	0x0008
        /*00f4*/ 	.byte	0x00, 0xf5, 0x21, 0x00


	//----- nvinfo : EIATTR_KPARAM_INFO
	.align		4
.L_177:
        /*00f8*/ 	.byte	0x04, 0x17
        /*00fa*/ 	.short	(.L_179 - .L_178)
.L_178:
        /*00fc*/ 	.word	0x00000000
        /*0100*/ 	.short	0x0000
        /*0102*/ 	.short	0x0000
        /*0104*/ 	.byte	0x00, 0xf5, 0x21, 0x00


	//----- nvinfo : EIATTR_SPARSE_MMA_MASK
	.align		4
.L_179:
        /*0108*/ 	.byte	0x03, 0x50
        /*010a*/ 	.short	0x0000


	//----- nvinfo : EIATTR_MAXREG_COUNT
	.align		4
        /*010c*/ 	.byte	0x03, 0x1b
        /*010e*/ 	.short	0x00ff


	//----- nvinfo : EIATTR_NUM_BARRIERS
	.align		4
        /*0110*/ 	.byte	0x02, 0x4c
        /*0112*/ 	.byte	0x01
	.zero		1


	//----- nvinfo : EIATTR_MERCURY_ISA_VERSION
	.align		4
        /*0114*/ 	.byte	0x03, 0x5f
        /*0116*/ 	.short	0x0101


	//----- nvinfo : EIATTR_COOP_GROUP_MASK_REGIDS
	.align		4
        /*0118*/ 	.byte	0x04, 0x29
        /*011a*/ 	.short	(.L_181 - .L_180)


	//   ....[0]....
.L_180:
        /*011c*/ 	.word	0xffffffff


	//   ....[1]....
        /*0120*/ 	.word	0xffffffff


	//   ....[2]....
        /*0124*/ 	.word	0xffffffff


	//   ....[3]....
        /*0128*/ 	.word	0xffffffff


	//   ....[4]....
        /*012c*/ 	.word	0xffffffff


	//   ....[5]....
        /*0130*/ 	.word	0x05000011


	//   ....[6]....
        /*0134*/ 	.word	0x05000011


	//   ....[7]....
        /*0138*/ 	.word	0x05000011


	//   ....[8]....
        /*013c*/ 	.word	0x05000011


	//   ....[9]....
        /*0140*/ 	.word	0x05000011


	//----- nvinfo : EIATTR_COOP_GROUP_INSTR_OFFSETS
	.align		4
.L_181:
        /*0144*/ 	.byte	0x04, 0x28
        /*0146*/ 	.short	(.L_183 - .L_182)


	//   ....[0]....
.L_182:
        /*0148*/ 	.word	0x00001d80


	//   ....[1]....
        /*014c*/ 	.word	0x00001da0


	//   ....[2]....
        /*0150*/ 	.word	0x00001dc0


	//   ....[3]....
        /*0154*/ 	.word	0x00001de0


	//   ....[4]....
        /*0158*/ 	.word	0x00001e00


	//   ....[5]....
        /*015c*/ 	.word	0x00001fe0


	//   ....[6]....
        /*0160*/ 	.word	0x00002070


	//   ....[7]....
        /*0164*/ 	.word	0x000020e0


	//   ....[8]....
        /*0168*/ 	.word	0x00002150


	//   ....[9]....
        /*016c*/ 	.word	0x000021c0


	//----- nvinfo : EIATTR_VRC_CTA_INIT_COUNT
	.align		4
.L_183:
        /*0170*/ 	.byte	0x02, 0x4a
	.zero		1
	.zero		1


	//----- nvinfo : EIATTR_EXIT_INSTR_OFFSETS
	.align		4
        /*0174*/ 	.byte	0x04, 0x1c
        /*0176*/ 	.short	(.L_185 - .L_184)


	//   ....[0]....
.L_184:
        /*0178*/ 	.word	0x00000060


	//   ....[1]....
        /*017c*/ 	.word	0x00000630


	//   ....[2]....
        /*0180*/ 	.word	0x00001f70


	//----- nvinfo : EIATTR_CRS_STACK_SIZE
	.align		4
.L_185:
        /*0184*/ 	.byte	0x04, 0x1e
        /*0186*/ 	.short	(.L_187 - .L_186)
.L_186:
        /*0188*/ 	.word	0x00000000


	//----- nvinfo : EIATTR_CBANK_PARAM_SIZE
	.align		4
.L_187:
        /*018c*/ 	.byte	0x03, 0x19
        /*018e*/ 	.short	0x0060


	//----- nvinfo : EIATTR_PARAM_CBANK
	.align		4
        /*0190*/ 	.byte	0x04, 0x0a
        /*0192*/ 	.short	(.L_189 - .L_188)
	.align		4
.L_188:
        /*0194*/ 	.word	index@(.nv.constant0.popcount_weighted_keys_literal_fused_multiq_kernel_warp_out_nocoeff)
        /*0198*/ 	.short	0x0380
        /*019a*/ 	.short	0x0060


	//----- nvinfo : EIATTR_SW_WAR
	.align		4
.L_189:
        /*019c*/ 	.byte	0x04, 0x36
        /*019e*/ 	.short	(.L_191 - .L_190)
.L_190:
        /*01a0*/ 	.word	0x00000008
.L_191:


//--------------------- .nv.info.popcount_weighted_keys_literal_fused_multiq_kernel_warp_out --------------------------
	.section	.nv.info.popcount_weighted_keys_literal_fused_multiq_kernel_warp_out,"",@"SHT_CUDA_INFO"
	.sectionflags	@""
	.align	4


	//----- nvinfo : EIATTR_CUDA_API_VERSION
	.align		4
        /*0000*/ 	.byte	0x04, 0x37
        /*0002*/ 	.short	(.L_193 - .L_192)
.L_192:
        /*0004*/ 	.word	0x00000082


	//----- nvinfo : EIATTR_KPARAM_INFO
	.align		4
.L_193:
        /*0008*/ 	.byte	0x04, 0x17
        /*000a*/ 	.short	(.L_195 - .L_194)
.L_194:
        /*000c*/ 	.word	0x00000000
        /*0010*/ 	.short	0x000f
        /*0012*/ 	.short	0x0058
        /*0014*/ 	.byte	0x00, 0xf5, 0x21, 0x00


	//----- nvinfo : EIATTR_KPARAM_INFO
	.align		4
.L_195:
        /*0018*/ 	.byte	0x04, 0x17
        /*001a*/ 	.short	(.L_197 - .L_196)
.L_196:
        /*001c*/ 	.word	0x00000000
        /*0020*/ 	.short	0x000e
        /*0022*/ 	.short	0x0054
        /*0024*/ 	.byte	0x00, 0xf0, 0x11, 0x00


	//----- nvinfo : EIATTR_KPARAM_INFO
	.align		4
.L_197:
        /*0028*/ 	.byte	0x04, 0x17
        /*002a*/ 	.short	(.L_199 - .L_198)
.L_198:
        /*002c*/ 	.word	0x00000000
        /*0030*/ 	.short	0x000d
        /*0032*/ 	.short	0x0050
        /*0034*/ 	.byte	0x00, 0xf0, 0x11, 0x00


	//----- nvinfo : EIATTR_KPARAM_INFO
	.align		4
.L_199:
        /*0038*/ 	.byte	0x04, 0x17
        /*003a*/ 	.short	(.L_201 - .L_200)
.L_200:
        /*003c*/ 	.word	0x00000000
        /*0040*/ 	.short	0x000c
        /*0042*/ 	.short	0x0048
        /*0044*/ 	.byte	0x00, 0xf5, 0x21, 0x00


	//----- nvinfo : EIATTR_KPARAM_INFO
	.align		4
.L_201:
        /*0048*/ 	.byte	0x04, 0x17
        /*004a*/ 	.short	(.L_203 - .L_202)
.L_202:
        /*004c*/ 	.word	0x00000000
        /*0050*/ 	.short	0x000b
        /*0052*/ 	.short	0x0040
        /*0054*/ 	.byte	0x00, 0xf5, 0x21, 0x00


	//----- nvinfo : EIATTR_KPARAM_INFO
	.align		4
.L_203:
        /*0058*/ 	.byte	0x04, 0x17
        /*005a*/ 	.short	(.L_205 - .L_204)
.L_204:
        /*005c*/ 	.word	0x00000000
        /*0060*/ 	.short	0x000a
        /*0062*/ 	.short	0x0038
        /*0064*/ 	.byte	0x00, 0xf0, 0x11, 0x00


	//----- nvinfo : EIATTR_KPARAM_INFO
	.align		4
.L_205:
        /*0068*/ 	.byte	0x04, 0x17
        /*006a*/ 	.short	(.L_207 - .L_206)
.L_206:
        /*006c*/ 	.word	0x00000000
        /*0070*/ 	.short	0x0009
        /*0072*/ 	.short	0x0034
        /*0074*/ 	.byte	0x00, 0xf0, 0x11, 0x00


	//----- nvinfo : EIATTR_KPARAM_INFO
	.align		4
.L_207:
        /*0078*/ 	.byte	0x04, 0x17
        /*007a*/ 	.short	(.L_209 - .L_208)
.L_208:
        /*007c*/ 	.word	0x00000000
        /*0080*/ 	.short	0x0008
        /*0082*/ 	.short	0x0030
        /*0084*/ 	.byte	0x00, 0xf0, 0x11, 0x00


	//----- nvinfo : EIATTR_KPARAM_INFO
	.align		4
.L_209:
        /*0088*/ 	.byte	0x04, 0x17
        /*008a*/ 	.short	(.L_211 - .L_210)
.L_210:
        /*008c*/ 	.word	0x00000000
        /*0090*/ 	.short	0x0007
        /*0092*/ 	.short	0x002c
        /*0094*/ 	.byte	0x00, 0xf0, 0x11, 0x00


	//----- nvinfo : EIATTR_KPARAM_INFO
	.align		4
.L_211:
        /*0098*/ 	.byte	0x04, 0x17
        /*009a*/ 	.short	(.L_213 - .L_212)
.L_212:
        /*009c*/ 	.word	0x00000000
        /*00a0*/ 	.short	0x0006
        /*00a2*/ 	.short	0x0028
        /*00a4*/ 	.byte	0x00, 0xf0, 0x11, 0x00


	//----- nvinfo : EIATTR_KPARAM_INFO
	.align		4
.L_213:
        /*00a8*/ 	.byte	0x04, 0x17
        /*00aa*/ 	.short	(.L_215 - .L_214)
.L_214:
        /*00ac*/ 	.word	0x00000000
        /*00b0*/ 	.short	0x0005
        /*00b2*/ 	.short	0x0020
        /*00b4*/ 	.byte	0x00, 0xf5, 0x21, 0x00


	//----- nvinfo : EIATTR_KPARAM_INFO
	.align		4
.L_215:
        /*00b8*/ 	.byte	0x04, 0x17
        /*00ba*/ 	.short	(.L_217 - .L_216)
.L_216:
        /*00bc*/ 	.word	0x00000000
        /*00c0*/ 	.short	0x0004
        /*00c2*/ 	.short	0x0018
        /*00c4*/ 	.byte	0x00, 0xf5, 0x21, 0x00


	//----- nvinfo : EIATTR_KPARAM_INFO
	.align		4
.L_217:
        /*00c8*/ 	.byte	0x04, 0x17
        /*00ca*/ 	.short	(.L_219 - .L_218)
.L_218:
        /*00cc*/ 	.word	0x00000000
        /*00d0*/ 	.short	0x0003
        /*00d2*/ 	.short	0x0014
        /*00d4*/ 	.byte	0x00, 0xf0, 0x11, 0x00


	//----- nvinfo : EIATTR_KPARAM_INFO
	.align		4
.L_219:
        /*00d8*/ 	.byte	0x04, 0x17
        /*00da*/ 	.short	(.L_221 - .L_220)
.L_220:
        /*00dc*/ 	.word	0x00000000
        /*00e0*/ 	.short	0x0002
        /*00e2*/ 	.short	0x0010
        /*00e4*/ 	.byte	0x00, 0xf0, 0x11, 0x00


	//----- nvinfo : EIATTR_KPARAM_INFO
	.align		4
.L_221:
        /*00e8*/ 	.byte	0x04, 0x17
        /*00ea*/ 	.short	(.L_223 - .L_222)
.L_222:
        /*00ec*/ 	.word	0x00000000
        /*00f0*/ 	.short	0x0001
        /*00f2*/ 	.short	0x0008
        /*00f4*/ 	.byte	0x00, 0xf5, 0x21, 0x00


	//----- nvinfo : EIATTR_KPARAM_INFO
	.align		4
.L_223:
        /*00f8*/ 	.byte	0x04, 0x17
        /*00fa*/ 	.short	(.L_225 - .L_224)
.L_224:
        /*00fc*/ 	.word	0x00000000
        /*0100*/ 	.short	0x0000
        /*0102*/ 	.short	0x0000
        /*0104*/ 	.byte	0x00, 0xf5, 0x21, 0x00


	//----- nvinfo : EIATTR_SPARSE_MMA_MASK
	.align		4
.L_225:
        /*0108*/ 	.byte	0x03, 0x50
        /*010a*/ 	.short	0x0000


	//----- nvinfo : EIATTR_MAXREG_COUNT
	.align		4
        /*010c*/ 	.byte	0x03, 0x1b
        /*010e*/ 	.short	0x00ff


	//----- nvinfo : EIATTR_NUM_BARRIERS
	.align		4
        /*0110*/ 	.byte	0x02, 0x4c
        /*0112*/ 	.byte	0x01
	.zero		1


	//----- nvinfo : EIATTR_MERCURY_ISA_VERSION
	.align		4
        /*0114*/ 	.byte	0x03, 0x5f
        /*0116*/ 	.short	0x0101


	//----- nvinfo : EIATTR_COOP_GROUP_MASK_REGIDS
	.align		4
        /*0118*/ 	.byte	0x04, 0x29
        /*011a*/ 	.short	(.L_227 - .L_226)


	//   ....[0]....
.L_226:
        /*011c*/ 	.word	0xffffffff


	//   ....[1]....
        /*0120*/ 	.word	0xffffffff


	//   ....[2]....
        /*0124*/ 	.word	0xffffffff


	//   ....[3]....
        /*0128*/ 	.word	0xffffffff


	//   ....[4]....
        /*012c*/ 	.word	0xffffffff


	//   ....[5]....
        /*0130*/ 	.word	0x0500000e


	//   ....[6]....
        /*0134*/ 	.word	0x0500000e


	//   ....[7]....
        /*0138*/ 	.word	0x0500000e


	//   ....[8]....
        /*013c*/ 	.word	0x0500000e


	//   ....[9]....
        /*0140*/ 	.word	0x0500000e


	//----- nvinfo : EIATTR_COOP_GROUP_INSTR_OFFSETS
	.align		4
.L_227:
        /*0144*/ 	.byte	0x04, 0x28
        /*0146*/ 	.short	(.L_229 - .L_228)


	//   ....[0]....
.L_228:
        /*0148*/ 	.word	0x00002a40


	//   ....[1]....
        /*014c*/ 	.word	0x00002a60


	//   ....[2]....
        /*0150*/ 	.word	0x00002a80


	//   ....[3]....
        /*0154*/ 	.word	0x00002aa0


	//   ....[4]....
        /*0158*/ 	.word	0x00002ac0


	//   ....[5]....
        /*015c*/ 	.word	0x00002c70


	//   ....[6]....
        /*0160*/ 	.word	0x00002d00


	//   ....[7]....
        /*0164*/ 	.word	0x00002d70


	//   ....[8]....
        /*0168*/ 	.word	0x00002de0


	//   ....[9]....
        /*016c*/ 	.word	0x00002e50


	//----- nvinfo : EIATTR_VRC_CTA_INIT_COUNT
	.align		4
.L_229:
        /*0170*/ 	.byte	0x02, 0x4a
	.zero		1
	.zero		1


	//----- nvinfo : EIATTR_EXIT_INSTR_OFFSETS
	.align		4
        /*0174*/ 	.byte	0x04, 0x1c
        /*0176*/ 	.short	(.L_231 - .L_230)


	//   ....[0]....
.L_230:
        /*0178*/ 	.word	0x00000060


	//   ....[1]....
        /*017c*/ 	.word	0x00000680


	//   ....[2]....
        /*0180*/ 	.word	0x00002c00


	//----- nvinfo : EIATTR_CRS_STACK_SIZE
	.align		4
.L_231:
        /*0184*/ 	.byte	0x04, 0x1e
        /*0186*/ 	.short	(.L_233 - .L_232)
.L_232:
        /*0188*/ 	.word	0x00000000


	//----- nvinfo : EIATTR_CBANK_PARAM_SIZE
	.align		4
.L_233:
        /*018c*/ 	.byte	0x03, 0x19
        /*018e*/ 	.short	0x0060


	//----- nvinfo : EIATTR_PARAM_CBANK
	.align		4
        /*0190*/ 	.byte	0x04, 0x0a
        /*0192*/ 	.short	(.L_235 - .L_234)
	.align		4
.L_234:
        /*0194*/ 	.word	index@(.nv.constant0.popcount_weighted_keys_literal_fused_multiq_kernel_warp_out)
        /*0198*/ 	.short	0x0380
        /*019a*/ 	.short	0x0060


	//----- nvinfo : EIATTR_SW_WAR
	.align		4
.L_235:
        /*019c*/ 	.byte	0x04, 0x36
        /*019e*/ 	.short	(.L_237 - .L_236)
.L_236:
        /*01a0*/ 	.word	0x00000008
.L_237:


//--------------------- .nv.info.popcount_weighted_keys_literal_fused_multiq_kernel --------------------------
	.section	.nv.info.popcount_weighted_keys_literal_fused_multiq_kernel,"",@"SHT_CUDA_INFO"
	.sectionflags	@""
	.align	4


	//----- nvinfo : EIATTR_CUDA_API_VERSION
	.align		4
        /*0000*/ 	.byte	0x04, 0x37
        /*0002*/ 	.short	(.L_239 - .L_238)
.L_238:
        /*0004*/ 	.word	0x00000082


	//----- nvinfo : EIATTR_KPARAM_INFO
	.align		4
.L_239:
        /*0008*/ 	.byte	0x04, 0x17
        /*000a*/ 	.short	(.L_241 - .L_240)
.L_240:
        /*000c*/ 	.word	0x00000000
        /*0010*/ 	.short	0x000f
        /*0012*/ 	.short	0x0058
        /*0014*/ 	.byte	0x00, 0xf5, 0x21, 0x00


	//----- nvinfo : EIATTR_KPARAM_INFO
	.align		4
.L_241:
        /*0018*/ 	.byte	0x04, 0x17
        /*001a*/ 	.short	(.L_243 - .L_242)
.L_242:
        /*001c*/ 	.word	0x00000000
        /*0020*/ 	.short	0x000e
        /*0022*/ 	.short	0x0054
        /*0024*/ 	.byte	0x00, 0xf0, 0x11, 0x00


	//----- nvinfo : EIATTR_KPARAM_INFO
	.align		4
.L_243:
        /*0028*/ 	.byte	0x04, 0x17
        /*002a*/ 	.short	(.L_245 - .L_244)
.L_244:
        /*002c*/ 	.word	0x00000000
        /*0030*/ 	.short	0x000d
        /*0032*/ 	.short	0x0050
        /*0034*/ 	.byte	0x00, 0xf0, 0x11, 0x00


	//----- nvinfo : EIATTR_KPARAM_INFO
	.align		4
.L_245:
        /*0038*/ 	.byte	0x04, 0x17
        /*003a*/ 	.short	(.L_247 - .L_246)
.L_246:
        /*003c*/ 	.word	0x00000000
        /*0040*/ 	.short	0x000c
        /*0042*/ 	.short	0x0048
        /*0044*/ 	.byte	0x00, 0xf5, 0x21, 0x00


	//----- nvinfo : EIATTR_KPARAM_INFO
	.align		4
.L_247:
        /*0048*/ 	.byte	0x04, 0x17
        /*004a*/ 	.short	(.L_249 - .L_248)
.L_248:
        /*004c*/ 	.word	0x00000000
        /*0050*/ 	.short	0x000b
        /*0052*/ 	.short	0x0040
        /*0054*/ 	.byte	0x00, 0xf5, 0x21, 0x00


	//----- nvinfo : EIATTR_KPARAM_INFO
	.align		4
.L_249:
        /*0058*/ 	.byte	0x04, 0x17
        /*005a*/ 	.short	(.L_251 - .L_250)
.L_250:
        /*005c*/ 	.word	0x00000000
        /*0060*/ 	.short	0x000a
        /*0062*/ 	.short	0x0038
        /*0064*/ 	.byte	0x00, 0xf0, 0x11, 0x00


	//----- nvinfo : EIATTR_KPARAM_INFO
	.align		4
.L_251:
        /*0068*/ 	.byte	0x04, 0x17
        /*006a*/ 	.short	(.L_253 - .L_252)
.L_252:
        /*006c*/ 	.word	0x00000000
        /*0070*/ 	.short	0x0009
        /*0072*/ 	.short	0x0034
        /*0074*/ 	.byte	0x00, 0xf0, 0x11, 0x00


	//----- nvinfo : EIATTR_KPARAM_INFO
	.align		4
.L_253:
        /*0078*/ 	.byte	0x04, 0x17
        /*007a*/ 	.short	(.L_255 - .L_254)
.L_254:
        /*007c*/ 	.word	0x00000000
        /*0080*/ 	.short	0x0008
        /*0082*/ 	.short	0x0030
        /*0084*/ 	.byte	0x00, 0xf0, 0x11, 0x00


	//----- nvinfo : EIATTR_KPARAM_INFO
	.align		4
.L_255:
        /*0088*/ 	.byte	0x04, 0x17
        /*008a*/ 	.short	(.L_257 - .L_256)
.L_256:
        /*008c*/ 	.word	0x00000000
        /*0090*/ 	.short	0x0007
        /*0092*/ 	.short	0x002c
        /*0094*/ 	.byte	0x00, 0xf0, 0x11, 0x00


	//----- nvinfo : EIATTR_KPARAM_INFO
	.align		4
.L_257:
        /*0098*/ 	.byte	0x04, 0x17
        /*009a*/ 	.short	(.L_259 - .L_258)
.L_258:
        /*009c*/ 	.word	0x00000000
        /*00a0*/ 	.short	0x0006
        /*00a2*/ 	.short	0x0028
        /*00a4*/ 	.byte	0x00, 0xf0, 0x11, 0x00


	//----- nvinfo : EIATTR_KPARAM_INFO
	.align		4
.L_259:
        /*00a8*/ 	.byte	0x04, 0x17
        /*00aa*/ 	.short	(.L_261 - .L_260)
.L_260:
        /*00ac*/ 	.word	0x00000000
        /*00b0*/ 	.short	0x0005
        /*00b2*/ 	.short	0x0020
        /*00b4*/ 	.byte	0x00, 0xf5, 0x21, 0x00


	//----- nvinfo : EIATTR_KPARAM_INFO
	.align		4
.L_261:
        /*00b8*/ 	.byte	0x04, 0x17
        /*00ba*/ 	.short	(.L_263 - .L_262)
.L_262:
        /*00bc*/ 	.word	0x00000000
        /*00c0*/ 	.short	0x0004
        /*00c2*/ 	.short	0x0018
        /*00c4*/ 	.byte	0x00, 0xf5, 0x21, 0x00


	//----- nvinfo : EIATTR_KPARAM_INFO
	.align		4
.L_263:
        /*00c8*/ 	.byte	0x04, 0x17
        /*00ca*/ 	.short	(.L_265 - .L_264)
.L_264:
        /*00cc*/ 	.word	0x00000000
        /*00d0*/ 	.short	0x0003
        /*00d2*/ 	.short	0x0014
        /*00d4*/ 	.byte	0x00, 0xf0, 0x11, 0x00


	//----- nvinfo : EIATTR_KPARAM_INFO
	.align		4
.L_265:
        /*00d8*/ 	.byte	0x04, 0x17
        /*00da*/ 	.short	(.L_267 - .L_266)
.L_266:
        /*00dc*/ 	.word	0x00000000
        /*00e0*/ 	.short	0x0002
        /*00e2*/ 	.short	0x0010
        /*00e4*/ 	.byte	0x00, 0xf0, 0x11, 0x00


	//----- nvinfo : EIATTR_KPARAM_INFO
	.align		4
.L_267:
        /*00e8*/ 	.byte	0x04, 0x17
        /*00ea*/ 	.short	(.L_269 - .L_268)
.L_268:
        /*00ec*/ 	.word	0x00000000
        /*00f0*/ 	.short	0x0001
        /*00f2*/ 	.short	0x0008
        /*00f4*/ 	.byte	0x00, 0xf5, 0x21, 0x00


	//----- nvinfo : EIATTR_KPARAM_INFO
	.align		4
.L_269:
        /*00f8*/ 	.byte	0x04, 0x17
        /*00fa*/ 	.short	(.L_271 - .L_270)
.L_270:
        /*00fc*/ 	.word	0x00000000
        /*0100*/ 	.short	0x0000
        /*0102*/ 	.short	0x0000
        /*0104*/ 	.byte	0x00, 0xf5, 0x21, 0x00


	//----- nvinfo : EIATTR_SPARSE_MMA_MASK
	.align		4
.L_271:
        /*0108*/ 	.byte	0x03, 0x50
        /*010a*/ 	.short	0x0000


	//----- nvinfo : EIATTR_MAXREG_COUNT
	.align		4
        /*010c*/ 	.byte	0x03, 0x1b
        /*010e*/ 	.short	0x00ff


	//----- nvinfo : EIATTR_NUM_BARRIERS
	.align		4
        /*0110*/ 	.byte	0x02, 0x4c
        /*0112*/ 	.byte	0x01
	.zero		1


	//----- nvinfo : EIATTR_MERCURY_ISA_VERSION
	.align		4
        /*0114*/ 	.byte	0x03, 0x5f
        /*0116*/ 	.short	0x0101


	//----- nvinfo : EIATTR_COOP_GROUP_MASK_REGIDS
	.align		4
        /*0118*/ 	.byte	0x04, 0x29
        /*011a*/ 	.short	(.L_273 - .L_272)


	//   ....[0]....
.L_272:
        /*011c*/ 	.word	0xffffffff


	//   ....[1]....
        /*0120*/ 	.word	0xffffffff


	//   ....[2]....
        /*0124*/ 	.word	0xffffffff


	//   ....[3]....
        /*0128*/ 	.word	0xffffffff


	//   ....[4]....
        /*012c*/ 	.word	0xffffffff


	//   ....[5]....
        /*0130*/ 	.word	0xffffffff


	//   ....[6]....
        /*0134*/ 	.word	0xffffffff


	//   ....[7]....
        /*0138*/ 	.word	0xffffffff


	//   ....[8]....
        /*013c*/ 	.word	0xffffffff


	//   ....[9]....
        /*0140*/ 	.word	0xffffffff


	//   ....[10]....
        /*0144*/ 	.word	0x05000016


	//   ....[11]....
        /*0148*/ 	.word	0x05000016


	//   ....[12]....
        /*014c*/ 	.word	0x05000016


	//   ....[13]....
        /*0150*/ 	.word	0x05000016


	//   ....[14]....
        /*0154*/ 	.word	0x05000016


	//----- nvinfo : EIATTR_COOP_GROUP_INSTR_OFFSETS
	.align		4
.L_273:
        /*0158*/ 	.byte	0x04, 0x28
        /*015a*/ 	.short	(.L_275 - .L_274)


	//   ....[0]....
.L_274:
        /*015c*/ 	.word	0x000012a0


	//   ....[1]....
        /*0160*/ 	.word	0x00001310


	//   ....[2]....
        /*0164*/ 	.word	0x00001350


	//   ....[3]....
        /*0168*/ 	.word	0x00001380


	//   ....[4]....
        /*016c*/ 	.word	0x000013a0


	//   ....[5]....
        /*0170*/ 	.word	0x000014a0


	//   ....[6]....
        /*0174*/ 	.word	0x000014c0


	//   ....[7]....
        /*0178*/ 	.word	0x000014e0


	//   ....[8]....
        /*017c*/ 	.word	0x00001500


	//   ....[9]....
        /*0180*/ 	.word	0x00001520


	//   ....[10]....
        /*0184*/ 	.word	0x000016a0


	//   ....[11]....
        /*0188*/ 	.word	0x00001710


	//   ....[12]....
        /*018c*/ 	.word	0x00001780


	//   ....[13]....
        /*0190*/ 	.word	0x000017f0


	//   ....[14]....
        /*0194*/ 	.word	0x00001860


	//----- nvinfo : EIATTR_VRC_CTA_INIT_COUNT
	.align		4
.L_275:
        /*0198*/ 	.byte	0x02, 0x4a
	.zero		1
	.zero		1


	//----- nvinfo : EIATTR_EXIT_INSTR_OFFSETS
	.align		4
        /*019c*/ 	.byte	0x04, 0x1c
        /*019e*/ 	.short	(.L_277 - .L_276)


	//   ....[0]....
.L_276:
        /*01a0*/ 	.word	0x00000060


	//   ....[1]....
        /*01a4*/ 	.word	0x00000620


	//   ....[2]....
        /*01a8*/ 	.word	0x00001650


	//----- nvinfo : EIATTR_CRS_STACK_SIZE
	.align		4
.L_277:
        /*01ac*/ 	.byte	0x04, 0x1e
        /*01ae*/ 	.short	(.L_279 - .L_278)
.L_278:
        /*01b0*/ 	.word	0x00000000


	//----- nvinfo : EIATTR_CBANK_PARAM_SIZE
	.align		4
.L_279:
        /*01b4*/ 	.byte	0x03, 0x19
        /*01b6*/ 	.short	0x0060


	//----- nvinfo : EIATTR_PARAM_CBANK
	.align		4
        /*01b8*/ 	.byte	0x04, 0x0a
        /*01ba*/ 	.short	(.L_281 - .L_280)
	.align		4
.L_280:
        /*01bc*/ 	.word	index@(.nv.constant0.popcount_weighted_keys_literal_fused_multiq_kernel)
        /*01c0*/ 	.short	0x0380
        /*01c2*/ 	.short	0x0060


	//----- nvinfo : EIATTR_SW_WAR
	.align		4
.L_281:
        /*01c4*/ 	.byte	0x04, 0x36
        /*01c6*/ 	.short	(.L_283 - .L_282)
.L_282:
        /*01c8*/ 	.word	0x00000008
.L_283:


//--------------------- .nv.info.pack_bits_all_ballot_multi_kernel --------------------------
	.section	.nv.info.pack_bits_all_ballot_multi_kernel,"",@"SHT_CUDA_INFO"
	.sectionflags	@""
	.align	4


	//----- nvinfo : EIATTR_CUDA_API_VERSION
	.align		4
        /*0000*/ 	.byte	0x04, 0x37
        /*0002*/ 	.short	(.L_285 - .L_284)
.L_284:
        /*0004*/ 	.word	0x00000082


	//----- nvinfo : EIATTR_KPARAM_INFO
	.align		4
.L_285:
        /*0008*/ 	.byte	0x04, 0x17
        /*000a*/ 	.short	(.L_287 - .L_286)
.L_286:
        /*000c*/ 	.word	0x00000000
        /*0010*/ 	.short	0x0005
        /*0012*/ 	.short	0x0020
        /*0014*/ 	.byte	0x00, 0xf5, 0x21, 0x00


	//----- nvinfo : EIATTR_KPARAM_INFO
	.align		4
.L_287:
        /*0018*/ 	.byte	0x04, 0x17
        /*001a*/ 	.short	(.L_289 - .L_288)
.L_288:
        /*001c*/ 	.word	0x00000000
        /*0020*/ 	.short	0x0004
        /*0022*/ 	.short	0x0018
        /*0024*/ 	.byte	0x00, 0xf0, 0x21, 0x00


	//----- nvinfo : EIATTR_KPARAM_INFO
	.align		4
.L_289:
        /*0028*/ 	.byte	0x04, 0x17
        /*002a*/ 	.short	(.L_291 - .L_290)
.L_290:
        /*002c*/ 	.word	0x00000000
        /*0030*/ 	.short	0x0003
        /*0032*/ 	.short	0x0014
        /*0034*/ 	.byte	0x00, 0xf0, 0x11, 0x00


	//----- nvinfo : EIATTR_KPARAM_INFO
	.align		4
.L_291:
        /*0038*/ 	.byte	0x04, 0x17
        /*003a*/ 	.short	(.L_293 - .L_292)
.L_292:
        /*003c*/ 	.word	0x00000000
        /*0040*/ 	.short	0x0002
        /*0042*/ 	.short	0x0010
        /*0044*/ 	.byte	0x00, 0xf0, 0x11, 0x00


	//----- nvinfo : EIATTR_KPARAM_INFO
	.align		4
.L_293:
        /*0048*/ 	.byte	0x04, 0x17
        /*004a*/ 	.short	(.L_295 - .L_294)
.L_294:
        /*004c*/ 	.word	0x00000000
        /*0050*/ 	.short	0x0001
        /*0052*/ 	.short	0x0008
        /*0054*/ 	.byte	0x00, 0xf0, 0x21, 0x00


	//----- nvinfo : EIATTR_KPARAM_INFO
	.align		4
.L_295:
        /*0058*/ 	.byte	0x04, 0x17
        /*005a*/ 	.short	(.L_297 - .L_296)
.L_296:
        /*005c*/ 	.word	0x00000000
        /*0060*/ 	.short	0x0000
        /*0062*/ 	.short	0x0000
        /*0064*/ 	.byte	0x00, 0xf5, 0x21, 0x00


	//----- nvinfo : EIATTR_SPARSE_MMA_MASK
	.align		4
.L_297:
        /*0068*/ 	.byte	0x03, 0x50
        /*006a*/ 	.short	0x0000


	//----- nvinfo : EIATTR_MAXREG_COUNT
	.align		4
        /*006c*/ 	.byte	0x03, 0x1b
        /*006e*/ 	.short	0x00ff


	//----- nvinfo : EIATTR_MERCURY_ISA_VERSION
	.align		4
        /*0070*/ 	.byte	0x03, 0x5f
        /*0072*/ 	.short	0x0101


	//----- nvinfo : EIATTR_COOP_GROUP_MASK_REGIDS
	.align		4
        /*0074*/ 	.byte	0x04, 0x29
        /*0076*/ 	.short	(.L_299 - .L_298)


	//   ....[0]....
.L_298:
        /*0078*/ 	.word	0xffffffff


	//   ....[1]....
        /*007c*/ 	.word	0xffffffff


	//----- nvinfo : EIATTR_COOP_GROUP_INSTR_OFFSETS
	.align		4
.L_299:
        /*0080*/ 	.byte	0x04, 0x28
        /*0082*/ 	.short	(.L_301 - .L_300)


	//   ....[0]....
.L_300:
        /*0084*/ 	.word	0x00000340


	//   ....[1]....
        /*0088*/ 	.word	0x00000350


	//----- nvinfo : EIATTR_VRC_CTA_INIT_COUNT
	.align		4
.L_301:
        /*008c*/ 	.byte	0x02, 0x4a
	.zero		1
	.zero		1


	//----- nvinfo : EIATTR_EXIT_INSTR_OFFSETS
	.align		4
        /*0090*/ 	.byte	0x04, 0x1c
        /*0092*/ 	.short	(.L_303 - .L_302)


	//   ....[0]....
.L_302:
        /*0094*/ 	.word	0x00000040


	//   ....[1]....
        /*0098*/ 	.word	0x000000d0


	//   ....[2]....
        /*009c*/ 	.word	0x00000360


	//   ....[3]....
        /*00a0*/ 	.word	0x000003d0


	//----- nvinfo : EIATTR_CRS_STACK_SIZE
	.align		4
.L_303:
        /*00a4*/ 	.byte	0x04, 0x1e
        /*00a6*/ 	.short	(.L_305 - .L_304)
.L_304:
        /*00a8*/ 	.word	0x00000000


	//----- nvinfo : EIATTR_CBANK_PARAM_SIZE
	.align		4
.L_305:
        /*00ac*/ 	.byte	0x03, 0x19
        /*00ae*/ 	.short	0x0028


	//----- nvinfo : EIATTR_PARAM_CBANK
	.align		4
        /*00b0*/ 	.byte	0x04, 0x0a
        /*00b2*/ 	.short	(.L_307 - .L_306)
	.align		4
.L_306:
        /*00b4*/ 	.word	index@(.nv.constant0.pack_bits_all_ballot_multi_kernel)
        /*00b8*/ 	.short	0x0380
        /*00ba*/ 	.short	0x0028


	//----- nvinfo : EIATTR_SW_WAR
	.align		4
.L_307:
        /*00bc*/ 	.byte	0x04, 0x36
        /*00be*/ 	.short	(.L_309 - .L_308)
.L_308:
        /*00c0*/ 	.word	0x00000008
.L_309:


//--------------------- .nv.info.pack_bits_all_kernel --------------------------
	.section	.nv.info.pack_bits_all_kernel,"",@"SHT_CUDA_INFO"
	.sectionflags	@""
	.align	4


	//----- nvinfo : EIATTR_CUDA_API_VERSION
	.align		4
        /*0000*/ 	.byte	0x04, 0x37
        /*0002*/ 	.short	(.L_311 - .L_310)
.L_310:
        /*0004*/ 	.word	0x00000082


	//----- nvinfo : EIATTR_KPARAM_INFO
	.align		4
.L_311:
        /*0008*/ 	.byte	0x04, 0x17
        /*000a*/ 	.short	(.L_313 - .L_312)
.L_312:
        /*000c*/ 	.word	0x00000000
        /*0010*/ 	.short	0x0005
        /*0012*/ 	.short	0x0020
        /*0014*/ 	.byte	0x00, 0xf5, 0x21, 0x00


	//----- nvinfo : EIATTR_KPARAM_INFO
	.align		4
.L_313:
        /*0018*/ 	.byte	0x04, 0x17
        /*001a*/ 	.short	(.L_315 - .L_314)
.L_314:
        /*001c*/ 	.word	0x00000000
        /*0020*/ 	.short	0x0004
        /*0022*/ 	.short	0x0018
        /*0024*/ 	.byte	0x00, 0xf0, 0x21, 0x00


	//----- nvinfo : EIATTR_KPARAM_INFO
	.align		4
.L_315:
        /*0028*/ 	.byte	0x04, 0x17
        /*002a*/ 	.short	(.L_317 - .L_316)
.L_316:
        /*002c*/ 	.word	0x00000000
        /*0030*/ 	.short	0x0003
        /*0032*/ 	.short	0x0014
        /*0034*/ 	.byte	0x00, 0xf0, 0x11, 0x00


	//----- nvinfo : EIATTR_KPARAM_INFO
	.align		4
.L_317:
        /*0038*/ 	.byte	0x04, 0x17
        /*003a*/ 	.short	(.L_319 - .L_318)
.L_318:
        /*003c*/ 	.word	0x00000000
        /*0040*/ 	.short	0x0002
        /*0042*/ 	.short	0x0010
        /*0044*/ 	.byte	0x00, 0xf0, 0x11, 0x00


	//----- nvinfo : EIATTR_KPARAM_INFO
	.align		4
.L_319:
        /*0048*/ 	.byte	0x04, 0x17
        /*004a*/ 	.short	(.L_321 - .L_320)
.L_320:
        /*004c*/ 	.word	0x00000000
        /*0050*/ 	.short	0x0001
        /*0052*/ 	.short	0x0008
        /*0054*/ 	.byte	0x00, 0xf0, 0x21, 0x00


	//----- nvinfo : EIATTR_KPARAM_INFO
	.align		4
.L_321:
        /*0058*/ 	.byte	0x04, 0x17
        /*005a*/ 	.short	(.L_323 - .L_322)
.L_322:
        /*005c*/ 	.word	0x00000000
        /*0060*/ 	.short	0x0000
        /*0062*/ 	.short	0x0000
        /*0064*/ 	.byte	0x00, 0xf5, 0x21, 0x00


	//----- nvinfo : EIATTR_SPARSE_MMA_MASK
	.align		4
.L_323:
        /*0068*/ 	.byte	0x03, 0x50
        /*006a*/ 	.short	0x0000


	//----- nvinfo : EIATTR_MAXREG_COUNT
	.align		4
        /*006c*/ 	.byte	0x03, 0x1b
        /*006e*/ 	.short	0x00ff


	//----- nvinfo : EIATTR_MERCURY_ISA_VERSION
	.align		4
        /*0070*/ 	.byte	0x03, 0x5f
        /*0072*/ 	.short	0x0101


	//----- nvinfo : EIATTR_VRC_CTA_INIT_COUNT
	.align		4
        /*0074*/ 	.byte	0x02, 0x4a
	.zero		1
	.zero		1


	//----- nvinfo : EIATTR_EXIT_INSTR_OFFSETS
	.align		4
        /*0078*/ 	.byte	0x04, 0x1c
        /*007a*/ 	.short	(.L_325 - .L_324)


	//   ....[0]....
.L_324:
        /*007c*/ 	.word	0x00000080


	//   ....[1]....
        /*0080*/ 	.word	0x00000ac0


	//----- nvinfo : EIATTR_CRS_STACK_SIZE
	.align		4
.L_325:
        /*0084*/ 	.byte	0x04, 0x1e
        /*0086*/ 	.short	(.L_327 - .L_326)
.L_326:
        /*0088*/ 	.word	0x00000000


	//----- nvinfo : EIATTR_CBANK_PARAM_SIZE
	.align		4
.L_327:
        /*008c*/ 	.byte	0x03, 0x19
        /*008e*/ 	.short	0x0028


	//----- nvinfo : EIATTR_PARAM_CBANK
	.align		4
        /*0090*/ 	.byte	0x04, 0x0a
        /*0092*/ 	.short	(.L_329 - .L_328)
	.align		4
.L_328:
        /*0094*/ 	.word	index@(.nv.constant0.pack_bits_all_kernel)
        /*0098*/ 	.short	0x0380
        /*009a*/ 	.short	0x0028


	//----- nvinfo : EIATTR_SW_WAR
	.align		4
.L_329:
        /*009c*/ 	.byte	0x04, 0x36
        /*009e*/ 	.short	(.L_331 - .L_330)
.L_330:
        /*00a0*/ 	.word	0x00000008
.L_331:


//--------------------- .nv.info.ewah_decompress_kernel --------------------------
	.section	.nv.info.ewah_decompress_kernel,"",@"SHT_CUDA_INFO"
	.sectionflags	@""
	.align	4


	//----- nvinfo : EIATTR_CUDA_API_VERSION
	.align		4
        /*0000*/ 	.byte	0x04, 0x37
        /*0002*/ 	.short	(.L_333 - .L_332)
.L_332:
        /*0004*/ 	.word	0x00000082


	//----- nvinfo : EIATTR_KPARAM_INFO
	.align		4
.L_333:
        /*0008*/ 	.byte	0x04, 0x17
        /*000a*/ 	.short	(.L_335 - .L_334)
.L_334:
        /*000c*/ 	.word	0x00000000
        /*0010*/ 	.short	0x0003
        /*0012*/ 	.short	0x0010
        /*0014*/ 	.byte	0x00, 0xf5, 0x21, 0x00


	//----- nvinfo : EIATTR_KPARAM_INFO
	.align		4
.L_335:
        /*0018*/ 	.byte	0x04, 0x17
        /*001a*/ 	.short	(.L_337 - .L_336)
.L_336:
        /*001c*/ 	.word	0x00000000
        /*0020*/ 	.short	0x0002
        /*0022*/ 	.short	0x000c
        /*0024*/ 	.byte	0x00, 0xf0, 0x11, 0x00


	//----- nvinfo : EIATTR_KPARAM_INFO
	.align		4
.L_337:
        /*0028*/ 	.byte	0x04, 0x17
        /*002a*/ 	.short	(.L_339 - .L_338)
.L_338:
        /*002c*/ 	.word	0x00000000
        /*0030*/ 	.short	0x0001
        /*0032*/ 	.short	0x0008
        /*0034*/ 	.byte	0x00, 0xf0, 0x11, 0x00


	//----- nvinfo : EIATTR_KPARAM_INFO
	.align		4
.L_339:
        /*0038*/ 	.byte	0x04, 0x17
        /*003a*/ 	.short	(.L_341 - .L_340)
.L_340:
        /*003c*/ 	.word	0x00000000
        /*0040*/ 	.short	0x0000
        /*0042*/ 	.short	0x0000
        /*0044*/ 	.byte	0x00, 0xf5, 0x21, 0x00


	//----- nvinfo : EIATTR_SPARSE_MMA_MASK
	.align		4
.L_341:
        /*0048*/ 	.byte	0x03, 0x50
        /*004a*/ 	.short	0x0000


	//----- nvinfo : EIATTR_MAXREG_COUNT
	.align		4
        /*004c*/ 	.byte	0x03, 0x1b
        /*004e*/ 	.short	0x00ff


	//----- nvinfo : EIATTR_MERCURY_ISA_VERSION
	.align		4
        /*0050*/ 	.byte	0x03, 0x5f
        /*0052*/ 	.short	0x0101


	//----- nvinfo : EIATTR_VRC_CTA_INIT_COUNT
	.align		4
        /*0054*/ 	.byte	0x02, 0x4a
	.zero		1
	.zero		1


	//----- nvinfo : EIATTR_EXIT_INSTR_OFFSETS
	.align		4
        /*0058*/ 	.byte	0x04, 0x1c
        /*005a*/ 	.short	(.L_343 - .L_342)


	//   ....[0]....
.L_342:
        /*005c*/ 	.word	0x00000030


	//   ....[1]....
        /*0060*/ 	.word	0x000003c0


	//   ....[2]....
        /*0064*/ 	.word	0x000005d0


	//   ....[3]....
        /*0068*/ 	.word	0x000006d0


	//   ....[4]....
        /*006c*/ 	.word	0x00000790


	//   ....[5]....
        /*0070*/ 	.word	0x00000820


	//----- nvinfo : EIATTR_CBANK_PARAM_SIZE
	.align		4
.L_343:
        /*0074*/ 	.byte	0x03, 0x19
        /*0076*/ 	.short	0x0018


	//----- nvinfo : EIATTR_PARAM_CBANK
	.align		4
        /*0078*/ 	.byte	0x04, 0x0a
        /*007a*/ 	.short	(.L_345 - .L_344)
	.align		4
.L_344:
        /*007c*/ 	.word	index@(.nv.constant0.ewah_decompress_kernel)
        /*0080*/ 	.short	0x0380
        /*0082*/ 	.short	0x0018


	//----- nvinfo : EIATTR_SW_WAR
	.align		4
.L_345:
        /*0084*/ 	.byte	0x04, 0x36
        /*0086*/ 	.short	(.L_347 - .L_346)
.L_346:
        /*0088*/ 	.word	0x00000008
.L_347:


//--------------------- .nv.callgraph             --------------------------
	.section	.nv.callgraph,"",@"SHT_CUDA_CALLGRAPH"
	.align	4
	.sectionentsize	8
	.align		4
        /*0000*/ 	.word	0x00000000
	.align		4
        /*0004*/ 	.word	0xffffffff
	.align		4
        /*0008*/ 	.word	0x00000000
	.align		4
        /*000c*/ 	.word	0xfffffffe
	.align		4
        /*0010*/ 	.word	0x00000000
	.align		4
        /*0014*/ 	.word	0xfffffffd
	.align		4
        /*0018*/ 	.word	0x00000000
	.align		4
        /*001c*/ 	.word	0xfffffffc


//--------------------- .text.ewah_emit_kernel    --------------------------
	.section	.text.ewah_emit_kernel,"ax",@progbits
	.align	128
        .global         ewah_emit_kernel
        .type           ewah_emit_kernel,@function
        .size           ewah_emit_kernel,(.L_x_194 - ewah_emit_kernel)
        .other          ewah_emit_kernel,@"STO_CUDA_ENTRY STV_DEFAULT"
ewah_emit_kernel:
.text.ewah_emit_kernel:
[----:B------:R-:W-:Y:S01]  /*0000*/  LDC R1, c[0x0][0x37c] ;  /* 0x0000df00ff017b82 */ /* 0x000fe20000000800 */
[----:B------:R-:W0:Y:S01]  /*0010*/  S2R R2, SR_CTAID.X ;  /* 0x0000000000027919 */ /* 0x000e220000002500 */
[----:B------:R-:W0:Y:S01]  /*0020*/  LDCU UR4, c[0x0][0x388] ;  /* 0x00007100ff0477ac */ /* 0x000e220008000800 */
[----:B------:R-:W1:Y:S01]  /*0030*/  S2R R0, SR_TID.X ;  /* 0x0000000000007919 */ /* 0x000e620000002100 */
[----:B0-----:R-:W-:-:S04]  /*0040*/  ISETP.GE.AND P0, PT, R2, UR4, PT ;  /* 0x0000000402007c0c */ /* 0x001fc8000bf06270 */
[----:B-1----:R-:W-:-:S13]  /*0050*/  ISETP.NE.OR P0, PT, R0, RZ, P0 ;  /* 0x000000ff0000720c */ /* 0x002fda0000705670 */
[----:B------:R-:W-:Y:S05]  /*0060*/  @P0 EXIT ;  /* 0x000000000000094d */ /* 0x000fea0003800000 */
[----:B------:R-:W0:Y:S01]  /*0070*/  LDC.64 R4, c[0x0][0x398] ;  /* 0x0000e600ff047b82 */ /* 0x000e220000000a00 */
[----:B------:R-:W1:Y:S01]  /*0080*/  LDCU.64 UR6, c[0x0][0x358] ;  /* 0x00006b00ff0677ac */ /* 0x000e620008000a00 */
[----:B------:R-:W2:Y:S01]  /*0090*/  LDCU UR5, c[0x0][0x38c] ;  /* 0x00007180ff0577ac */ /* 0x000ea20008000800 */
[----:B0-----:R-:W-:-:S06]  /*00a0*/  IMAD.WIDE.U32 R4, R2, 0x8, R4 ;  /* 0x0000000802047825 */ /* 0x001fcc00078e0004 */
[----:B-1----:R-:W3:Y:S01]  /*00b0*/  LDG.E.64.CONSTANT R4, desc[UR6][R4.64] ;  /* 0x0000000604047981 */ /* 0x002ee2000c1e9b00 */
[----:B--2---:R-:W-:Y:S01]  /*00c0*/  UISETP.GE.AND UP0, UPT, UR5, 0x1, UPT ;  /* 0x000000010500788c */ /* 0x004fe2000bf06270 */
[----:B---3--:R-:W-:-:S08]  /*00d0*/  IMAD.MOV.U32 R17, RZ, RZ, R4 ;  /* 0x000000ffff117224 */ /* 0x008fd000078e0004 */
[----:B------:R-:W-:Y:S05]  /*00e0*/  BRA.U !UP0, `(.L_x_0) ;  /* 0x0000000d08b07547 */ /* 0x000fea000b800000 */
[----:B------:R-:W0:Y:S08]  /*00f0*/  LDC.64 R12, c[0x0][0x390] ;  /* 0x0000e400ff0c7b82 */ /* 0x000e300000000a00 */
[----:B------:R-:W1:Y:S01]  /*0100*/  LDC.64 R8, c[0x0][0x380] ;  /* 0x0000e000ff087b82 */ /* 0x000e620000000a00 */
[----:B0-----:R-:W-:-:S04]  /*0110*/  LEA R12, P0, R2, R12, 0x2 ;  /* 0x0000000c020c7211 */ /* 0x001fc800078010ff */
[----:B------:R-:W-:-:S05]  /*0120*/  LEA.HI.X R13, R2, R13, RZ, 0x2, P0 ;  /* 0x0000000d020d7211 */ /* 0x000fca00000f14ff */
[----:B------:R0:W5:Y:S01]  /*0130*/  LDG.E.CONSTANT R0, desc[UR6][R12.64] ;  /* 0x000000060c007981 */ /* 0x000162000c1e9900 */
[----:B------:R-:W-:Y:S02]  /*0140*/  USHF.R.S32.HI UR4, URZ, 0x1f, UR5 ;  /* 0x0000001fff047899 */ /* 0x000fe40008011405 */
[----:B------:R-:W-:-:S04]  /*0150*/  IMAD.WIDE.U32 R6, R2, UR5, RZ ;  /* 0x0000000502067c25 */ /* 0x000fc8000f8e00ff */
[----:B------:R-:W-:Y:S01]  /*0160*/  IMAD.MOV.U32 R16, RZ, RZ, R5 ;  /* 0x000000ffff107224 */ /* 0x000fe200078e0005 */
[----:B-1----:R-:W-:Y:S01]  /*0170*/  LEA R8, P0, R6, R8, 0x3 ;  /* 0x0000000806087211 */ /* 0x002fe200078018ff */
[----:B------:R-:W-:Y:S02]  /*0180*/  IMAD R3, R2, UR4, RZ ;  /* 0x0000000402037c24 */ /* 0x000fe4000f8e02ff */
[----:B------:R-:W-:Y:S01]  /*0190*/  IMAD.MOV.U32 R17, RZ, RZ, R4 ;  /* 0x000000ffff117224 */ /* 0x000fe200078e0004 */
[----:B------:R-:W-:Y:S01]  /*01a0*/  IADD3 R10, P1, PT, R8, 0x10, RZ ;  /* 0x00000010080a7810 */ /* 0x000fe20007f3e0ff */
[----:B------:R-:W-:-:S05]  /*01b0*/  IMAD.IADD R3, R7, 0x1, R3 ;  /* 0x0000000107037824 */ /* 0x000fca00078e0203 */
[----:B------:R-:W-:Y:S01]  /*01c0*/  LEA.HI.X R9, R6, R9, R3, 0x3, P0 ;  /* 0x0000000906097211 */ /* 0x000fe200000f1c03 */
[----:B------:R-:W-:-:S04]  /*01d0*/  IMAD.MOV.U32 R3, RZ, RZ, RZ ;  /* 0x000000ffff037224 */ /* 0x000fc800078e00ff */
[----:B0-----:R-:W-:-:S07]  /*01e0*/  IMAD.X R11, RZ, RZ, R9, P1 ;  /* 0x000000ffff0b7224 */ /* 0x001fce00008e0609 */
.L_x_13:
[----:B-----5:R-:W-:Y:S01]  /*01f0*/  ISETP.NE.AND P0, PT, R0, RZ, PT ;  /* 0x000000ff0000720c */ /* 0x020fe20003f05270 */
[----:B------:R-:W-:Y:S01]  /*0200*/  UMOV UR4, URZ ;  /* 0x000000ff00047c82 */ /* 0x000fe20008000000 */
[----:B------:R-:W-:Y:S02]  /*0210*/  HFMA2 R5, -RZ, RZ, 0, 0 ;  /* 0x00000000ff057431 */ /* 0x000fe400000001ff */
[----:B------:R-:W-:Y:S01]  /*0220*/  IMAD.MOV.U32 R6, RZ, RZ, R3 ;  /* 0x000000ffff067224 */ /* 0x000fe200078e0003 */
[----:B0-2-4-:R-:W-:-:S08]  /*0230*/  CS2R R14, SRZ ;  /* 0x00000000000e7805 */ /* 0x015fd0000001ff00 */
[----:B-1----:R-:W-:Y:S05]  /*0240*/  @!P0 BRA `(.L_x_1) ;  /* 0x00000000007c8947 */ /* 0x002fea0003800000 */
[----:B------:R-:W-:-:S06]  /*0250*/  IMAD.WIDE R12, R3, 0x8, R8 ;  /* 0x00000008030c7825 */ /* 0x000fcc00078e0208 */
[----:B------:R-:W2:Y:S02]  /*0260*/  LDG.E.64.CONSTANT R12, desc[UR6][R12.64] ;  /* 0x000000060c0c7981 */ /* 0x000ea4000c1e9b00 */
[----:B--2---:R-:W-:-:S04]  /*0270*/  IADD3 R7, P1, PT, R12, 0x1, RZ ;  /* 0x000000010c077810 */ /* 0x004fc80007f3e0ff */
[----:B------:R-:W-:Y:S01]  /*0280*/  ISETP.GT.U32.AND P0, PT, R7, 0x1, PT ;  /* 0x000000010700780c */ /* 0x000fe20003f04070 */
[----:B------:R-:W-:-:S05]  /*0290*/  IMAD.X R7, RZ, RZ, R13, P1 ;  /* 0x000000ffff077224 */ /* 0x000fca00008e060d */
[----:B------:R-:W-:-:S13]  /*02a0*/  ISETP.GT.U32.AND.EX P0, PT, R7, RZ, PT, P0 ;  /* 0x000000ff0700720c */ /* 0x000fda0003f04100 */
[----:B------:R-:W-:Y:S05]  /*02b0*/  @P0 BRA `(.L_x_1) ;  /* 0x0000000000600947 */ /* 0x000fea0003800000 */
[----:B------:R-:W0:Y:S01]  /*02c0*/  LDCU UR5, c[0x0][0x38c] ;  /* 0x00007180ff0577ac */ /* 0x000e220008000800 */
[----:B------:R-:W-:Y:S01]  /*02d0*/  IMAD.MOV.U32 R6, RZ, RZ, R3 ;  /* 0x000000ffff067224 */ /* 0x000fe200078e0003 */
[----:B0-----:R-:W-:-:S13]  /*02e0*/  ISETP.GE.AND P0, PT, R3, UR5, PT ;  /* 0x0000000503007c0c */ /* 0x001fda000bf06270 */
[----:B------:R-:W-:Y:S05]  /*02f0*/  @P0 BRA `(.L_x_2) ;  /* 0x00000000003c0947 */ /* 0x000fea0003800000 */
[----:B------:R-:W0:Y:S01]  /*0300*/  LDC R7, c[0x0][0x38c] ;  /* 0x0000e300ff077b82 */ /* 0x000e220000000800 */
[----:B------:R-:W-:Y:S01]  /*0310*/  ISETP.NE.U32.AND P0, PT, R12, -0x1, PT ;  /* 0xffffffff0c00780c */ /* 0x000fe20003f05070 */
[----:B------:R-:W-:Y:S01]  /*0320*/  IMAD.MOV.U32 R6, RZ, RZ, R3 ;  /* 0x000000ffff067224 */ /* 0x000fe200078e0003 */
[----:B------:R-:W1:Y:S02]  /*0330*/  LDCU UR5, c[0x0][0x38c] ;  /* 0x00007180ff0577ac */ /* 0x000e640008000800 */
[----:B------:R-:W-:-:S04]  /*0340*/  ISETP.NE.AND.EX P0, PT, R13, -0x1, PT, P0 ;  /* 0xffffffff0d00780c */ /* 0x000fc80003f05300 */
[----:B------:R-:W-:-:S09]  /*0350*/  SEL R5, RZ, 0xffffffff, P0 ;  /* 0xffffffffff057807 */ /* 0x000fd20000000000 */
.L_x_3:
[----:B------:R-:W-:-:S06]  /*0360*/  IMAD.WIDE R14, R6, 0x8, R8 ;  /* 0x00000008060e7825 */ /* 0x000fcc00078e0208 */
[----:B------:R-:W2:Y:S02]  /*0370*/  LDG.E.64.CONSTANT R14, desc[UR6][R14.64] ;  /* 0x000000060e0e7981 */ /* 0x000ea4000c1e9b00 */
[----:B--2---:R-:W-:-:S04]  /*0380*/  ISETP.NE.U32.AND P0, PT, R14, R5, PT ;  /* 0x000000050e00720c */ /* 0x004fc80003f05070 */
[----:B------:R-:W-:-:S13]  /*0390*/  ISETP.NE.AND.EX P0, PT, R15, R5, PT, P0 ;  /* 0x000000050f00720c */ /* 0x000fda0003f05300 */
[----:B------:R-:W-:Y:S05]  /*03a0*/  @P0 BRA `(.L_x_2) ;  /* 0x0000000000100947 */ /* 0x000fea0003800000 */
[----:B------:R-:W-:-:S05]  /*03b0*/  VIADD R6, R6, 0x1 ;  /* 0x0000000106067836 */ /* 0x000fca0000000000 */
[----:B-1----:R-:W-:-:S13]  /*03c0*/  ISETP.NE.AND P0, PT, R6, UR5, PT ;  /* 0x0000000506007c0c */ /* 0x002fda000bf05270 */
[----:B------:R-:W-:Y:S05]  /*03d0*/  @P0 BRA `(.L_x_3) ;  /* 0xfffffffc00e00947 */ /* 0x000fea000383ffff */
[----:B0-----:R-:W-:-:S07]  /*03e0*/  IMAD.MOV.U32 R6, RZ, RZ, R7 ;  /* 0x000000ffff067224 */ /* 0x001fce00078e0007 */
.L_x_2:
[----:B------:R-:W-:Y:S01]  /*03f0*/  ISETP.NE.U32.AND P0, PT, R12, -0x1, PT ;  /* 0xffffffff0c00780c */ /* 0x000fe20003f05070 */
[----:B------:R-:W-:-:S03]  /*0400*/  IMAD.IADD R14, R6, 0x1, -R3 ;  /* 0x00000001060e7824 */ /* 0x000fc600078e0a03 */
[----:B------:R-:W-:Y:S01]  /*0410*/  ISETP.NE.AND.EX P0, PT, R13, -0x1, PT, P0 ;  /* 0xffffffff0d00780c */ /* 0x000fe20003f05300 */
[----:B------:R-:W-:-:S03]  /*0420*/  IMAD.WIDE.U32 R14, R14, 0x2, RZ ;  /* 0x000000020e0e7825 */ /* 0x000fc600078e00ff */
[----:B------:R-:W-:-:S09]  /*0430*/  SEL R5, RZ, 0x1, P0 ;  /* 0x00000001ff057807 */ /* 0x000fd20000000000 */
.L_x_1:
[----:B0-----:R-:W0:Y:S01]  /*0440*/  LDC R7, c[0x0][0x38c] ;  /* 0x0000e300ff077b82 */ /* 0x001e220000000800 */
[----:B------:R-:W-:Y:S01]  /*0450*/  MOV R21, RZ ;  /* 0x000000ff00157202 */ /* 0x000fe20000000f00 */
[----:B------:R-:W-:Y:S01]  /*0460*/  IMAD.MOV.U32 R3, RZ, RZ, R6 ;  /* 0x000000ffff037224 */ /* 0x000fe200078e0006 */
[----:B0-----:R-:W-:-:S13]  /*0470*/  ISETP.GE.AND P0, PT, R6, R7, PT ;  /* 0x000000070600720c */ /* 0x001fda0003f06270 */
[----:B------:R-:W-:Y:S05]  /*0480*/  @P0 BRA `(.L_x_4) ;  /* 0x0000000000480947 */ /* 0x000fea0003800000 */
[----:B------:R-:W0:Y:S01]  /*0490*/  LDC R19, c[0x0][0x38c] ;  /* 0x0000e300ff137b82 */ /* 0x000e220000000800 */
[----:B------:R-:W-:Y:S01]  /*04a0*/  ISETP.NE.AND P1, PT, R0, RZ, PT ;  /* 0x000000ff0000720c */ /* 0x000fe20003f25270 */
[----:B------:R-:W-:Y:S02]  /*04b0*/  IMAD.IADD R20, R7, 0x1, -R6 ;  /* 0x0000000107147824 */ /* 0x000fe400078e0a06 */
[----:B------:R-:W-:-:S10]  /*04c0*/  IMAD.MOV.U32 R21, RZ, RZ, RZ ;  /* 0x000000ffff157224 */ /* 0x000fd400078e00ff */
.L_x_6:
[----:B------:R-:W-:Y:S05]  /*04d0*/  @!P1 BRA `(.L_x_5) ;  /* 0x0000000000209947 */ /* 0x000fea0003800000 */
[----:B------:R-:W-:-:S04]  /*04e0*/  IMAD.IADD R3, R21, 0x1, R6 ;  /* 0x0000000115037824 */ /* 0x000fc800078e0206 */
[----:B------:R-:W-:-:S06]  /*04f0*/  IMAD.WIDE R12, R3, 0x8, R8 ;  /* 0x00000008030c7825 */ /* 0x000fcc00078e0208 */
[----:B------:R-:W2:Y:S02]  /*0500*/  LDG.E.64.CONSTANT R12, desc[UR6][R12.64] ;  /* 0x000000060c0c7981 */ /* 0x000ea4000c1e9b00 */
[----:B--2---:R-:W-:-:S05]  /*0510*/  IADD3 R7, P0, PT, R12, 0x1, RZ ;  /* 0x000000010c077810 */ /* 0x004fca0007f1e0ff */
[----:B------:R-:W-:Y:S01]  /*0520*/  IMAD.X R18, RZ, RZ, R13, P0 ;  /* 0x000000ffff127224 */ /* 0x000fe200000e060d */
[----:B------:R-:W-:-:S04]  /*0530*/  ISETP.GE.U32.AND P0, PT, R7, 0x2, PT ;  /* 0x000000020700780c */ /* 0x000fc80003f06070 */
[----:B------:R-:W-:-:S13]  /*0540*/  ISETP.GE.U32.AND.EX P0, PT, R18, RZ, PT, P0 ;  /* 0x000000ff1200720c */ /* 0x000fda0003f06100 */
[----:B------:R-:W-:Y:S05]  /*0550*/  @!P0 BRA `(.L_x_4) ;  /* 0x0000000000148947 */ /* 0x000fea0003800000 */
.L_x_5:
[----:B------:R-:W-:-:S05]  /*0560*/  VIADD R21, R21, 0x1 ;  /* 0x0000000115157836 */ /* 0x000fca0000000000 */
[----:B------:R-:W-:-:S13]  /*0570*/  ISETP.NE.AND P0, PT, R21, R20, PT ;  /* 0x000000141500720c */ /* 0x000fda0003f05270 */
[----:B------:R-:W-:Y:S05]  /*0580*/  @P0 BRA `(.L_x_6) ;  /* 0xfffffffc00d00947 */ /* 0x000fea000383ffff */
[----:B0-----:R-:W-:Y:S01]  /*0590*/  MOV R3, R19 ;  /* 0x0000001300037202 */ /* 0x001fe20000000f00 */
[----:B------:R-:W-:-:S07]  /*05a0*/  IMAD.MOV.U32 R21, RZ, RZ, R20 ;  /* 0x000000ffff157224 */ /* 0x000fce00078e0014 */
.L_x_4:
[----:B------:R-:W2:Y:S01]  /*05b0*/  LDC.64 R12, c[0x0][0x3a0] ;  /* 0x0000e800ff0c7b82 */ /* 0x000ea20000000a00 */
[C---:B------:R-:W-:Y:S01]  /*05c0*/  IMAD.SHL.U32 R23, R17.reuse, 0x8, RZ ;  /* 0x0000000811177824 */ /* 0x040fe200078e00ff */
[----:B------:R-:W-:Y:S01]  /*05d0*/  SHF.L.U64.HI R20, R17, 0x3, R16 ;  /* 0x0000000311147819 */ /* 0x000fe20000010210 */
[----:B------:R-:W-:Y:S01]  /*05e0*/  IMAD.SHL.U32 R7, R21, 0x2, RZ ;  /* 0x0000000215077824 */ /* 0x000fe200078e00ff */
[----:B------:R-:W-:Y:S02]  /*05f0*/  LOP3.LUT R14, R5, R14, RZ, 0xfc, !PT ;  /* 0x0000000e050e7212 */ /* 0x000fe400078efcff */
[----:B------:R-:W-:Y:S02]  /*0600*/  IADD3 R17, P1, PT, R17, 0x1, RZ ;  /* 0x0000000111117810 */ /* 0x000fe40007f3e0ff */
[----:B------:R-:W-:-:S03]  /*0610*/  LOP3.LUT R15, R7, UR4, R15, 0xfe, !PT ;  /* 0x00000004070f7c12 */ /* 0x000fc6000f8efe0f */
[----:B------:R-:W-:Y:S01]  /*0620*/  IMAD.X R16, RZ, RZ, R16, P1 ;  /* 0x000000ffff107224 */ /* 0x000fe200008e0610 */
[----:B--2---:R-:W-:-:S05]  /*0630*/  IADD3 R18, P0, PT, R23, R12, RZ ;  /* 0x0000000c17127210 */ /* 0x004fca0007f1e0ff */
[----:B0-----:R-:W-:Y:S01]  /*0640*/  IMAD.X R19, R20, 0x1, R13, P0 ;  /* 0x0000000114137824 */ /* 0x001fe200000e060d */
[----:B------:R-:W-:-:S04]  /*0650*/  ISETP.NE.AND P0, PT, R21, RZ, PT ;  /* 0x000000ff1500720c */ /* 0x000fc80003f05270 */
[----:B------:R0:W-:Y:S09]  /*0660*/  STG.E.64 desc[UR6][R18.64], R14 ;  /* 0x0000000e12007986 */ /* 0x0001f2000c101b06 */
[----:B------:R-:W-:Y:S05]  /*0670*/  @!P0 BRA `(.L_x_7) ;  /* 0x0000000800408947 */ /* 0x000fea0003800000 */
[C---:B------:R-:W-:Y:S01]  /*0680*/  ISETP.GE.U32.AND P0, PT, R21.reuse, 0x4, PT ;  /* 0x000000041500780c */ /* 0x040fe20003f06070 */
[----:B------:R-:W-:Y:S01]  /*0690*/  IMAD.MOV.U32 R7, RZ, RZ, RZ ;  /* 0x000000ffff077224 */ /* 0x000fe200078e00ff */
[----:B------:R-:W-:Y:S01]  /*06a0*/  LOP3.LUT R5, R21, 0x3, RZ, 0xc0, !PT ;  /* 0x0000000315057812 */ /* 0x000fe200078ec0ff */
[----:B------:R-:W-:Y:S01]  /*06b0*/  IMAD.MOV.U32 R26, RZ, RZ, R16 ;  /* 0x000000ffff1a7224 */ /* 0x000fe200078e0010 */
[----:B------:R-:W-:-:S09]  /*06c0*/  MOV R29, R17 ;  /* 0x00000011001d7202 */ /* 0x000fd20000000f00 */
[----:B------:R-:W-:Y:S05]  /*06d0*/  @!P0 BRA `(.L_x_8) ;  /* 0x0000000400cc8947 */ /* 0x000fea0003800000 */
[----:B------:R-:W-:Y:S01]  /*06e0*/  LOP3.LUT R7, R21, 0xfffffffc, RZ, 0xc0, !PT ;  /* 0xfffffffc15077812 */ /* 0x000fe200078ec0ff */
[----:B------:R-:W-:Y:S01]  /*06f0*/  IMAD.MOV.U32 R29, RZ, RZ, R17 ;  /* 0x000000ffff1d7224 */ /* 0x000fe200078e0011 */
[----:B0-----:R-:W-:Y:S01]  /*0700*/  IADD3 R14, P1, P2, R23, 0x20, R12 ;  /* 0x00000020170e7810 */ /* 0x001fe20007a3e00c */
[----:B------:R-:W-:Y:S02]  /*0710*/  IMAD.MOV.U32 R26, RZ, RZ, R16 ;  /* 0x000000ffff1a7224 */ /* 0x000fe400078e0010 */
[----:B------:R-:W-:Y:S01]  /*0720*/  IMAD.MOV R28, RZ, RZ, -R7 ;  /* 0x000000ffff1c7224 */ /* 0x000fe200078e0a07 */
[----:B------:R-:W-:Y:S01]  /*0730*/  IADD3.X R15, PT, PT, R20, R13, RZ, P1, P2 ;  /* 0x0000000d140f7210 */ /* 0x000fe20000fe44ff */
[----:B------:R-:W-:-:S03]  /*0740*/  IMAD.MOV.U32 R27, RZ, RZ, R6 ;  /* 0x000000ffff1b7224 */ /* 0x000fc600078e0006 */
[----:B------:R-:W-:-:S13]  /*0750*/  ISETP.GE.AND P0, PT, R28, RZ, PT ;  /* 0x000000ff1c00720c */ /* 0x000fda0003f06270 */
[----:B------:R-:W-:Y:S05]  /*0760*/  @P0 BRA `(.L_x_9) ;  /* 0x00000004005c0947 */ /* 0x000fea0003800000 */
[----:B------:R-:W-:Y:S01]  /*0770*/  IMAD.MOV R16, RZ, RZ, -R28 ;  /* 0x000000ffff107224 */ /* 0x000fe200078e0a1c */
[----:B------:R-:W-:-:S04]  /*0780*/  PLOP3.LUT P0, PT, PT, PT, PT, 0x80, 0x8 ;  /* 0x000000000008781c */ /* 0x000fc80003f0f070 */
[----:B------:R-:W-:-:S13]  /*0790*/  ISETP.GT.AND P1, PT, R16, 0xc, PT ;  /* 0x0000000c1000780c */ /* 0x000fda0003f24270 */
[----:B------:R-:W-:Y:S05]  /*07a0*/  @!P1 BRA `(.L_x_10) ;  /* 0x0000000000c89947 */ /* 0x000fea0003800000 */
[----:B------:R-:W-:-:S13]  /*07b0*/  PLOP3.LUT P0, PT, PT, PT, PT, 0x8, 0x80 ;  /* 0x000000000080781c */ /* 0x000fda0003f0e170 */
.L_x_11:
[----:B------:R-:W-:-:S05]  /*07c0*/  IMAD.WIDE R16, R27, 0x8, R10 ;  /* 0x000000081b107825 */ /* 0x000fca00078e020a */
[----:B------:R-:W2:Y:S04]  /*07d0*/  LDG.E.64.CONSTANT R24, desc[UR6][R16.64+-0x10] ;  /* 0xfffff00610187981 */ /* 0x000ea8000c1e9b00 */
[----:B------:R-:W3:Y:S04]  /*07e0*/  LDG.E.64.CONSTANT R22, desc[UR6][R16.64+-0x8] ;  /* 0xfffff80610167981 */ /* 0x000ee8000c1e9b00 */
[----:B------:R-:W4:Y:S01]  /*07f0*/  LDG.E.64.CONSTANT R20, desc[UR6][R16.64] ;  /* 0x0000000610147981 */ /* 0x000f22000c1e9b00 */
[----:B------:R-:W-:-:S05]  /*0800*/  IADD3 R19, PT, PT, R27, 0x4, RZ ;  /* 0x000000041b137810 */ /* 0x000fca0007ffe0ff */
[----:B------:R-:W-:Y:S01]  /*0810*/  IMAD.WIDE R18, R19, 0x8, R10 ;  /* 0x0000000813127825 */ /* 0x000fe200078e020a */
[----:B------:R-:W5:Y:S04]  /*0820*/  LDG.E.64.CONSTANT R16, desc[UR6][R16.64+0x8] ;  /* 0x0000080610107981 */ /* 0x000f68000c1e9b00 */
[----:B--2---:R0:W-:Y:S04]  /*0830*/  STG.E.64 desc[UR6][R14.64+-0x18], R24 ;  /* 0xffffe8180e007986 */ /* 0x0041e8000c101b06 */
[----:B---3--:R2:W-:Y:S04]  /*0840*/  STG.E.64 desc[UR6][R14.64+-0x10], R22 ;  /* 0xfffff0160e007986 */ /* 0x0085e8000c101b06 */
[----:B----4-:R3:W-:Y:S04]  /*0850*/  STG.E.64 desc[UR6][R14.64+-0x8], R20 ;  /* 0xfffff8140e007986 */ /* 0x0107e8000c101b06 */
[----:B0-----:R-:W4:Y:S04]  /*0860*/  LDG.E.64.CONSTANT R24, desc[UR6][R18.64+-0x8] ;  /* 0xfffff80612187981 */ /* 0x001f28000c1e9b00 */
[----:B--2---:R-:W2:Y:S04]  /*0870*/  LDG.E.64.CONSTANT R22, desc[UR6][R18.64+-0x10] ;  /* 0xfffff00612167981 */ /* 0x004ea8000c1e9b00 */
[----:B---3--:R-:W3:Y:S04]  /*0880*/  LDG.E.64.CONSTANT R20, desc[UR6][R18.64] ;  /* 0x0000000612147981 */ /* 0x008ee8000c1e9b00 */
[----:B-----5:R0:W-:Y:S04]  /*0890*/  STG.E.64 desc[UR6][R14.64], R16 ;  /* 0x000000100e007986 */ /* 0x0201e8000c101b06 */
[----:B------:R-:W5:Y:S01]  /*08a0*/  LDG.E.64.CONSTANT R18, desc[UR6][R18.64+0x8] ;  /* 0x0000080612127981 */ /* 0x000f62000c1e9b00 */
[----:B0-----:R-:W-:-:S04]  /*08b0*/  VIADD R17, R27, 0x8 ;  /* 0x000000081b117836 */ /* 0x001fc80000000000 */
[----:B------:R-:W-:Y:S01]  /*08c0*/  IMAD.WIDE R16, R17, 0x8, R10 ;  /* 0x0000000811107825 */ /* 0x000fe200078e020a */
[----:B--2---:R0:W-:Y:S04]  /*08d0*/  STG.E.64 desc[UR6][R14.64+0x8], R22 ;  /* 0x000008160e007986 */ /* 0x0041e8000c101b06 */
[----:B---3--:R2:W-:Y:S04]  /*08e0*/  STG.E.64 desc[UR6][R14.64+0x18], R20 ;  /* 0x000018140e007986 */ /* 0x0085e8000c101b06 */
[----:B-----5:R3:W-:Y:S04]  /*08f0*/  STG.E.64 desc[UR6][R14.64+0x20], R18 ;  /* 0x000020120e007986 */ /* 0x0207e8000c101b06 */
[----:B0-----:R-:W5:Y:S04]  /*0900*/  LDG.E.64.CONSTANT R22, desc[UR6][R16.64+-0x10] ;  /* 0xfffff00610167981 */ /* 0x001f68000c1e9b00 */
[----:B--2---:R-:W2:Y:S04]  /*0910*/  LDG.E.64.CONSTANT R20, desc[UR6][R16.64+-0x8] ;  /* 0xfffff80610147981 */ /* 0x004ea8000c1e9b00 */
[----:B---3--:R-:W3:Y:S04]  /*0920*/  LDG.E.64.CONSTANT R18, desc[UR6][R16.64] ;  /* 0x0000000610127981 */ /* 0x008ee8000c1e9b00 */
[----:B------:R-:W3:Y:S04]  /*0930*/  LDG.E.64.CONSTANT R16, desc[UR6][R16.64+0x8] ;  /* 0x0000080610107981 */ /* 0x000ee8000c1e9b00 */
[----:B----4-:R0:W-:Y:S02]  /*0940*/  STG.E.64 desc[UR6][R14.64+0x10], R24 ;  /* 0x000010180e007986 */ /* 0x0101e4000c101b06 */
[----:B0-----:R-:W-:-:S04]  /*0950*/  VIADD R25, R27, 0xc ;  /* 0x0000000c1b197836 */ /* 0x001fc80000000000 */
[----:B------:R-:W-:Y:S01]  /*0960*/  IMAD.WIDE R24, R25, 0x8, R10 ;  /* 0x0000000819187825 */ /* 0x000fe200078e020a */
[----:B-----5:R0:W-:Y:S04]  /*0970*/  STG.E.64 desc[UR6][R14.64+0x28], R22 ;  /* 0x000028160e007986 */ /* 0x0201e8000c101b06 */
[----:B--2---:R2:W-:Y:S04]  /*0980*/  STG.E.64 desc[UR6][R14.64+0x30], R20 ;  /* 0x000030140e007986 */ /* 0x0045e8000c101b06 */
[----:B---3--:R3:W-:Y:S04]  /*0990*/  STG.E.64 desc[UR6][R14.64+0x38], R18 ;  /* 0x000038120e007986 */ /* 0x0087e8000c101b06 */
[----:B0-----:R-:W4:Y:S04]  /*09a0*/  LDG.E.64.CONSTANT R22, desc[UR6][R24.64+-0x10] ;  /* 0xfffff00618167981 */ /* 0x001f28000c1e9b00 */
[----:B--2---:R-:W2:Y:S04]  /*09b0*/  LDG.E.64.CONSTANT R20, desc[UR6][R24.64+-0x8] ;  /* 0xfffff80618147981 */ /* 0x004ea8000c1e9b00 */
[----:B------:R0:W-:Y:S04]  /*09c0*/  STG.E.64 desc[UR6][R14.64+0x40], R16 ;  /* 0x000040100e007986 */ /* 0x0001e8000c101b06 */
[----:B---3--:R-:W3:Y:S04]  /*09d0*/  LDG.E.64.CONSTANT R18, desc[UR6][R24.64] ;  /* 0x0000000618127981 */ /* 0x008ee8000c1e9b00 */
[----:B0-----:R-:W5:Y:S01]  /*09e0*/  LDG.E.64.CONSTANT R16, desc[UR6][R24.64+0x8] ;  /* 0x0000080618107981 */ /* 0x001f62000c1e9b00 */
[----:B------:R-:W-:-:S05]  /*09f0*/  VIADD R28, R28, 0x10 ;  /* 0x000000101c1c7836 */ /* 0x000fca0000000000 */
[----:B------:R-:W-:Y:S02]  /*0a00*/  ISETP.GE.AND P1, PT, R28, -0xc, PT ;  /* 0xfffffff41c00780c */ /* 0x000fe40003f26270 */
[----:B------:R-:W-:Y:S01]  /*0a10*/  IADD3 R29, P2, PT, R29, 0x10, RZ ;  /* 0x000000101d1d7810 */ /* 0x000fe20007f5e0ff */
[----:B------:R-:W-:-:S04]  /*0a20*/  VIADD R27, R27, 0x10 ;  /* 0x000000101b1b7836 */ /* 0x000fc80000000000 */
[----:B------:R-:W-:Y:S01]  /*0a30*/  IMAD.X R26, RZ, RZ, R26, P2 ;  /* 0x000000ffff1a7224 */ /* 0x000fe200010e061a */
[----:B----4-:R-:W-:Y:S04]  /*0a40*/  STG.E.64 desc[UR6][R14.64+0x48], R22 ;  /* 0x000048160e007986 */ /* 0x010fe8000c101b06 */
[----:B--2---:R-:W-:Y:S04]  /*0a50*/  STG.E.64 desc[UR6][R14.64+0x50], R20 ;  /* 0x000050140e007986 */ /* 0x004fe8000c101b06 */
[----:B---3--:R-:W-:Y:S04]  /*0a60*/  STG.E.64 desc[UR6][R14.64+0x58], R18 ;  /* 0x000058120e007986 */ /* 0x008fe8000c101b06 */
[----:B-----5:R0:W-:Y:S02]  /*0a70*/  STG.E.64 desc[UR6][R14.64+0x60], R16 ;  /* 0x000060100e007986 */ /* 0x0201e4000c101b06 */
[----:B0-----:R-:W-:-:S05]  /*0a80*/  IADD3 R16, P3, PT, R14, 0x80, RZ ;  /* 0x000000800e107810 */ /* 0x001fca0007f7e0ff */
[----:B------:R-:W-:Y:S01]  /*0a90*/  IMAD.X R17, RZ, RZ, R15, P3 ;  /* 0x000000ffff117224 */ /* 0x000fe200018e060f */
[----:B------:R-:W-:-:S03]  /*0aa0*/  MOV R14, R16 ;  /* 0x00000010000e7202 */ /* 0x000fc60000000f00 */
[----:B------:R-:W-:Y:S01]  /*0ab0*/  IMAD.MOV.U32 R15, RZ, RZ, R17 ;  /* 0x000000ffff0f7224 */ /* 0x000fe200078e0011 */
[----:B------:R-:W-:Y:S06]  /*0ac0*/  @!P1 BRA `(.L_x_11) ;  /* 0xfffffffc003c9947 */ /* 0x000fec000383ffff */
.L_x_10:
[----:B------:R-:W-:-:S05]  /*0ad0*/  IMAD.MOV R16, RZ, RZ, -R28 ;  /* 0x000000ffff107224 */ /* 0x000fca00078e0a1c */
[----:B------:R-:W-:-:S13]  /*0ae0*/  ISETP.GT.AND P1, PT, R16, 0x4, PT ;  /* 0x000000041000780c */ /* 0x000fda0003f24270 */
[----:B------:R-:W-:Y:S05]  /*0af0*/  @!P1 BRA `(.L_x_12) ;  /* 0x0000000000709947 */ /* 0x000fea0003800000 */
[----:B------:R-:W-:-:S05]  /*0b00*/  IMAD.WIDE R16, R27, 0x8, R10 ;  /* 0x000000081b107825 */ /* 0x000fca00078e020a */
[----:B------:R-:W2:Y:S04]  /*0b10*/  LDG.E.64.CONSTANT R18, desc[UR6][R16.64] ;  /* 0x0000000610127981 */ /* 0x000ea8000c1e9b00 */
[----:B------:R-:W3:Y:S04]  /*0b20*/  LDG.E.64.CONSTANT R22, desc[UR6][R16.64+-0x10] ;  /* 0xfffff00610167981 */ /* 0x000ee8000c1e9b00 */
[----:B------:R-:W4:Y:S04]  /*0b30*/  LDG.E.64.CONSTANT R20, desc[UR6][R16.64+-0x8] ;  /* 0xfffff80610147981 */ /* 0x000f28000c1e9b00 */
[----:B------:R-:W5:Y:S01]  /*0b40*/  LDG.E.64.CONSTANT R16, desc[UR6][R16.64+0x8] ;  /* 0x0000080610107981 */ /* 0x000f62000c1e9b00 */
[----:B------:R-:W-:-:S04]  /*0b50*/  VIADD R25, R27, 0x4 ;  /* 0x000000041b197836 */ /* 0x000fc80000000000 */
[----:B------:R-:W-:Y:S01]  /*0b60*/  IMAD.WIDE R24, R25, 0x8, R10 ;  /* 0x0000000819187825 */ /* 0x000fe200078e020a */
[----:B--2---:R0:W-:Y:S04]  /*0b70*/  STG.E.64 desc[UR6][R14.64+-0x8], R18 ;  /* 0xfffff8120e007986 */ /* 0x0041e8000c101b06 */
[----:B---3--:R2:W-:Y:S04]  /*0b80*/  STG.E.64 desc[UR6][R14.64+-0x18], R22 ;  /* 0xffffe8160e007986 */ /* 0x0085e8000c101b06 */
[----:B0-----:R-:W3:Y:S04]  /*0b90*/  LDG.E.64.CONSTANT R18, desc[UR6][R24.64] ;  /* 0x0000000618127981 */ /* 0x001ee8000c1e9b00 */
[----:B----4-:R0:W-:Y:S04]  /*0ba0*/  STG.E.64 desc[UR6][R14.64+-0x10], R20 ;  /* 0xfffff0140e007986 */ /* 0x0101e8000c101b06 */
[----:B-----5:R4:W-:Y:S04]  /*0bb0*/  STG.E.64 desc[UR6][R14.64], R16 ;  /* 0x000000100e007986 */ /* 0x0209e8000c101b06 */
[----:B--2---:R-:W2:Y:S04]  /*0bc0*/  LDG.E.64.CONSTANT R22, desc[UR6][R24.64+-0x10] ;  /* 0xfffff00618167981 */ /* 0x004ea8000c1e9b00 */
[----:B0-----:R-:W5:Y:S04]  /*0bd0*/  LDG.E.64.CONSTANT R20, desc[UR6][R24.64+-0x8] ;  /* 0xfffff80618147981 */ /* 0x001f68000c1e9b00 */
[----:B----4-:R-:W4:Y:S01]  /*0be0*/  LDG.E.64.CONSTANT R16, desc[UR6][R24.64+0x8] ;  /* 0x0000080618107981 */ /* 0x010f22000c1e9b00 */
[----:B------:R-:W-:Y:S01]  /*0bf0*/  IADD3 R29, P1, PT, R29, 0x8, RZ ;  /* 0x000000081d1d7810 */ /* 0x000fe20007f3e0ff */
[----:B------:R-:W-:Y:S01]  /*0c00*/  VIADD R28, R28, 0x8 ;  /* 0x000000081c1c7836 */ /* 0x000fe20000000000 */
[----:B------:R-:W-:Y:S01]  /*0c10*/  PLOP3.LUT P0, PT, PT, PT, PT, 0x8, 0x80 ;  /* 0x000000000080781c */ /* 0x000fe20003f0e170 */
[----:B------:R-:W-:Y:S01]  /*0c20*/  VIADD R27, R27, 0x8 ;  /* 0x000000081b1b7836 */ /* 0x000fe20000000000 */
[----:B------:R-:W-:Y:S01]  /*0c30*/  IADD3.X R26, PT, PT, RZ, R26, RZ, P1, !PT ;  /* 0x0000001aff1a7210 */ /* 0x000fe20000ffe4ff */
[----:B---3--:R0:W-:Y:S02]  /*0c40*/  STG.E.64 desc[UR6][R14.64+0x18], R18 ;  /* 0x000018120e007986 */ /* 0x0081e4000c101b06 */
[----:B0-----:R-:W-:-:S02]  /*0c50*/  IADD3 R18, P2, PT, R14, 0x40, RZ ;  /* 0x000000400e127810 */ /* 0x001fc40007f5e0ff */
[----:B--2---:R-:W-:Y:S03]  /*0c60*/  STG.E.64 desc[UR6][R14.64+0x8], R22 ;  /* 0x000008160e007986 */ /* 0x004fe6000c101b06 */
[----:B------:R-:W-:Y:S01]  /*0c70*/  IMAD.X R19, RZ, RZ, R15, P2 ;  /* 0x000000ffff137224 */ /* 0x000fe200010e060f */
[----:B-----5:R-:W-:Y:S04]  /*0c80*/  STG.E.64 desc[UR6][R14.64+0x10], R20 ;  /* 0x000010140e007986 */ /* 0x020fe8000c101b06 */
[----:B----4-:R0:W-:Y:S02]  /*0c90*/  STG.E.64 desc[UR6][R14.64+0x20], R16 ;  /* 0x000020100e007986 */ /* 0x0101e4000c101b06 */
[----:B0-----:R-:W-:-:S02]  /*0ca0*/  IMAD.MOV.U32 R14, RZ, RZ, R18 ;  /* 0x000000ffff0e7224 */ /* 0x001fc400078e0012 */
[----:B------:R-:W-:-:S07]  /*0cb0*/  IMAD.MOV.U32 R15, RZ, RZ, R19 ;  /* 0x000000ffff0f7224 */ /* 0x000fce00078e0013 */
.L_x_12:
[----:B------:R-:W-:-:S13]  /*0cc0*/  ISETP.EQ.AND P1, PT, R28, RZ, PT ;  /* 0x000000ff1c00720c */ /* 0x000fda0003f22270 */
[----:B------:R-:W-:Y:S05]  /*0cd0*/  @!P0 BRA P1, `(.L_x_8) ;  /* 0x00000000004c8947 */ /* 0x000fea0000800000 */
.L_x_9:
[----:B------:R-:W-:-:S05]  /*0ce0*/  IMAD.WIDE R22, R27, 0x8, R10 ;  /* 0x000000081b167825 */ /* 0x000fca00078e020a */
[----:B------:R-:W2:Y:S04]  /*0cf0*/  LDG.E.64.CONSTANT R16, desc[UR6][R22.64] ;  /* 0x0000000616107981 */ /* 0x000ea8000c1e9b00 */
[----:B------:R-:W3:Y:S04]  /*0d00*/  LDG.E.64.CONSTANT R20, desc[UR6][R22.64+-0x10] ;  /* 0xfffff00616147981 */ /* 0x000ee8000c1e9b00 */
[----:B------:R-:W4:Y:S04]  /*0d10*/  LDG.E.64.CONSTANT R18, desc[UR6][R22.64+-0x8] ;  /* 0xfffff80616127981 */ /* 0x000f28000c1e9b00 */
[----:B------:R-:W5:Y:S01]  /*0d20*/  LDG.E.64.CONSTANT R24, desc[UR6][R22.64+0x8] ;  /* 0x0000080616187981 */ /* 0x000f62000c1e9b00 */
[----:B------:R-:W-:-:S05]  /*0d30*/  VIADD R28, R28, 0x4 ;  /* 0x000000041c1c7836 */ /* 0x000fca0000000000 */
[----:B------:R-:W-:Y:S02]  /*0d40*/  ISETP.NE.AND P0, PT, R28, RZ, PT ;  /* 0x000000ff1c00720c */ /* 0x000fe40003f05270 */
[----:B------:R-:W-:Y:S01]  /*0d50*/  IADD3 R29, P1, PT, R29, 0x4, RZ ;  /* 0x000000041d1d7810 */ /* 0x000fe20007f3e0ff */
[----:B------:R-:W-:-:S03]  /*0d60*/  VIADD R27, R27, 0x4 ;  /* 0x000000041b1b7836 */ /* 0x000fc60000000000 */
[----:B------:R-:W-:Y:S01]  /*0d70*/  IADD3.X R26, PT, PT, RZ, R26, RZ, P1, !PT ;  /* 0x0000001aff1a7210 */ /* 0x000fe20000ffe4ff */
[----:B--2---:R0:W-:Y:S04]  /*0d80*/  STG.E.64 desc[UR6][R14.64+-0x8], R16 ;  /* 0xfffff8100e007986 */ /* 0x0041e8000c101b06 */
[----:B---3--:R-:W-:Y:S04]  /*0d90*/  STG.E.64 desc[UR6][R14.64+-0x18], R20 ;  /* 0xffffe8140e007986 */ /* 0x008fe8000c101b06 */
[----:B----4-:R-:W-:Y:S01]  /*0da0*/  STG.E.64 desc[UR6][R14.64+-0x10], R18 ;  /* 0xfffff0120e007986 */ /* 0x010fe2000c101b06 */
[----:B0-----:R-:W-:-:S03]  /*0db0*/  IADD3 R16, P2, PT, R14, 0x20, RZ ;  /* 0x000000200e107810 */ /* 0x001fc60007f5e0ff */
[----:B-----5:R0:W-:Y:S02]  /*0dc0*/  STG.E.64 desc[UR6][R14.64], R24 ;  /* 0x000000180e007986 */ /* 0x0201e4000c101b06 */
[----:B------:R-:W-:Y:S02]  /*0dd0*/  IMAD.X R17, RZ, RZ, R15, P2 ;  /* 0x000000ffff117224 */ /* 0x000fe400010e060f */
[----:B0-----:R-:W-:Y:S02]  /*0de0*/  IMAD.MOV.U32 R14, RZ, RZ, R16 ;  /* 0x000000ffff0e7224 */ /* 0x001fe400078e0010 */
[----:B------:R-:W-:Y:S01]  /*0df0*/  IMAD.MOV.U32 R15, RZ, RZ, R17 ;  /* 0x000000ffff0f7224 */ /* 0x000fe200078e0011 */
[----:B------:R-:W-:Y:S06]  /*0e00*/  @P0 BRA `(.L_x_9) ;  /* 0xfffffffc00b40947 */ /* 0x000fec000383ffff */
.L_x_8:
[----:B------:R-:W-:Y:S01]  /*0e10*/  ISETP.NE.AND P0, PT, R5, RZ, PT ;  /* 0x000000ff0500720c */ /* 0x000fe20003f05270 */
[----:B------:R-:W-:Y:S02]  /*0e20*/  IMAD.MOV.U32 R17, RZ, RZ, R29 ;  /* 0x000000ffff117224 */ /* 0x000fe400078e001d */
[----:B------:R-:W-:-:S10]  /*0e30*/  IMAD.MOV.U32 R16, RZ, RZ, R26 ;  /* 0x000000ffff107224 */ /* 0x000fd400078e001a */
[----:B------:R-:W-:Y:S05]  /*0e40*/  @!P0 BRA `(.L_x_7) ;  /* 0x00000000004c8947 */ /* 0x000fea0003800000 */
[----:B------:R-:W-:-:S05]  /*0e50*/  IADD3 R7, PT, PT, R6, R7, RZ ;  /* 0x0000000706077210 */ /* 0x000fca0007ffe0ff */
[----:B------:R-:W-:-:S05]  /*0e60*/  IMAD.WIDE R6, R7, 0x8, R8 ;  /* 0x0000000807067825 */ /* 0x000fca00078e0208 */
[----:B0-----:R-:W2:Y:S01]  /*0e70*/  LDG.E.64.CONSTANT R14, desc[UR6][R6.64] ;  /* 0x00000006060e7981 */ /* 0x001ea2000c1e9b00 */
[C---:B------:R-:W-:Y:S02]  /*0e80*/  LEA R12, P0, R29.reuse, R12, 0x3 ;  /* 0x0000000c1d0c7211 */ /* 0x040fe400078018ff */
[C---:B------:R-:W-:Y:S02]  /*0e90*/  IADD3 R17, P1, PT, R29.reuse, 0x1, RZ ;  /* 0x000000011d117810 */ /* 0x040fe40007f3e0ff */
[--C-:B------:R-:W-:Y:S02]  /*0ea0*/  LEA.HI.X R13, R29, R13, R26.reuse, 0x3, P0 ;  /* 0x0000000d1d0d7211 */ /* 0x100fe400000f1c1a */
[----:B------:R-:W-:Y:S01]  /*0eb0*/  ISETP.NE.AND P0, PT, R5, 0x1, PT ;  /* 0x000000010500780c */ /* 0x000fe20003f05270 */
[----:B------:R-:W-:Y:S02]  /*0ec0*/  IMAD.X R16, RZ, RZ, R26, P1 ;  /* 0x000000ffff107224 */ /* 0x000fe400008e061a */
[----:B--2---:R2:W-:Y:S10]  /*0ed0*/  STG.E.64 desc[UR6][R12.64], R14 ;  /* 0x0000000e0c007986 */ /* 0x0045f4000c101b06 */
[----:B------:R-:W-:Y:S05]  /*0ee0*/  @!P0 BRA `(.L_x_7) ;  /* 0x0000000000248947 */ /* 0x000fea0003800000 */
[----:B------:R-:W-:Y:S01]  /*0ef0*/  ISETP.NE.AND P0, PT, R5, 0x2, PT ;  /* 0x000000020500780c */ /* 0x000fe20003f05270 */
[----:B--2---:R-:W2:-:S12]  /*0f00*/  LDG.E.64.CONSTANT R14, desc[UR6][R6.64+0x8] ;  /* 0x00000806060e7981 */ /* 0x004e98000c1e9b00 */
[----:B------:R-:W3:Y:S01]  /*0f10*/  @P0 LDG.E.64.CONSTANT R18, desc[UR6][R6.64+0x10] ;  /* 0x0000100606120981 */ /* 0x000ee2000c1e9b00 */
[C---:B------:R-:W-:Y:S02]  /*0f20*/  IADD3 R17, P1, PT, R29.reuse, 0x2, RZ ;  /* 0x000000021d117810 */ /* 0x040fe40007f3e0ff */
[----:B------:R-:W-:-:S03]  /*0f30*/  @P0 IADD3 R17, P2, PT, R29, 0x3, RZ ;  /* 0x000000031d110810 */ /* 0x000fc60007f5e0ff */
[--C-:B------:R-:W-:Y:S02]  /*0f40*/  IMAD.X R16, RZ, RZ, R26.reuse, P1 ;  /* 0x000000ffff107224 */ /* 0x100fe400008e061a */
[----:B------:R-:W-:Y:S01]  /*0f50*/  @P0 IMAD.X R16, RZ, RZ, R26, P2 ;  /* 0x000000ffff100224 */ /* 0x000fe200010e061a */
[----:B--2---:R4:W-:Y:S04]  /*0f60*/  STG.E.64 desc[UR6][R12.64+0x8], R14 ;  /* 0x0000080e0c007986 */ /* 0x0049e8000c101b06 */
[----:B---3--:R4:W-:Y:S03]  /*0f70*/  @P0 STG.E.64 desc[UR6][R12.64+0x10], R18 ;  /* 0x000010120c000986 */ /* 0x0089e6000c101b06 */
.L_x_7:
[----:B------:R-:W3:Y:S02]  /*0f80*/  LDCU UR4, c[0x0][0x38c] ;  /* 0x00007180ff0477ac */ /* 0x000ee40008000800 */
[----:B---3--:R-:W-:-:S13]  /*0f90*/  ISETP.GE.AND P0, PT, R3, UR4, PT ;  /* 0x0000000403007c0c */ /* 0x008fda000bf06270 */
[----:B------:R-:W-:Y:S05]  /*0fa0*/  @!P0 BRA `(.L_x_13) ;  /* 0xfffffff000908947 */ /* 0x000fea000383ffff */
.L_x_0:
[----:B------:R-:W3:Y:S01]  /*0fb0*/  LDC.64 R6, c[0x0][0x3a8] ;  /* 0x0000ea00ff067b82 */ /* 0x000ee20000000a00 */
[----:B------:R-:W-:Y:S01]  /*0fc0*/  IMAD.IADD R3, R17, 0x1, -R4 ;  /* 0x0000000111037824 */ /* 0x000fe200078e0a04 */
[----:B---3--:R-:W-:-:S04]  /*0fd0*/  LEA R6, P0, R2, R6, 0x2 ;  /* 0x0000000602067211 */ /* 0x008fc800078010ff */
[----:B------:R-:W-:-:S05]  /*0fe0*/  LEA.HI.X R7, R2, R7, RZ, 0x2, P0 ;  /* 0x0000000702077211 */ /* 0x000fca00000f14ff */
[----:B------:R-:W-:Y:S01]  /*0ff0*/  STG.E desc[UR6][R6.64], R3 ;  /* 0x0000000306007986 */ /* 0x000fe2000c101906 */
[----:B-1----:R-:W-:Y:S05]  /*1000*/  EXIT ;  /* 0x000000000000794d */ /* 0x002fea0003800000 */
.L_x_14:
[----:B------:R-:W-:-:S00]  /*1010*/  BRA `(.L_x_14) ;  /* 0xfffffffc00fc7947 */ /* 0x000fc0000383ffff */
[----:B------:R-:W-:-:S00]  /*1020*/  NOP ;  /* 0x0000000000007918 */ /* 0x000fc00000000000 */
        /* <DEDUP_REMOVED lines=13> */
.L_x_194:


//--------------------- .text.ewah_size_kernel    --------------------------
	.section	.text.ewah_size_kernel,"ax",@progbits
	.align	128
        .global         ewah_size_kernel
        .type           ewah_size_kernel,@function
        .size           ewah_size_kernel,(.L_x_195 - ewah_size_kernel)
        .other          ewah_size_kernel,@"STO_CUDA_ENTRY STV_DEFAULT"
ewah_size_kernel:
.text.ewah_size_kernel:
[----:B------:R-:W-:Y:S01]  /*0000*/  LDC R1, c[0x0][0x37c] ;  /* 0x0000df00ff017b82 */ /* 0x000fe20000000800 */
[----:B------:R-:W0:Y:S07]  /*0010*/  S2R R0, SR_TID.X ;  /* 0x0000000000007919 */ /* 0x000e2e0000002100 */
[----:B------:R-:W1:Y:S08]  /*0020*/  S2UR UR10, SR_CTAID.X ;  /* 0x00000000000a79c3 */ /* 0x000e700000002500 */
[----:B------:R-:W1:Y:S02]  /*0030*/  LDC R2, c[0x0][0x388] ;  /* 0x0000e200ff027b82 */ /* 0x000e640000000800 */
[----:B-1----:R-:W-:-:S04]  /*0040*/  ISETP.LE.AND P0, PT, R2, UR10, PT ;  /* 0x0000000a02007c0c */ /* 0x002fc8000bf03270 */
[----:B0-----:R-:W-:-:S13]  /*0050*/  ISETP.NE.OR P0, PT, R0, RZ, P0 ;  /* 0x000000ff0000720c */ /* 0x001fda0000705670 */
[----:B------:R-:W-:Y:S05]  /*0060*/  @P0 EXIT ;  /* 0x000000000000094d */ /* 0x000fea0003800000 */
[----:B------:R-:W0:Y:S01]  /*0070*/  LDCU UR7, c[0x0][0x38c] ;  /* 0x00007180ff0777ac */ /* 0x000e220008000800 */
[----:B------:R-:W-:Y:S02]  /*0080*/  IMAD.MOV.U32 R0, RZ, RZ, RZ ;  /* 0x000000ffff007224 */ /* 0x000fe400078e00ff */
[----:B------:R-:W-:Y:S01]  /*0090*/  IMAD.MOV.U32 R5, RZ, RZ, RZ ;  /* 0x000000ffff057224 */ /* 0x000fe200078e00ff */
[----:B------:R-:W1:Y:S01]  /*00a0*/  LDCU.64 UR12, c[0x0][0x358] ;  /* 0x00006b00ff0c77ac */ /* 0x000e620008000a00 */
[----:B0-----:R-:W-:-:S09]  /*00b0*/  UISETP.GE.AND UP0, UPT, UR7, 0x1, UPT ;  /* 0x000000010700788c */ /* 0x001fd2000bf06270 */
[----:B-1----:R-:W-:Y:S05]  /*00c0*/  BRA.U !UP0, `(.L_x_15) ;  /* 0x0000000508287547 */ /* 0x002fea000b800000 */
[----:B------:R-:W0:Y:S01]  /*00d0*/  LDCU.64 UR4, c[0x0][0x390] ;  /* 0x00007200ff0477ac */ /* 0x000e220008000a00 */
[----:B------:R-:W1:Y:S01]  /*00e0*/  LDCU.64 UR8, c[0x0][0x380] ;  /* 0x00007000ff0877ac */ /* 0x000e620008000a00 */
[----:B------:R-:W-:Y:S02]  /*00f0*/  USHF.R.S32.HI UR6, URZ, 0x1f, UR7 ;  /* 0x0000001fff067899 */ /* 0x000fe40008011407 */
[----:B0-----:R-:W-:-:S04]  /*0100*/  ULEA UR4, UP0, UR10, UR4, 0x2 ;  /* 0x000000040a047291 */ /* 0x001fc8000f8010ff */
[----:B------:R-:W-:Y:S02]  /*0110*/  ULEA.HI.X UR5, UR10, UR5, URZ, 0x2, UP0 ;  /* 0x000000050a057291 */ /* 0x000fe400080f14ff */
[----:B------:R-:W-:Y:S01]  /*0120*/  IMAD.U32 R2, RZ, RZ, UR4 ;  /* 0x00000004ff027e24 */ /* 0x000fe2000f8e00ff */
[----:B------:R-:W-:-:S03]  /*0130*/  UIMAD UR6, UR6, UR10, URZ ;  /* 0x0000000a060672a4 */ /* 0x000fc6000f8e02ff */
[----:B------:R-:W-:Y:S01]  /*0140*/  IMAD.U32 R3, RZ, RZ, UR5 ;  /* 0x00000005ff037e24 */ /* 0x000fe2000f8e00ff */
[----:B------:R-:W-:-:S04]  /*0150*/  UIMAD.WIDE.U32 UR4, UR10, UR7, URZ ;  /* 0x000000070a0472a5 */ /* 0x000fc8000f8e00ff */
[----:B-1----:R-:W-:Y:S01]  /*0160*/  ULEA UR7, UP0, UR4, UR8, 0x3 ;  /* 0x0000000804077291 */ /* 0x002fe2000f8018ff */
[----:B------:R-:W-:Y:S01]  /*0170*/  HFMA2 R0, -RZ, RZ, 0, 0 ;  /* 0x00000000ff007431 */ /* 0x000fe200000001ff */
[----:B------:R-:W-:Y:S01]  /*0180*/  UIADD3 UR5, UPT, UPT, UR5, UR6, URZ ;  /* 0x0000000605057290 */ /* 0x000fe2000fffe0ff */
[----:B------:R0:W5:Y:S01]  /*0190*/  LDG.E.CONSTANT R4, desc[UR12][R2.64] ;  /* 0x0000000c02047981 */ /* 0x000162000c1e9900 */
[----:B------:R-:W-:Y:S02]  /*01a0*/  IMAD.MOV.U32 R5, RZ, RZ, RZ ;  /* 0x000000ffff057224 */ /* 0x000fe400078e00ff */
[----:B------:R-:W-:Y:S01]  /*01b0*/  ULEA.HI.X UR5, UR4, UR9, UR5, 0x3, UP0 ;  /* 0x0000000904057291 */ /* 0x000fe200080f1c05 */
[----:B------:R-:W-:Y:S02]  /*01c0*/  IMAD.MOV.U32 R9, RZ, RZ, RZ ;  /* 0x000000ffff097224 */ /* 0x000fe400078e00ff */
[----:B0-----:R-:W-:-:S03]  /*01d0*/  IMAD.U32 R2, RZ, RZ, UR7 ;  /* 0x00000007ff027e24 */ /* 0x001fc6000f8e00ff */
[----:B------:R-:W-:-:S07]  /*01e0*/  IMAD.U32 R3, RZ, RZ, UR5 ;  /* 0x00000005ff037e24 */ /* 0x000fce000f8e00ff */
.L_x_22:
[----:B-----5:R-:W-:-:S13]  /*01f0*/  ISETP.NE.AND P0, PT, R4, RZ, PT ;  /* 0x000000ff0400720c */ /* 0x020fda0003f05270 */
[----:B0-----:R-:W-:Y:S05]  /*0200*/  @!P0 BRA `(.L_x_16) ;  /* 0x00000000005c8947 */ /* 0x001fea0003800000 */
[----:B------:R-:W-:Y:S01]  /*0210*/  IMAD.WIDE R6, R9, 0x8, R2 ;  /* 0x0000000809067825 */ /* 0x000fe200078e0202 */
[----:B------:R-:W0:Y:S05]  /*0220*/  LDCU UR4, c[0x0][0x38c] ;  /* 0x00007180ff0477ac */ /* 0x000e2a0008000800 */
[----:B------:R-:W2:Y:S02]  /*0230*/  LDG.E.64.CONSTANT R6, desc[UR12][R6.64] ;  /* 0x0000000c06067981 */ /* 0x000ea4000c1e9b00 */
[----:B--2---:R-:W-:-:S04]  /*0240*/  IADD3 R8, P1, PT, R6, 0x1, RZ ;  /* 0x0000000106087810 */ /* 0x004fc80007f3e0ff */
[----:B------:R-:W-:Y:S02]  /*0250*/  ISETP.GT.U32.AND P0, PT, R8, 0x1, PT ;  /* 0x000000010800780c */ /* 0x000fe40003f04070 */
[----:B------:R-:W-:-:S04]  /*0260*/  IADD3.X R8, PT, PT, RZ, R7, RZ, P1, !PT ;  /* 0x00000007ff087210 */ /* 0x000fc80000ffe4ff */
[----:B------:R-:W-:-:S04]  /*0270*/  ISETP.GT.U32.AND.EX P0, PT, R8, RZ, PT, P0 ;  /* 0x000000ff0800720c */ /* 0x000fc80003f04100 */
[----:B0-----:R-:W-:-:S13]  /*0280*/  ISETP.GE.OR P0, PT, R9, UR4, P0 ;  /* 0x0000000409007c0c */ /* 0x001fda0008706670 */
[----:B------:R-:W-:Y:S05]  /*0290*/  @P0 BRA `(.L_x_16) ;  /* 0x0000000000380947 */ /* 0x000fea0003800000 */
[----:B------:R-:W0:Y:S01]  /*02a0*/  LDC R8, c[0x0][0x38c] ;  /* 0x0000e300ff087b82 */ /* 0x000e220000000800 */
[----:B------:R-:W-:Y:S01]  /*02b0*/  ISETP.NE.U32.AND P0, PT, R6, -0x1, PT ;  /* 0xffffffff0600780c */ /* 0x000fe20003f05070 */
[----:B------:R-:W1:Y:S03]  /*02c0*/  LDCU UR4, c[0x0][0x38c] ;  /* 0x00007180ff0477ac */ /* 0x000e660008000800 */
[----:B------:R-:W-:-:S04]  /*02d0*/  ISETP.NE.AND.EX P0, PT, R7, -0x1, PT, P0 ;  /* 0xffffffff0700780c */ /* 0x000fc80003f05300 */
[----:B------:R-:W-:-:S09]  /*02e0*/  SEL R11, RZ, 0xffffffff, P0 ;  /* 0xffffffffff0b7807 */ /* 0x000fd20000000000 */
.L_x_17:
        /* <DEDUP_REMOVED lines=9> */
.L_x_16:
[----:B0-----:R-:W0:Y:S01]  /*0380*/  LDC R8, c[0x0][0x38c] ;  /* 0x0000e300ff087b82 */ /* 0x001e220000000800 */
[----:B------:R-:W-:Y:S02]  /*0390*/  HFMA2 R7, -RZ, RZ, 0, 0 ;  /* 0x00000000ff077431 */ /* 0x000fe400000001ff */
[----:B------:R-:W-:Y:S01]  /*03a0*/  IMAD.MOV.U32 R6, RZ, RZ, 0x1 ;  /* 0x00000001ff067424 */ /* 0x000fe200078e00ff */
[----:B0-----:R-:W-:-:S13]  /*03b0*/  ISETP.GE.AND P0, PT, R9, R8, PT ;  /* 0x000000080900720c */ /* 0x001fda0003f06270 */
[----:B------:R-:W-:Y:S05]  /*03c0*/  @P0 BRA `(.L_x_18) ;  /* 0x0000000000540947 */ /* 0x000fea0003800000 */
[----:B------:R-:W0:Y:S01]  /*03d0*/  LDC R14, c[0x0][0x38c] ;  /* 0x0000e300ff0e7b82 */ /* 0x000e220000000800 */
[----:B------:R-:W-:Y:S01]  /*03e0*/  IMAD.IADD R13, R8, 0x1, -R9 ;  /* 0x00000001080d7824 */ /* 0x000fe200078e0a09 */
[----:B------:R-:W-:Y:S01]  /*03f0*/  ISETP.NE.AND P1, PT, R4, RZ, PT ;  /* 0x000000ff0400720c */ /* 0x000fe20003f25270 */
[----:B------:R-:W-:-:S12]  /*0400*/  IMAD.MOV.U32 R8, RZ, RZ, RZ ;  /* 0x000000ffff087224 */ /* 0x000fd800078e00ff */
.L_x_21:
[----:B------:R-:W-:Y:S05]  /*0410*/  @!P1 BRA `(.L_x_19) ;  /* 0x0000000000209947 */ /* 0x000fea0003800000 */
[----:B------:R-:W-:-:S04]  /*0420*/  IMAD.IADD R11, R9, 0x1, R8 ;  /* 0x00000001090b7824 */ /* 0x000fc800078e0208 */
[----:B------:R-:W-:-:S06]  /*0430*/  IMAD.WIDE R6, R11, 0x8, R2 ;  /* 0x000000080b067825 */ /* 0x000fcc00078e0202 */
[----:B------:R-:W2:Y:S02]  /*0440*/  LDG.E.64.CONSTANT R6, desc[UR12][R6.64] ;  /* 0x0000000c06067981 */ /* 0x000ea4000c1e9b00 */
[----:B--2---:R-:W-:-:S04]  /*0450*/  IADD3 R10, P0, PT, R6, 0x1, RZ ;  /* 0x00000001060a7810 */ /* 0x004fc80007f1e0ff */
[----:B------:R-:W-:Y:S02]  /*0460*/  IADD3.X R12, PT, PT, RZ, R7, RZ, P0, !PT ;  /* 0x00000007ff0c7210 */ /* 0x000fe400007fe4ff */
[----:B------:R-:W-:-:S04]  /*0470*/  ISETP.GE.U32.AND P0, PT, R10, 0x2, PT ;  /* 0x000000020a00780c */ /* 0x000fc80003f06070 */
[----:B------:R-:W-:-:S13]  /*0480*/  ISETP.GE.U32.AND.EX P0, PT, R12, RZ, PT, P0 ;  /* 0x000000ff0c00720c */ /* 0x000fda0003f06100 */
[----:B------:R-:W-:Y:S05]  /*0490*/  @!P0 BRA `(.L_x_20) ;  /* 0x0000000000148947 */ /* 0x000fea0003800000 */
.L_x_19:
[----:B------:R-:W-:-:S05]  /*04a0*/  VIADD R8, R8, 0x1 ;  /* 0x0000000108087836 */ /* 0x000fca0000000000 */
[----:B------:R-:W-:-:S13]  /*04b0*/  ISETP.NE.AND P0, PT, R8, R13, PT ;  /* 0x0000000d0800720c */ /* 0x000fda0003f05270 */
[----:B------:R-:W-:Y:S05]  /*04c0*/  @P0 BRA `(.L_x_21) ;  /* 0xfffffffc00d00947 */ /* 0x000fea000383ffff */
[----:B0-----:R-:W-:Y:S02]  /*04d0*/  IMAD.MOV.U32 R11, RZ, RZ, R14 ;  /* 0x000000ffff0b7224 */ /* 0x001fe400078e000e */
[----:B------:R-:W-:-:S07]  /*04e0*/  IMAD.MOV.U32 R8, RZ, RZ, R13 ;  /* 0x000000ffff087224 */ /* 0x000fce00078e000d */
.L_x_20:
[----:B------:R-:W-:Y:S01]  /*04f0*/  IADD3 R6, PT, PT, R8, 0x1, RZ ;  /* 0x0000000108067810 */ /* 0x000fe20007ffe0ff */
[----:B------:R-:W-:Y:S02]  /*0500*/  IMAD.MOV.U32 R9, RZ, RZ, R11 ;  /* 0x000000ffff097224 */ /* 0x000fe400078e000b */
[----:B------:R-:W-:-:S07]  /*0510*/  IMAD.MOV.U32 R7, RZ, RZ, RZ ;  /* 0x000000ffff077224 */ /* 0x000fce00078e00ff */
.L_x_18:
[----:B-1----:R-:W1:Y:S01]  /*0520*/  LDCU UR4, c[0x0][0x38c] ;  /* 0x00007180ff0477ac */ /* 0x002e620008000800 */
[----:B------:R-:W-:-:S05]  /*0530*/  IADD3 R0, P1, PT, R0, R6, RZ ;  /* 0x0000000600007210 */ /* 0x000fca0007f3e0ff */
[----:B------:R-:W-:Y:S01]  /*0540*/  IMAD.X R5, R5, 0x1, R7, P1 ;  /* 0x0000000105057824 */ /* 0x000fe200008e0607 */
[----:B-1----:R-:W-:-:S13]  /*0550*/  ISETP.GE.AND P0, PT, R9, UR4, PT ;  /* 0x0000000409007c0c */ /* 0x002fda000bf06270 */
[----:B------:R-:W-:Y:S05]  /*0560*/  @!P0 BRA `(.L_x_22) ;  /* 0xfffffffc00208947 */ /* 0x000fea000383ffff */
.L_x_15:
[----:B------:R-:W1:Y:S01]  /*0570*/  LDCU.64 UR4, c[0x0][0x398] ;  /* 0x00007300ff0477ac */ /* 0x000e620008000a00 */
[----:B------:R-:W-:Y:S01]  /*0580*/  IMAD.MOV.U32 R4, RZ, RZ, R0 ;  /* 0x000000ffff047224 */ /* 0x000fe200078e0000 */
[----:B-1----:R-:W-:-:S04]  /*0590*/  ULEA UR4, UP0, UR10, UR4, 0x3 ;  /* 0x000000040a047291 */ /* 0x002fc8000f8018ff */
[----:B------:R-:W-:Y:S02]  /*05a0*/  ULEA.HI.X UR5, UR10, UR5, URZ, 0x3, UP0 ;  /* 0x000000050a057291 */ /* 0x000fe400080f1cff */
[----:B------:R-:W-:-:S04]  /*05b0*/  MOV R2, UR4 ;  /* 0x0000000400027c02 */ /* 0x000fc80008000f00 */
[----:B------:R-:W-:-:S05]  /*05c0*/  IMAD.U32 R3, RZ, RZ, UR5 ;  /* 0x00000005ff037e24 */ /* 0x000fca000f8e00ff */
[----:B------:R-:W-:Y:S01]  /*05d0*/  STG.E.64 desc[UR12][R2.64], R4 ;  /* 0x0000000402007986 */ /* 0x000fe2000c101b0c */
[----:B------:R-:W-:Y:S05]  /*05e0*/  EXIT ;  /* 0x000000000000794d */ /* 0x000fea0003800000 */
.L_x_23:
        /* <DEDUP_REMOVED lines=9> */
.L_x_195:


//--------------------- .text.compress_flags_from_density_kernel --------------------------
	.section	.text.compress_flags_from_density_kernel,"ax",@progbits
	.align	128
        .global         compress_flags_from_density_kernel
        .type           compress_flags_from_density_kernel,@function
        .size           compress_flags_from_density_kernel,(.L_x_193 - compress_flags_from_density_kernel)
        .other          compress_flags_from_density_kernel,@"STO_CUDA_ENTRY STV_DEFAULT"
compress_flags_from_density_kernel:
.text.compress_flags_from_density_kernel:
[----:B------:R-:W-:Y:S01]  /*0000*/  LDC R1, c[0x0][0x37c] ;  /* 0x0000df00ff017b82 */ /* 0x000fe20000000800 */
[----:B------:R-:W0:Y:S07]  /*0010*/  S2R R3, SR_TID.X ;  /* 0x0000000000037919 */ /* 0x000e2e0000002100 */
[----:B------:R-:W0:Y:S01]  /*0020*/  S2UR UR4, SR_CTAID.X ;  /* 0x00000000000479c3 */ /* 0x000e220000002500 */
[----:B------:R-:W1:Y:S07]  /*0030*/  LDCU UR5, c[0x0][0x388] ;  /* 0x00007100ff0577ac */ /* 0x000e6e0008000800 */
[----:B------:R-:W0:Y:S02]  /*0040*/  LDC R2, c[0x0][0x360] ;  /* 0x0000d800ff027b82 */ /* 0x000e240000000800 */
[----:B0-----:R-:W-:-:S05]  /*0050*/  IMAD R2, R2, UR4, R3 ;  /* 0x0000000402027c24 */ /* 0x001fca000f8e0203 */
[----:B-1----:R-:W-:-:S13]  /*0060*/  ISETP.GE.AND P0, PT, R2, UR5, PT ;  /* 0x0000000502007c0c */ /* 0x002fda000bf06270 */
[----:B------:R-:W-:Y:S05]  /*0070*/  @P0 EXIT ;  /* 0x000000000000094d */ /* 0x000fea0003800000 */
[----:B------:R-:W0:Y:S01]  /*0080*/  LDCU UR4, c[0x0][0x38c] ;  /* 0x00007180ff0477ac */ /* 0x000e220008000800 */
[----:B------:R-:W-:Y:S01]  /*0090*/  CS2R R4, SRZ ;  /* 0x0000000000047805 */ /* 0x000fe2000001ff00 */
[----:B0-----:R-:W0:Y:S01]  /*00a0*/  I2F.F64 R6, UR4 ;  /* 0x0000000400067d12 */ /* 0x001e220008201c00 */
[----:B------:R-:W1:Y:S01]  /*00b0*/  LDCU.64 UR4, c[0x0][0x358] ;  /* 0x00006b00ff0477ac */ /* 0x000e620008000a00 */
[----:B0-----:R-:W-:-:S08]  /*00c0*/  DMUL R6, R6, 64 ;  /* 0x4050000006067828 */ /* 0x001fd00000000000 */
[----:B------:R-:W-:-:S14]  /*00d0*/  DSETP.GT.AND P0, PT, R6, RZ, PT ;  /* 0x000000ff0600722a */ /* 0x000fdc0003f04000 */
[----:B-1----:R-:W-:Y:S05]  /*00e0*/  @!P0 BRA `(.L_x_24) ;  /* 0x0000000000608947 */ /* 0x002fea0003800000 */
[----:B------:R-:W0:Y:S02]  /*00f0*/  LDC.64 R4, c[0x0][0x380] ;  /* 0x0000e000ff047b82 */ /* 0x000e240000000a00 */
[----:B0-----:R-:W-:-:S05]  /*0100*/  IMAD.WIDE R4, R2, 0x8, R4 ;  /* 0x0000000802047825 */ /* 0x001fca00078e0204 */
[----:B------:R-:W2:Y:S01]  /*0110*/  LDG.E.64.CONSTANT R8, desc[UR4][R4.64] ;  /* 0x0000000404087981 */ /* 0x000ea2000c1e9b00 */
[----:B------:R-:W0:Y:S01]  /*0120*/  MUFU.RCP64H R11, R7 ;  /* 0x00000007000b7308 */ /* 0x000e220000001800 */
[----:B------:R-:W-:Y:S01]  /*0130*/  IMAD.MOV.U32 R10, RZ, RZ, 0x1 ;  /* 0x00000001ff0a7424 */ /* 0x000fe200078e00ff */
[----:B------:R-:W-:Y:S05]  /*0140*/  BSSY.RECONVERGENT B0, `(.L_x_24) ;  /* 0x0000012000007945 */ /* 0x000fea0003800200 */
[----:B0-----:R-:W-:-:S08]  /*0150*/  DFMA R12, -R6, R10, 1 ;  /* 0x3ff00000060c742b */ /* 0x001fd0000000010a */
[----:B------:R-:W-:-:S08]  /*0160*/  DFMA R12, R12, R12, R12 ;  /* 0x0000000c0c0c722b */ /* 0x000fd0000000000c */
[----:B------:R-:W-:-:S08]  /*0170*/  DFMA R12, R10, R12, R10 ;  /* 0x0000000c0a0c722b */ /* 0x000fd0000000000a */
[----:B------:R-:W-:-:S08]  /*0180*/  DFMA R10, -R6, R12, 1 ;  /* 0x3ff00000060a742b */ /* 0x000fd0000000010c */
[----:B------:R-:W-:Y:S01]  /*0190*/  DFMA R10, R12, R10, R12 ;  /* 0x0000000a0c0a722b */ /* 0x000fe2000000000c */
[----:B--2---:R-:W0:Y:S07]  /*01a0*/  I2F.F64.U64 R8, R8 ;  /* 0x0000000800087312 */ /* 0x004e2e0000301800 */
[----:B0-----:R-:W-:Y:S01]  /*01b0*/  DMUL R12, R8, R10 ;  /* 0x0000000a080c7228 */ /* 0x001fe20000000000 */
[----:B------:R-:W-:-:S07]  /*01c0*/  FSETP.GEU.AND P1, PT, |R9|, 6.5827683646048100446e-37, PT ;  /* 0x036000000900780b */ /* 0x000fce0003f2e200 */
[----:B------:R-:W-:-:S08]  /*01d0*/  DFMA R14, -R6, R12, R8 ;  /* 0x0000000c060e722b */ /* 0x000fd00000000108 */
[----:B------:R-:W-:-:S10]  /*01e0*/  DFMA R4, R10, R14, R12 ;  /* 0x0000000e0a04722b */ /* 0x000fd4000000000c */
[----:B------:R-:W-:-:S05]  /*01f0*/  FFMA R0, RZ, R7, R5 ;  /* 0x00000007ff007223 */ /* 0x000fca0000000005 */
[----:B------:R-:W-:-:S13]  /*0200*/  FSETP.GT.AND P0, PT, |R0|, 1.469367938527859385e-39, PT ;  /* 0x001000000000780b */ /* 0x000fda0003f04200 */
[----:B------:R-:W-:Y:S05]  /*0210*/  @P0 BRA P1, `(.L_x_25) ;  /* 0x0000000000100947 */ /* 0x000fea0000800000 */
[----:B------:R-:W-:-:S07]  /*0220*/  MOV R0, 0x240 ;  /* 0x0000024000007802 */ /* 0x000fce0000000f00 */
[----:B------:R-:W-:Y:S05]  /*0230*/  CALL.REL.NOINC `($__internal_0_$__cuda_sm20_div_rn_f64_full) ;  /* 0x0000000000c47944 */ /* 0x000fea0003c00000 */
[----:B------:R-:W-:Y:S02]  /*0240*/  IMAD.MOV.U32 R4, RZ, RZ, R12 ;  /* 0x000000ffff047224 */ /* 0x000fe400078e000c */
[----:B------:R-:W-:-:S07]  /*0250*/  IMAD.MOV.U32 R5, RZ, RZ, R13 ;  /* 0x000000ffff057224 */ /* 0x000fce00078e000d */
.L_x_25:
[----:B------:R-:W-:Y:S05]  /*0260*/  BSYNC.RECONVERGENT B0 ;  /* 0x0000000000007941 */ /* 0x000fea0003800200 */
.L_x_24:
[----:B------:R-:W-:Y:S01]  /*0270*/  DSETP.GT.AND P0, PT, R4, 1, PT ;  /* 0x3ff000000400742a */ /* 0x000fe20003f04000 */
[----:B------:R-:W-:Y:S01]  /*0280*/  BSSY.RECONVERGENT B0, `(.L_x_26) ;  /* 0x0000009000007945 */ /* 0x000fe20003800200 */
[----:B------:R-:W-:-:S04]  /*0290*/  MOV R0, 0x310 ;  /* 0x0000031000007802 */ /* 0x000fc80000000f00 */
[----:B------:R-:W-:Y:S02]  /*02a0*/  FSEL R6, R4, RZ, !P0 ;  /* 0x000000ff04067208 */ /* 0x000fe40004000000 */
[----:B------:R-:W-:-:S06]  /*02b0*/  FSEL R7, R5, 1.875, !P0 ;  /* 0x3ff0000005077808 */ /* 0x000fcc0004000000 */
[----:B------:R-:W-:-:S08]  /*02c0*/  DADD R4, -R6, 1 ;  /* 0x3ff0000006047429 */ /* 0x000fd00000000100 */
[----:B------:R-:W-:-:S10]  /*02d0*/  DADD R8, -RZ, |R4| ;  /* 0x00000000ff087229 */ /* 0x000fd40000000504 */
[----:B------:R-:W-:Y:S02]  /*02e0*/  IMAD.MOV.U32 R14, RZ, RZ, R8 ;  /* 0x000000ffff0e7224 */ /* 0x000fe400078e0008 */
[----:B------:R-:W-:-:S07]  /*02f0*/  IMAD.MOV.U32 R3, RZ, RZ, R9 ;  /* 0x000000ffff037224 */ /* 0x000fce00078e0009 */
[----:B------:R-:W-:Y:S05]  /*0300*/  CALL.REL.NOINC `($compress_flags_from_density_kernel$__internal_accurate_pow) ;  /* 0x0000000800007944 */ /* 0x000fea0003c00000 */
[----:B------:R-:W-:Y:S05]  /*0310*/  BSYNC.RECONVERGENT B0 ;  /* 0x0000000000007941 */ /* 0x000fea0003800200 */
.L_x_26:
[C---:B------:R-:W-:Y:S01]  /*0320*/  DADD R8, R4.reuse, 128 ;  /* 0x4060000004087429 */ /* 0x040fe20000000000 */
[----:B------:R-:W-:Y:S01]  /*0330*/  BSSY.RECONVERGENT B0, `(.L_x_27) ;  /* 0x000000e000007945 */ /* 0x000fe20003800200 */
[----:B------:R-:W-:Y:S01]  /*0340*/  DSETP.NEU.AND P1, PT, R4, RZ, PT ;  /* 0x000000ff0400722a */ /* 0x000fe20003f2d000 */
[----:B------:R-:W-:Y:S01]  /*0350*/  IMAD.MOV.U32 R14, RZ, RZ, R6 ;  /* 0x000000ffff0e7224 */ /* 0x000fe200078e0006 */
[----:B------:R-:W-:-:S06]  /*0360*/  MOV R0, 0x410 ;  /* 0x0000041000007802 */ /* 0x000fcc0000000f00 */
[----:B------:R-:W-:Y:S01]  /*0370*/  LOP3.LUT R8, R9, 0x7ff00000, RZ, 0xc0, !PT ;  /* 0x7ff0000009087812 */ /* 0x000fe200078ec0ff */
[----:B------:R-:W-:-:S03]  /*0380*/  IMAD.MOV.U32 R9, RZ, RZ, R16 ;  /* 0x000000ffff097224 */ /* 0x000fc600078e0010 */
[----:B------:R-:W-:Y:S01]  /*0390*/  ISETP.NE.AND P0, PT, R8, 0x7ff00000, PT ;  /* 0x7ff000000800780c */ /* 0x000fe20003f05270 */
[----:B------:R-:W-:Y:S01]  /*03a0*/  IMAD.MOV.U32 R8, RZ, RZ, R3 ;  /* 0x000000ffff087224 */ /* 0x000fe200078e0003 */
[----:B------:R-:W-:Y:S01]  /*03b0*/  @!P1 CS2R R8, SRZ ;  /* 0x0000000000089805 */ /* 0x000fe2000001ff00 */
[----:B------:R-:W-:-:S10]  /*03c0*/  IMAD.MOV.U32 R3, RZ, RZ, R7 ;  /* 0x000000ffff037224 */ /* 0x000fd400078e0007 */
[----:B------:R-:W-:-:S14]  /*03d0*/  DSETP.NEU.OR P0, PT, |R4|, +INF , P0 ;  /* 0x7ff000000400742a */ /* 0x000fdc000070d600 */
[----:B------:R-:W-:Y:S02]  /*03e0*/  @!P0 IMAD.MOV.U32 R8, RZ, RZ, 0x0 ;  /* 0x00000000ff088424 */ /* 0x000fe400078e00ff */
[----:B------:R-:W-:-:S07]  /*03f0*/  @!P0 IMAD.MOV.U32 R9, RZ, RZ, 0x7ff00000 ;  /* 0x7ff00000ff098424 */ /* 0x000fce00078e00ff */
[----:B------:R-:W-:Y:S05]  /*0400*/  CALL.REL.NOINC `($compress_flags_from_density_kernel$__internal_accurate_pow) ;  /* 0x0000000400c07944 */ /* 0x000fea0003c00000 */
[----:B------:R-:W-:Y:S05]  /*0410*/  BSYNC.RECONVERGENT B0 ;  /* 0x0000000000007941 */ /* 0x000fea0003800200 */
.L_x_27:
[----:B------:R-:W-:Y:S01]  /*0420*/  DSETP.NEU.AND P0, PT, R6, RZ, PT ;  /* 0x000000ff0600722a */ /* 0x000fe20003f0d000 */
[----:B------:R-:W0:Y:S01]  /*0430*/  LDC.64 R10, c[0x0][0x398] ;  /* 0x0000e600ff0a7b82 */ /* 0x000e220000000a00 */
[----:B------:R-:W-:Y:S02]  /*0440*/  DADD R12, -R8, 1 ;  /* 0x3ff00000080c7429 */ /* 0x000fe40000000100 */
[----:B------:R-:W-:Y:S01]  /*0450*/  DSETP.NEU.AND P1, PT, R4, 1, PT ;  /* 0x3ff000000400742a */ /* 0x000fe20003f2d000 */
[----:B------:R-:W-:Y:S01]  /*0460*/  IMAD.MOV.U32 R4, RZ, RZ, R3 ;  /* 0x000000ffff047224 */ /* 0x000fe200078e0003 */
[----:B------:R-:W-:Y:S01]  /*0470*/  DSETP.NEU.AND P2, PT, R6, 1, PT ;  /* 0x3ff000000600742a */ /* 0x000fe20003f4d000 */
[----:B------:R-:W-:Y:S02]  /*0480*/  IMAD.MOV.U32 R5, RZ, RZ, R16 ;  /* 0x000000ffff057224 */ /* 0x000fe400078e0010 */
[----:B------:R-:W1:Y:S03]  /*0490*/  LDC.64 R8, c[0x0][0x390] ;  /* 0x0000e400ff087b82 */ /* 0x000e660000000a00 */
[----:B------:R-:W-:-:S02]  /*04a0*/  FSEL R6, R12, RZ, P1 ;  /* 0x000000ff0c067208 */ /* 0x000fc40000800000 */
[----:B------:R-:W-:Y:S02]  /*04b0*/  @!P0 CS2R R4, SRZ ;  /* 0x0000000000048805 */ /* 0x000fe4000001ff00 */
[----:B------:R-:W-:-:S04]  /*04c0*/  FSEL R7, R13, RZ, P1 ;  /* 0x000000ff0d077208 */ /* 0x000fc80000800000 */
[----:B------:R-:W-:Y:S02]  /*04d0*/  FSEL R4, R4, RZ, P2 ;  /* 0x000000ff04047208 */ /* 0x000fe40001000000 */
[----:B------:R-:W-:Y:S01]  /*04e0*/  FSEL R5, R5, 1.875, P2 ;  /* 0x3ff0000005057808 */ /* 0x000fe20001000000 */
[----:B0-----:R-:W-:-:S05]  /*04f0*/  IMAD.WIDE R2, R2, 0x4, R10 ;  /* 0x0000000402027825 */ /* 0x001fca00078e020a */
[----:B------:R-:W-:-:S08]  /*0500*/  DADD R4, R6, -R4 ;  /* 0x0000000006047229 */ /* 0x000fd00000000804 */
[----:B-1----:R-:W-:-:S06]  /*0510*/  DSETP.GTU.AND P0, PT, R4, R8, PT ;  /* 0x000000080400722a */ /* 0x002fcc0003f0c000 */
[----:B------:R-:W-:-:S05]  /*0520*/  SEL R5, RZ, 0x1, P0 ;  /* 0x00000001ff057807 */ /* 0x000fca0000000000 */
[----:B------:R-:W-:Y:S01]  /*0530*/  STG.E desc[UR4][R2.64], R5 ;  /* 0x0000000502007986 */ /* 0x000fe2000c101904 */
[----:B------:R-:W-:Y:S05]  /*0540*/  EXIT ;  /* 0x000000000000794d */ /* 0x000fea0003800000 */
        .weak           $__internal_0_$__cuda_sm20_div_rn_f64_full
        .type           $__internal_0_$__cuda_sm20_div_rn_f64_full,@function
        .size           $__internal_0_$__cuda_sm20_div_rn_f64_full,($compress_flags_from_density_kernel$__internal_accurate_pow - $__internal_0_$__cuda_sm20_div_rn_f64_full)
$__internal_0_$__cuda_sm20_div_rn_f64_full:
[C---:B------:R-:W-:Y:S01]  /*0550*/  FSETP.GEU.AND P0, PT, |R7|.reuse, 1.469367938527859385e-39, PT ;  /* 0x001000000700780b */ /* 0x040fe20003f0e200 */
[----:B------:R-:W-:Y:S01]  /*0560*/  IMAD.MOV.U32 R16, RZ, RZ, 0x1 ;  /* 0x00000001ff107424 */ /* 0x000fe200078e00ff */
[----:B------:R-:W-:Y:S01]  /*0570*/  LOP3.LUT R4, R7, 0x800fffff, RZ, 0xc0, !PT ;  /* 0x800fffff07047812 */ /* 0x000fe200078ec0ff */
[----:B------:R-:W-:Y:S01]  /*0580*/  BSSY.RECONVERGENT B1, `(.L_x_28) ;  /* 0x0000055000017945 */ /* 0x000fe20003800200 */
[C---:B------:R-:W-:Y:S02]  /*0590*/  FSETP.GEU.AND P2, PT, |R9|.reuse, 1.469367938527859385e-39, PT ;  /* 0x001000000900780b */ /* 0x040fe40003f4e200 */
[----:B------:R-:W-:Y:S01]  /*05a0*/  LOP3.LUT R5, R4, 0x3ff00000, RZ, 0xfc, !PT ;  /* 0x3ff0000004057812 */ /* 0x000fe200078efcff */
[----:B------:R-:W-:Y:S01]  /*05b0*/  IMAD.MOV.U32 R4, RZ, RZ, R6 ;  /* 0x000000ffff047224 */ /* 0x000fe200078e0006 */
[----:B------:R-:W-:Y:S02]  /*05c0*/  LOP3.LUT R3, R9, 0x7ff00000, RZ, 0xc0, !PT ;  /* 0x7ff0000009037812 */ /* 0x000fe400078ec0ff */
[----:B------:R-:W-:-:S03]  /*05d0*/  LOP3.LUT R14, R7, 0x7ff00000, RZ, 0xc0, !PT ;  /* 0x7ff00000070e7812 */ /* 0x000fc600078ec0ff */
[----:B------:R-:W-:Y:S01]  /*05e0*/  @!P0 DMUL R4, R6, 8.98846567431157953865e+307 ;  /* 0x7fe0000006048828 */ /* 0x000fe20000000000 */
[----:B------:R-:W-:-:S03]  /*05f0*/  ISETP.GE.U32.AND P1, PT, R3, R14, PT ;  /* 0x0000000e0300720c */ /* 0x000fc60003f26070 */
[----:B------:R-:W-:Y:S01]  /*0600*/  @!P2 LOP3.LUT R12, R7, 0x7ff00000, RZ, 0xc0, !PT ;  /* 0x7ff00000070ca812 */ /* 0x000fe200078ec0ff */
[----:B------:R-:W-:Y:S01]  /*0610*/  @!P2 IMAD.MOV.U32 R18, RZ, RZ, RZ ;  /* 0x000000ffff12a224 */ /* 0x000fe200078e00ff */
[----:B------:R-:W0:Y:S02]  /*0620*/  MUFU.RCP64H R17, R5 ;  /* 0x0000000500117308 */ /* 0x000e240000001800 */
[----:B------:R-:W-:Y:S01]  /*0630*/  @!P2 ISETP.GE.U32.AND P3, PT, R3, R12, PT ;  /* 0x0000000c0300a20c */ /* 0x000fe20003f66070 */
[----:B------:R-:W-:-:S05]  /*0640*/  IMAD.MOV.U32 R12, RZ, RZ, 0x1ca00000 ;  /* 0x1ca00000ff0c7424 */ /* 0x000fca00078e00ff */
[----:B------:R-:W-:-:S04]  /*0650*/  @!P2 SEL R13, R12, 0x63400000, !P3 ;  /* 0x634000000c0da807 */ /* 0x000fc80005800000 */
[----:B------:R-:W-:-:S04]  /*0660*/  @!P2 LOP3.LUT R13, R13, 0x80000000, R9, 0xf8, !PT ;  /* 0x800000000d0da812 */ /* 0x000fc800078ef809 */
[----:B------:R-:W-:Y:S01]  /*0670*/  @!P2 LOP3.LUT R19, R13, 0x100000, RZ, 0xfc, !PT ;  /* 0x001000000d13a812 */ /* 0x000fe200078efcff */
[----:B0-----:R-:W-:-:S08]  /*0680*/  DFMA R10, R16, -R4, 1 ;  /* 0x3ff00000100a742b */ /* 0x001fd00000000804 */
[----:B------:R-:W-:-:S08]  /*0690*/  DFMA R10, R10, R10, R10 ;  /* 0x0000000a0a0a722b */ /* 0x000fd0000000000a */
[----:B------:R-:W-:Y:S01]  /*06a0*/  DFMA R16, R16, R10, R16 ;  /* 0x0000000a1010722b */ /* 0x000fe20000000010 */
[----:B------:R-:W-:Y:S01]  /*06b0*/  SEL R11, R12, 0x63400000, !P1 ;  /* 0x634000000c0b7807 */ /* 0x000fe20004800000 */
[----:B------:R-:W-:-:S03]  /*06c0*/  IMAD.MOV.U32 R10, RZ, RZ, R8 ;  /* 0x000000ffff0a7224 */ /* 0x000fc600078e0008 */
[----:B------:R-:W-:-:S03]  /*06d0*/  LOP3.LUT R11, R11, 0x800fffff, R9, 0xf8, !PT ;  /* 0x800fffff0b0b7812 */ /* 0x000fc600078ef809 */
[----:B------:R-:W-:-:S03]  /*06e0*/  DFMA R20, R16, -R4, 1 ;  /* 0x3ff000001014742b */ /* 0x000fc60000000804 */
[----:B------:R-:W-:-:S05]  /*06f0*/  @!P2 DFMA R10, R10, 2, -R18 ;  /* 0x400000000a0aa82b */ /* 0x000fca0000000812 */
[----:B------:R-:W-:Y:S01]  /*0700*/  DFMA R16, R16, R20, R16 ;  /* 0x000000141010722b */ /* 0x000fe20000000010 */
[----:B------:R-:W-:Y:S02]  /*0710*/  IMAD.MOV.U32 R21, RZ, RZ, R3 ;  /* 0x000000ffff157224 */ /* 0x000fe400078e0003 */
[----:B------:R-:W-:Y:S01]  /*0720*/  IMAD.MOV.U32 R20, RZ, RZ, R14 ;  /* 0x000000ffff147224 */ /* 0x000fe200078e000e */
[----:B------:R-:W-:Y:S02]  /*0730*/  @!P0 LOP3.LUT R20, R5, 0x7ff00000, RZ, 0xc0, !PT ;  /* 0x7ff0000005148812 */ /* 0x000fe400078ec0ff */
[----:B------:R-:W-:Y:S02]  /*0740*/  @!P2 LOP3.LUT R21, R11, 0x7ff00000, RZ, 0xc0, !PT ;  /* 0x7ff000000b15a812 */ /* 0x000fe400078ec0ff */
[----:B------:R-:W-:Y:S01]  /*0750*/  DMUL R18, R16, R10 ;  /* 0x0000000a10127228 */ /* 0x000fe20000000000 */
[----:B------:R-:W-:Y:S02]  /*0760*/  VIADD R22, R20, 0xffffffff ;  /* 0xffffffff14167836 */ /* 0x000fe40000000000 */
[----:B------:R-:W-:-:S05]  /*0770*/  VIADD R13, R21, 0xffffffff ;  /* 0xffffffff150d7836 */ /* 0x000fca0000000000 */
[----:B------:R-:W-:Y:S01]  /*0780*/  DFMA R14, R18, -R4, R10 ;  /* 0x80000004120e722b */ /* 0x000fe2000000000a */
[----:B------:R-:W-:-:S04]  /*0790*/  ISETP.GT.U32.AND P0, PT, R13, 0x7feffffe, PT ;  /* 0x7feffffe0d00780c */ /* 0x000fc80003f04070 */
[----:B------:R-:W-:-:S03]  /*07a0*/  ISETP.GT.U32.OR P0, PT, R22, 0x7feffffe, P0 ;  /* 0x7feffffe1600780c */ /* 0x000fc60000704470 */
[----:B------:R-:W-:-:S10]  /*07b0*/  DFMA R14, R16, R14, R18 ;  /* 0x0000000e100e722b */ /* 0x000fd40000000012 */
[----:B------:R-:W-:Y:S05]  /*07c0*/  @P0 BRA `(.L_x_29) ;  /* 0x00000000006c0947 */ /* 0x000fea0003800000 */
[----:B------:R-:W-:-:S04]  /*07d0*/  LOP3.LUT R16, R7, 0x7ff00000, RZ, 0xc0, !PT ;  /* 0x7ff0000007107812 */ /* 0x000fc800078ec0ff */
[CC--:B------:R-:W-:Y:S02]  /*07e0*/  VIADDMNMX R8, R3.reuse, -R16.reuse, 0xb9600000, !PT ;  /* 0xb960000003087446 */ /* 0x0c0fe40007800910 */
[----:B------:R-:W-:Y:S02]  /*07f0*/  ISETP.GE.U32.AND P0, PT, R3, R16, PT ;  /* 0x000000100300720c */ /* 0x000fe40003f06070 */
[----:B------:R-:W-:Y:S02]  /*0800*/  VIMNMX R8, PT, PT, R8, 0x46a00000, PT ;  /* 0x46a0000008087848 */ /* 0x000fe40003fe0100 */
[----:B------:R-:W-:-:S05]  /*0810*/  SEL R3, R12, 0x63400000, !P0 ;  /* 0x634000000c037807 */ /* 0x000fca0004000000 */
[----:B------:R-:W-:Y:S02]  /*0820*/  IMAD.IADD R3, R8, 0x1, -R3 ;  /* 0x0000000108037824 */ /* 0x000fe400078e0a03 */
[----:B------:R-:W-:Y:S02]  /*0830*/  IMAD.MOV.U32 R8, RZ, RZ, RZ ;  /* 0x000000ffff087224 */ /* 0x000fe400078e00ff */
[----:B------:R-:W-:-:S06]  /*0840*/  VIADD R9, R3, 0x7fe00000 ;  /* 0x7fe0000003097836 */ /* 0x000fcc0000000000 */
[----:B------:R-:W-:-:S10]  /*0850*/  DMUL R12, R14, R8 ;  /* 0x000000080e0c7228 */ /* 0x000fd40000000000 */
[----:B------:R-:W-:-:S13]  /*0860*/  FSETP.GTU.AND P0, PT, |R13|, 1.469367938527859385e-39, PT ;  /* 0x001000000d00780b */ /* 0x000fda0003f0c200 */
[----:B------:R-:W-:Y:S05]  /*0870*/  @P0 BRA `(.L_x_30) ;  /* 0x0000000000940947 */ /* 0x000fea0003800000 */
[----:B------:R-:W-:Y:S01]  /*0880*/  DFMA R4, R14, -R4, R10 ;  /* 0x800000040e04722b */ /* 0x000fe2000000000a */
[----:B------:R-:W-:-:S09]  /*0890*/  IMAD.MOV.U32 R8, RZ, RZ, RZ ;  /* 0x000000ffff087224 */ /* 0x000fd200078e00ff */
[C---:B------:R-:W-:Y:S02]  /*08a0*/  FSETP.NEU.AND P0, PT, R5.reuse, RZ, PT ;  /* 0x000000ff0500720b */ /* 0x040fe40003f0d000 */
[----:B------:R-:W-:-:S04]  /*08b0*/  LOP3.LUT R7, R5, 0x80000000, R7, 0x48, !PT ;  /* 0x8000000005077812 */ /* 0x000fc800078e4807 */
[----:B------:R-:W-:-:S07]  /*08c0*/  LOP3.LUT R9, R7, R9, RZ, 0xfc, !PT ;  /* 0x0000000907097212 */ /* 0x000fce00078efcff */
[----:B------:R-:W-:Y:S05]  /*08d0*/  @!P0 BRA `(.L_x_30) ;  /* 0x00000000007c8947 */ /* 0x000fea0003800000 */
[----:B------:R-:W-:Y:S01]  /*08e0*/  IMAD.MOV R5, RZ, RZ, -R3 ;  /* 0x000000ffff057224 */ /* 0x000fe200078e0a03 */
[----:B------:R-:W-:Y:S01]  /*08f0*/  DMUL.RP R8, R14, R8 ;  /* 0x000000080e087228 */ /* 0x000fe20000008000 */
[----:B------:R-:W-:Y:S01]  /*0900*/  IMAD.MOV.U32 R4, RZ, RZ, RZ ;  /* 0x000000ffff047224 */ /* 0x000fe200078e00ff */
[----:B------:R-:W-:-:S05]  /*0910*/  IADD3 R3, PT, PT, -R3, -0x43300000, RZ ;  /* 0xbcd0000003037810 */ /* 0x000fca0007ffe1ff */
[----:B------:R-:W-:-:S03]  /*0920*/  DFMA R4, R12, -R4, R14 ;  /* 0x800000040c04722b */ /* 0x000fc6000000000e */
[----:B------:R-:W-:-:S07]  /*0930*/  LOP3.LUT R7, R9, R7, RZ, 0x3c, !PT ;  /* 0x0000000709077212 */ /* 0x000fce00078e3cff */
[----:B------:R-:W-:-:S04]  /*0940*/  FSETP.NEU.AND P0, PT, |R5|, R3, PT ;  /* 0x000000030500720b */ /* 0x000fc80003f0d200 */
[----:B------:R-:W-:Y:S02]  /*0950*/  FSEL R12, R8, R12, !P0 ;  /* 0x0000000c080c7208 */ /* 0x000fe40004000000 */
[----:B------:R-:W-:Y:S01]  /*0960*/  FSEL R13, R7, R13, !P0 ;  /* 0x0000000d070d7208 */ /* 0x000fe20004000000 */
[----:B------:R-:W-:Y:S06]  /*0970*/  BRA `(.L_x_30) ;  /* 0x0000000000547947 */ /* 0x000fec0003800000 */
.L_x_29:
[----:B------:R-:W-:-:S14]  /*0980*/  DSETP.NAN.AND P0, PT, R8, R8, PT ;  /* 0x000000080800722a */ /* 0x000fdc0003f08000 */
[----:B------:R-:W-:Y:S05]  /*0990*/  @P0 BRA `(.L_x_31) ;  /* 0x0000000000440947 */ /* 0x000fea0003800000 */
[----:B------:R-:W-:-:S14]  /*09a0*/  DSETP.NAN.AND P0, PT, R6, R6, PT ;  /* 0x000000060600722a */ /* 0x000fdc0003f08000 */
[----:B------:R-:W-:Y:S05]  /*09b0*/  @P0 BRA `(.L_x_32) ;  /* 0x0000000000300947 */ /* 0x000fea0003800000 */
[----:B------:R-:W-:Y:S01]  /*09c0*/  ISETP.NE.AND P0, PT, R21, R20, PT ;  /* 0x000000141500720c */ /* 0x000fe20003f05270 */
[----:B------:R-:W-:Y:S02]  /*09d0*/  IMAD.MOV.U32 R12, RZ, RZ, 0x0 ;  /* 0x00000000ff0c7424 */ /* 0x000fe400078e00ff */
[----:B------:R-:W-:-:S10]  /*09e0*/  IMAD.MOV.U32 R13, RZ, RZ, -0x80000 ;  /* 0xfff80000ff0d7424 */ /* 0x000fd400078e00ff */
[----:B------:R-:W-:Y:S05]  /*09f0*/  @!P0 BRA `(.L_x_30) ;  /* 0x0000000000348947 */ /* 0x000fea0003800000 */
[----:B------:R-:W-:Y:S02]  /*0a00*/  ISETP.NE.AND P0, PT, R21, 0x7ff00000, PT ;  /* 0x7ff000001500780c */ /* 0x000fe40003f05270 */
[----:B------:R-:W-:Y:S02]  /*0a10*/  LOP3.LUT R13, R9, 0x80000000, R7, 0x48, !PT ;  /* 0x80000000090d7812 */ /* 0x000fe400078e4807 */
[----:B------:R-:W-:-:S13]  /*0a20*/  ISETP.EQ.OR P0, PT, R20, RZ, !P0 ;  /* 0x000000ff1400720c */ /* 0x000fda0004702670 */
[----:B------:R-:W-:Y:S01]  /*0a30*/  @P0 LOP3.LUT R3, R13, 0x7ff00000, RZ, 0xfc, !PT ;  /* 0x7ff000000d030812 */ /* 0x000fe200078efcff */
[----:B------:R-:W-:Y:S02]  /*0a40*/  @!P0 IMAD.MOV.U32 R12, RZ, RZ, RZ ;  /* 0x000000ffff0c8224 */ /* 0x000fe400078e00ff */
[----:B------:R-:W-:Y:S02]  /*0a50*/  @P0 IMAD.MOV.U32 R12, RZ, RZ, RZ ;  /* 0x000000ffff0c0224 */ /* 0x000fe400078e00ff */
[----:B------:R-:W-:Y:S01]  /*0a60*/  @P0 IMAD.MOV.U32 R13, RZ, RZ, R3 ;  /* 0x000000ffff0d0224 */ /* 0x000fe200078e0003 */
[----:B------:R-:W-:Y:S06]  /*0a70*/  BRA `(.L_x_30) ;  /* 0x0000000000147947 */ /* 0x000fec0003800000 */
.L_x_32:
[----:B------:R-:W-:Y:S01]  /*0a80*/  LOP3.LUT R13, R7, 0x80000, RZ, 0xfc, !PT ;  /* 0x00080000070d7812 */ /* 0x000fe200078efcff */
[----:B------:R-:W-:Y:S01]  /*0a90*/  IMAD.MOV.U32 R12, RZ, RZ, R6 ;  /* 0x000000ffff0c7224 */ /* 0x000fe200078e0006 */
[----:B------:R-:W-:Y:S06]  /*0aa0*/  BRA `(.L_x_30) ;  /* 0x0000000000087947 */ /* 0x000fec0003800000 */
.L_x_31:
[----:B------:R-:W-:Y:S01]  /*0ab0*/  LOP3.LUT R13, R9, 0x80000, RZ, 0xfc, !PT ;  /* 0x00080000090d7812 */ /* 0x000fe200078efcff */
[----:B------:R-:W-:-:S07]  /*0ac0*/  IMAD.MOV.U32 R12, RZ, RZ, R8 ;  /* 0x000000ffff0c7224 */ /* 0x000fce00078e0008 */
.L_x_30:
[----:B------:R-:W-:Y:S05]  /*0ad0*/  BSYNC.RECONVERGENT B1 ;  /* 0x0000000000017941 */ /* 0x000fea0003800200 */
.L_x_28:
[----:B------:R-:W-:Y:S02]  /*0ae0*/  IMAD.MOV.U32 R4, RZ, RZ, R0 ;  /* 0x000000ffff047224 */ /* 0x000fe400078e0000 */
[----:B------:R-:W-:-:S04]  /*0af0*/  IMAD.MOV.U32 R5, RZ, RZ, 0x0 ;  /* 0x00000000ff057424 */ /* 0x000fc800078e00ff */
[----:B------:R-:W-:Y:S05]  /*0b00*/  RET.REL.NODEC R4 `(compress_flags_from_density_kernel) ;  /* 0xfffffff4043c7950 */ /* 0x000fea0003c3ffff */
        .type           $compress_flags_from_density_kernel$__internal_accurate_pow,@function
        .size           $compress_flags_from_density_kernel$__internal_accurate_pow,(.L_x_193 - $compress_flags_from_density_kernel$__internal_accurate_pow)
$compress_flags_from_density_kernel$__internal_accurate_pow:
[----:B------:R-:W-:Y:S01]  /*0b10*/  ISETP.GT.U32.AND P0, PT, R3, 0xfffff, PT ;  /* 0x000fffff0300780c */ /* 0x000fe20003f04070 */
[----:B------:R-:W-:Y:S01]  /*0b20*/  IMAD.MOV.U32 R10, RZ, RZ, R14 ;  /* 0x000000ffff0a7224 */ /* 0x000fe200078e000e */
[----:B------:R-:W-:Y:S01]  /*0b30*/  UMOV UR6, 0x7d2cafe2 ;  /* 0x7d2cafe200067882 */ /* 0x000fe20000000000 */
[--C-:B------:R-:W-:Y:S01]  /*0b40*/  IMAD.MOV.U32 R11, RZ, RZ, R3.reuse ;  /* 0x000000ffff0b7224 */ /* 0x100fe200078e0003 */
[----:B------:R-:W-:Y:S01]  /*0b50*/  UMOV UR7, 0x3eb0f5ff ;  /* 0x3eb0f5ff00077882 */ /* 0x000fe20000000000 */
[----:B------:R-:W-:Y:S01]  /*0b60*/  IMAD.MOV.U32 R12, RZ, RZ, R3 ;  /* 0x000000ffff0c7224 */ /* 0x000fe200078e0003 */
[----:B------:R-:W-:Y:S01]  /*0b70*/  UMOV UR8, 0x3b39803f ;  /* 0x3b39803f00087882 */ /* 0x000fe20000000000 */
[----:B------:R-:W-:Y:S01]  /*0b80*/  IMAD.MOV.U32 R16, RZ, RZ, RZ ;  /* 0x000000ffff107224 */ /* 0x000fe200078e00ff */
[----:B------:R-:W-:Y:S01]  /*0b90*/  UMOV UR9, 0x3c7abc9e ;  /* 0x3c7abc9e00097882 */ /* 0x000fe20000000000 */
[----:B------:R-:W-:Y:S02]  /*0ba0*/  IMAD.MOV.U32 R22, RZ, RZ, 0x41ad3b5a ;  /* 0x41ad3b5aff167424 */ /* 0x000fe400078e00ff */
[----:B------:R-:W-:-:S02]  /*0bb0*/  IMAD.MOV.U32 R23, RZ, RZ, 0x3ed0f5d2 ;  /* 0x3ed0f5d2ff177424 */ /* 0x000fc400078e00ff */
[----:B------:R-:W-:-:S10]  /*0bc0*/  @!P0 DMUL R10, R10, 1.80143985094819840000e+16 ;  /* 0x435000000a0a8828 */ /* 0x000fd40000000000 */
[----:B------:R-:W-:Y:S02]  /*0bd0*/  @!P0 IMAD.MOV.U32 R12, RZ, RZ, R11 ;  /* 0x000000ffff0c8224 */ /* 0x000fe400078e000b */
[----:B------:R-:W-:Y:S01]  /*0be0*/  @!P0 IMAD.MOV.U32 R14, RZ, RZ, R10 ;  /* 0x000000ffff0e8224 */ /* 0x000fe200078e000a */
[----:B------:R-:W-:Y:S02]  /*0bf0*/  SHF.R.U32.HI R10, RZ, 0x14, R3 ;  /* 0x00000014ff0a7819 */ /* 0x000fe40000011603 */
[----:B------:R-:W-:Y:S02]  /*0c00*/  LOP3.LUT R12, R12, 0x800fffff, RZ, 0xc0, !PT ;  /* 0x800fffff0c0c7812 */ /* 0x000fe400078ec0ff */
[----:B------:R-:W-:Y:S02]  /*0c10*/  @!P0 LEA.HI R10, R11, 0xffffffca, RZ, 0xc ;  /* 0xffffffca0b0a8811 */ /* 0x000fe400078f60ff */
[----:B------:R-:W-:-:S03]  /*0c20*/  LOP3.LUT R15, R12, 0x3ff00000, RZ, 0xfc, !PT ;  /* 0x3ff000000c0f7812 */ /* 0x000fc600078efcff */
[----:B------:R-:W-:Y:S01]  /*0c30*/  VIADD R3, R10, 0xfffffc01 ;  /* 0xfffffc010a037836 */ /* 0x000fe20000000000 */
[----:B------:R-:W-:-:S13]  /*0c40*/  ISETP.GE.U32.AND P1, PT, R15, 0x3ff6a09f, PT ;  /* 0x3ff6a09f0f00780c */ /* 0x000fda0003f26070 */
[----:B------:R-:W-:Y:S02]  /*0c50*/  @P1 VIADD R13, R15, 0xfff00000 ;  /* 0xfff000000f0d1836 */ /* 0x000fe40000000000 */
[----:B------:R-:W-:Y:S02]  /*0c60*/  @P1 VIADD R3, R10, 0xfffffc02 ;  /* 0xfffffc020a031836 */ /* 0x000fe40000000000 */
[----:B------:R-:W-:-:S06]  /*0c70*/  @P1 IMAD.MOV.U32 R15, RZ, RZ, R13 ;  /* 0x000000ffff0f1224 */ /* 0x000fcc00078e000d */
[C---:B------:R-:W-:Y:S02]  /*0c80*/  DADD R18, R14.reuse, 1 ;  /* 0x3ff000000e127429 */ /* 0x040fe40000000000 */
[----:B------:R-:W-:-:S04]  /*0c90*/  DADD R14, R14, -1 ;  /* 0xbff000000e0e7429 */ /* 0x000fc80000000000 */
[----:B------:R-:W0:Y:S02]  /*0ca0*/  MUFU.RCP64H R17, R19 ;  /* 0x0000001300117308 */ /* 0x000e240000001800 */
[----:B0-----:R-:W-:-:S08]  /*0cb0*/  DFMA R12, -R18, R16, 1 ;  /* 0x3ff00000120c742b */ /* 0x001fd00000000110 */
[----:B------:R-:W-:-:S08]  /*0cc0*/  DFMA R12, R12, R12, R12 ;  /* 0x0000000c0c0c722b */ /* 0x000fd0000000000c */
[----:B------:R-:W-:-:S08]  /*0cd0*/  DFMA R16, R16, R12, R16 ;  /* 0x0000000c1010722b */ /* 0x000fd00000000010 */
[----:B------:R-:W-:-:S08]  /*0ce0*/  DMUL R12, R14, R16 ;  /* 0x000000100e0c7228 */ /* 0x000fd00000000000 */
[----:B------:R-:W-:-:S08]  /*0cf0*/  DFMA R12, R14, R16, R12 ;  /* 0x000000100e0c722b */ /* 0x000fd0000000000c */
[----:B------:R-:W-:-:S08]  /*0d00*/  DMUL R20, R12, R12 ;  /* 0x0000000c0c147228 */ /* 0x000fd00000000000 */
[----:B------:R-:W-:Y:S01]  /*0d10*/  DFMA R18, R20, UR6, R22 ;  /* 0x0000000614127c2b */ /* 0x000fe20008000016 */
[----:B------:R-:W-:Y:S01]  /*0d20*/  UMOV UR6, 0x75488a3f ;  /* 0x75488a3f00067882 */ /* 0x000fe20000000000 */
[----:B------:R-:W-:Y:S01]  /*0d30*/  UMOV UR7, 0x3ef3b20a ;  /* 0x3ef3b20a00077882 */ /* 0x000fe20000000000 */
[----:B------:R-:W-:-:S05]  /*0d40*/  DADD R22, R14, -R12 ;  /* 0x000000000e167229 */ /* 0x000fca000000080c */
[----:B------:R-:W-:Y:S01]  /*0d50*/  DFMA R18, R20, R18, UR6 ;  /* 0x0000000614127e2b */ /* 0x000fe20008000012 */
[----:B------:R-:W-:Y:S01]  /*0d60*/  UMOV UR6, 0xe4faecd5 ;  /* 0xe4faecd500067882 */ /* 0x000fe20000000000 */
[----:B------:R-:W-:Y:S01]  /*0d70*/  UMOV UR7, 0x3f1745cd ;  /* 0x3f1745cd00077882 */ /* 0x000fe20000000000 */
[----:B------:R-:W-:-:S05]  /*0d80*/  DADD R24, R22, R22 ;  /* 0x0000000016187229 */ /* 0x000fca0000000016 */
[----:B------:R-:W-:Y:S01]  /*0d90*/  DFMA R18, R20, R18, UR6 ;  /* 0x0000000614127e2b */ /* 0x000fe20008000012 */
[----:B------:R-:W-:Y:S01]  /*0da0*/  UMOV UR6, 0x258a578b ;  /* 0x258a578b00067882 */ /* 0x000fe20000000000 */
[----:B------:R-:W-:Y:S01]  /*0db0*/  UMOV UR7, 0x3f3c71c7 ;  /* 0x3f3c71c700077882 */ /* 0x000fe20000000000 */
[----:B------:R-:W-:-:S05]  /*0dc0*/  DFMA R24, R14, -R12, R24 ;  /* 0x8000000c0e18722b */ /* 0x000fca0000000018 */
[----:B------:R-:W-:Y:S01]  /*0dd0*/  DFMA R18, R20, R18, UR6 ;  /* 0x0000000614127e2b */ /* 0x000fe20008000012 */
[----:B------:R-:W-:Y:S01]  /*0de0*/  UMOV UR6, 0x9242b910 ;  /* 0x9242b91000067882 */ /* 0x000fe20000000000 */
[----:B------:R-:W-:Y:S01]  /*0df0*/  UMOV UR7, 0x3f624924 ;  /* 0x3f62492400077882 */ /* 0x000fe20000000000 */
[----:B------:R-:W-:-:S05]  /*0e00*/  DMUL R16, R16, R24 ;  /* 0x0000001810107228 */ /* 0x000fca0000000000 */
[----:B------:R-:W-:Y:S01]  /*0e10*/  DFMA R18, R20, R18, UR6 ;  /* 0x0000000614127e2b */ /* 0x000fe20008000012 */
[----:B------:R-:W-:Y:S01]  /*0e20*/  UMOV UR6, 0x99999dfb ;  /* 0x99999dfb00067882 */ /* 0x000fe20000000000 */
[----:B------:R-:W-:-:S06]  /*0e30*/  UMOV UR7, 0x3f899999 ;  /* 0x3f89999900077882 */ /* 0x000fcc0000000000 */
[----:B------:R-:W-:Y:S01]  /*0e40*/  DFMA R22, R20, R18, UR6 ;  /* 0x0000000614167e2b */ /* 0x000fe20008000012 */
[----:B------:R-:W-:Y:S01]  /*0e50*/  UMOV UR6, 0x55555555 ;  /* 0x5555555500067882 */ /* 0x000fe20000000000 */
[----:B------:R-:W-:Y:S01]  /*0e60*/  UMOV UR7, 0x3fb55555 ;  /* 0x3fb5555500077882 */ /* 0x000fe20000000000 */
[----:B------:R-:W-:-:S05]  /*0e70*/  DMUL R18, R12, R12 ;  /* 0x0000000c0c127228 */ /* 0x000fca0000000000 */
[----:B------:R-:W-:-:S03]  /*0e80*/  DFMA R14, R20, R22, UR6 ;  /* 0x00000006140e7e2b */ /* 0x000fc60008000016 */
[----:B------:R-:W-:-:S05]  /*0e90*/  DMUL R26, R12, R18 ;  /* 0x000000120c1a7228 */ /* 0x000fca0000000000 */
[----:B------:R-:W-:Y:S01]  /*0ea0*/  DADD R24, -R14, UR6 ;  /* 0x000000060e187e29 */ /* 0x000fe20008000100 */
[----:B------:R-:W-:Y:S01]  /*0eb0*/  UMOV UR6, 0xb9e7b0 ;  /* 0x00b9e7b000067882 */ /* 0x000fe20000000000 */
[----:B------:R-:W-:-:S06]  /*0ec0*/  UMOV UR7, 0x3c46a4cb ;  /* 0x3c46a4cb00077882 */ /* 0x000fcc0000000000 */
[----:B------:R-:W-:Y:S02]  /*0ed0*/  DFMA R20, R20, R22, R24 ;  /* 0x000000161414722b */ /* 0x000fe40000000018 */
[----:B------:R-:W-:Y:S01]  /*0ee0*/  DFMA R22, R12, R12, -R18 ;  /* 0x0000000c0c16722b */ /* 0x000fe20000000812 */
[----:B------:R-:W-:Y:S02]  /*0ef0*/  VIADD R25, R17, 0x100000 ;  /* 0x0010000011197836 */ /* 0x000fe40000000000 */
[----:B------:R-:W-:-:S06]  /*0f00*/  IMAD.MOV.U32 R24, RZ, RZ, R16 ;  /* 0x000000ffff187224 */ /* 0x000fcc00078e0010 */
[----:B------:R-:W-:Y:S02]  /*0f10*/  DFMA R22, R12, R24, R22 ;  /* 0x000000180c16722b */ /* 0x000fe40000000016 */
[----:B------:R-:W-:Y:S01]  /*0f20*/  DADD R24, R20, -UR6 ;  /* 0x8000000614187e29 */ /* 0x000fe20008000000 */
[----:B------:R-:W-:Y:S01]  /*0f30*/  UMOV UR6, 0x80000000 ;  /* 0x8000000000067882 */ /* 0x000fe20000000000 */
[----:B------:R-:W-:Y:S01]  /*0f40*/  DFMA R20, R12, R18, -R26 ;  /* 0x000000120c14722b */ /* 0x000fe2000000081a */
[----:B------:R-:W-:-:S07]  /*0f50*/  UMOV UR7, 0x43300000 ;  /* 0x4330000000077882 */ /* 0x000fce0000000000 */
[----:B------:R-:W-:Y:S02]  /*0f60*/  DFMA R20, R16, R18, R20 ;  /* 0x000000121014722b */ /* 0x000fe40000000014 */
[----:B------:R-:W-:-:S06]  /*0f70*/  DADD R18, R14, R24 ;  /* 0x000000000e127229 */ /* 0x000fcc0000000018 */
[----:B------:R-:W-:Y:S02]  /*0f80*/  DFMA R20, R12, R22, R20 ;  /* 0x000000160c14722b */ /* 0x000fe40000000014 */
[----:B------:R-:W-:Y:S02]  /*0f90*/  DADD R22, R14, -R18 ;  /* 0x000000000e167229 */ /* 0x000fe40000000812 */
[----:B------:R-:W-:-:S06]  /*0fa0*/  DMUL R14, R18, R26 ;  /* 0x0000001a120e7228 */ /* 0x000fcc0000000000 */
[----:B------:R-:W-:Y:S02]  /*0fb0*/  DADD R24, R24, R22 ;  /* 0x0000000018187229 */ /* 0x000fe40000000016 */
[----:B------:R-:W-:-:S08]  /*0fc0*/  DFMA R22, R18, R26, -R14 ;  /* 0x0000001a1216722b */ /* 0x000fd0000000080e */
[----:B------:R-:W-:-:S08]  /*0fd0*/  DFMA R20, R18, R20, R22 ;  /* 0x000000141214722b */ /* 0x000fd00000000016 */
[----:B------:R-:W-:-:S08]  /*0fe0*/  DFMA R24, R24, R26, R20 ;  /* 0x0000001a1818722b */ /* 0x000fd00000000014 */
[----:B------:R-:W-:-:S08]  /*0ff0*/  DADD R20, R14, R24 ;  /* 0x000000000e147229 */ /* 0x000fd00000000018 */
[--C-:B------:R-:W-:Y:S02]  /*1000*/  DADD R18, R12, R20.reuse ;  /* 0x000000000c127229 */ /* 0x100fe40000000014 */
[----:B------:R-:W-:-:S06]  /*1010*/  DADD R14, R14, -R20 ;  /* 0x000000000e0e7229 */ /* 0x000fcc0000000814 */
[----:B------:R-:W-:Y:S02]  /*1020*/  DADD R12, R12, -R18 ;  /* 0x000000000c0c7229 */ /* 0x000fe40000000812 */
[----:B------:R-:W-:-:S06]  /*1030*/  DADD R14, R24, R14 ;  /* 0x00000000180e7229 */ /* 0x000fcc000000000e */
[----:B------:R-:W-:-:S08]  /*1040*/  DADD R12, R20, R12 ;  /* 0x00000000140c7229 */ /* 0x000fd0000000000c */
[----:B------:R-:W-:-:S08]  /*1050*/  DADD R12, R14, R12 ;  /* 0x000000000e0c7229 */ /* 0x000fd0000000000c */
[----:B------:R-:W-:Y:S01]  /*1060*/  DADD R16, R16, R12 ;  /* 0x0000000010107229 */ /* 0x000fe2000000000c */
[----:B------:R-:W-:Y:S01]  /*1070*/  LOP3.LUT R12, R3, 0x80000000, RZ, 0x3c, !PT ;  /* 0x80000000030c7812 */ /* 0x000fe200078e3cff */
[----:B------:R-:W-:-:S06]  /*1080*/  IMAD.MOV.U32 R13, RZ, RZ, 0x43300000 ;  /* 0x43300000ff0d7424 */ /* 0x000fcc00078e00ff */
[----:B------:R-:W-:Y:S02]  /*1090*/  DADD R14, R18, R16 ;  /* 0x00000000120e7229 */ /* 0x000fe40000000010 */
[----:B------:R-:W-:Y:S01]  /*10a0*/  DADD R12, R12, -UR6 ;  /* 0x800000060c0c7e29 */ /* 0x000fe20008000000 */
[----:B------:R-:W-:Y:S01]  /*10b0*/  UMOV UR6, 0xfefa39ef ;  /* 0xfefa39ef00067882 */ /* 0x000fe20000000000 */
[----:B------:R-:W-:-:S04]  /*10c0*/  UMOV UR7, 0x3fe62e42 ;  /* 0x3fe62e4200077882 */ /* 0x000fc80000000000 */
[--C-:B------:R-:W-:Y:S02]  /*10d0*/  DADD R18, R18, -R14.reuse ;  /* 0x0000000012127229 */ /* 0x100fe4000000080e */
[----:B------:R-:W-:-:S06]  /*10e0*/  DFMA R10, R12, UR6, R14 ;  /* 0x000000060c0a7c2b */ /* 0x000fcc000800000e */
[----:B------:R-:W-:Y:S02]  /*10f0*/  DADD R18, R16, R18 ;  /* 0x0000000010127229 */ /* 0x000fe40000000012 */
[----:B------:R-:W-:-:S08]  /*1100*/  DFMA R20, R12, -UR6, R10 ;  /* 0x800000060c147c2b */ /* 0x000fd0000800000a */
[----:B------:R-:W-:-:S08]  /*1110*/  DADD R20, -R14, R20 ;  /* 0x000000000e147229 */ /* 0x000fd00000000114 */
[----:B------:R-:W-:-:S08]  /*1120*/  DADD R18, R18, -R20 ;  /* 0x0000000012127229 */ /* 0x000fd00000000814 */
[----:B------:R-:W-:-:S08]  /*1130*/  DFMA R18, R12, UR8, R18 ;  /* 0x000000080c127c2b */ /* 0x000fd00008000012 */
[----:B------:R-:W-:-:S08]  /*1140*/  DADD R12, R10, R18 ;  /* 0x000000000a0c7229 */ /* 0x000fd00000000012 */
[----:B------:R-:W-:Y:S02]  /*1150*/  DADD R14, R10, -R12 ;  /* 0x000000000a0e7229 */ /* 0x000fe4000000080c */
[----:B------:R-:W-:-:S06]  /*1160*/  DMUL R10, R12, 128 ;  /* 0x406000000c0a7828 */ /* 0x000fcc0000000000 */
[----:B------:R-:W-:Y:S02]  /*1170*/  DADD R14, R18, R14 ;  /* 0x00000000120e7229 */ /* 0x000fe4000000000e */
[----:B------:R-:W-:-:S08]  /*1180*/  DFMA R16, R12, 128, -R10 ;  /* 0x406000000c10782b */ /* 0x000fd0000000080a */
[----:B------:R-:W-:Y:S01]  /*1190*/  DFMA R16, R14, 128, R16 ;  /* 0x406000000e10782b */ /* 0x000fe20000000010 */
[----:B------:R-:W-:Y:S02]  /*11a0*/  IMAD.MOV.U32 R14, RZ, RZ, 0x652b82fe ;  /* 0x652b82feff0e7424 */ /* 0x000fe400078e00ff */
[----:B------:R-:W-:-:S05]  /*11b0*/  IMAD.MOV.U32 R15, RZ, RZ, 0x3ff71547 ;  /* 0x3ff71547ff0f7424 */ /* 0x000fca00078e00ff */
[----:B------:R-:W-:-:S08]  /*11c0*/  DADD R12, R10, R16 ;  /* 0x000000000a0c7229 */ /* 0x000fd00000000010 */
[----:B------:R-:W-:Y:S02]  /*11d0*/  DFMA R14, R12, R14, 6.75539944105574400000e+15 ;  /* 0x433800000c0e742b */ /* 0x000fe4000000000e */
[----:B------:R-:W-:Y:S01]  /*11e0*/  FSETP.GEU.AND P0, PT, |R13|, 4.1917929649353027344, PT ;  /* 0x4086232b0d00780b */ /* 0x000fe20003f0e200 */
[----:B------:R-:W-:-:S05]  /*11f0*/  DADD R10, R10, -R12 ;  /* 0x000000000a0a7229 */ /* 0x000fca000000080c */
[----:B------:R-:W-:-:S03]  /*1200*/  DADD R18, R14, -6.75539944105574400000e+15 ;  /* 0xc33800000e127429 */ /* 0x000fc60000000000 */
[----:B------:R-:W-:-:S05]  /*1210*/  DADD R16, R16, R10 ;  /* 0x0000000010107229 */ /* 0x000fca000000000a */
[----:B------:R-:W-:Y:S01]  /*1220*/  DFMA R20, R18, -UR6, R12 ;  /* 0x8000000612147c2b */ /* 0x000fe2000800000c */
[----:B------:R-:W-:Y:S01]  /*1230*/  UMOV UR6, 0x3b39803f ;  /* 0x3b39803f00067882 */ /* 0x000fe20000000000 */
[----:B------:R-:W-:-:S06]  /*1240*/  UMOV UR7, 0x3c7abc9e ;  /* 0x3c7abc9e00077882 */ /* 0x000fcc0000000000 */
[----:B------:R-:W-:Y:S01]  /*1250*/  DFMA R18, R18, -UR6, R20 ;  /* 0x8000000612127c2b */ /* 0x000fe20008000014 */
[----:B------:R-:W-:Y:S01]  /*1260*/  UMOV UR6, 0x69ce2bdf ;  /* 0x69ce2bdf00067882 */ /* 0x000fe20000000000 */
[----:B------:R-:W-:Y:S01]  /*1270*/  IMAD.MOV.U32 R20, RZ, RZ, -0x35dec16 ;  /* 0xfca213eaff147424 */ /* 0x000fe200078e00ff */
[----:B------:R-:W-:Y:S01]  /*1280*/  UMOV UR7, 0x3e5ade15 ;  /* 0x3e5ade1500077882 */ /* 0x000fe20000000000 */
[----:B------:R-:W-:-:S06]  /*1290*/  IMAD.MOV.U32 R21, RZ, RZ, 0x3e928af3 ;  /* 0x3e928af3ff157424 */ /* 0x000fcc00078e00ff */
[----:B------:R-:W-:Y:S01]  /*12a0*/  DFMA R20, R18, UR6, R20 ;  /* 0x0000000612147c2b */ /* 0x000fe20008000014 */
[----:B------:R-:W-:Y:S01]  /*12b0*/  UMOV UR6, 0x62401315 ;  /* 0x6240131500067882 */ /* 0x000fe20000000000 */
[----:B------:R-:W-:-:S06]  /*12c0*/  UMOV UR7, 0x3ec71dee ;  /* 0x3ec71dee00077882 */ /* 0x000fcc0000000000 */
[----:B------:R-:W-:Y:S01]  /*12d0*/  DFMA R20, R18, R20, UR6 ;  /* 0x0000000612147e2b */ /* 0x000fe20008000014 */
        /* <DEDUP_REMOVED lines=20> */
[----:B------:R-:W-:-:S08]  /*1420*/  DFMA R20, R18, R20, UR6 ;  /* 0x0000000612147e2b */ /* 0x000fd00008000014 */
[----:B------:R-:W-:-:S08]  /*1430*/  DFMA R20, R18, R20, 1 ;  /* 0x3ff000001214742b */ /* 0x000fd00000000014 */
[----:B------:R-:W-:-:S10]  /*1440*/  DFMA R18, R18, R20, 1 ;  /* 0x3ff000001212742b */ /* 0x000fd40000000014 */
[----:B------:R-:W-:Y:S02]  /*1450*/  IMAD R11, R14, 0x100000, R19 ;  /* 0x001000000e0b7824 */ /* 0x000fe400078e0213 */
[----:B------:R-:W-:Y:S01]  /*1460*/  IMAD.MOV.U32 R10, RZ, RZ, R18 ;  /* 0x000000ffff0a7224 */ /* 0x000fe200078e0012 */
[----:B------:R-:W-:Y:S06]  /*1470*/  @!P0 BRA `(.L_x_33) ;  /* 0x0000000000308947 */ /* 0x000fec0003800000 */
[----:B------:R-:W-:Y:S01]  /*1480*/  FSETP.GEU.AND P1, PT, |R13|, 4.2275390625, PT ;  /* 0x408748000d00780b */ /* 0x000fe20003f2e200 */
[C---:B------:R-:W-:Y:S02]  /*1490*/  DADD R10, R12.reuse, +INF ;  /* 0x7ff000000c0a7429 */ /* 0x040fe40000000000 */
[----:B------:R-:W-:-:S08]  /*14a0*/  DSETP.GEU.AND P0, PT, R12, RZ, PT ;  /* 0x000000ff0c00722a */ /* 0x000fd00003f0e000 */
[----:B------:R-:W-:Y:S02]  /*14b0*/  FSEL R10, R10, RZ, P0 ;  /* 0x000000ff0a0a7208 */ /* 0x000fe40000000000 */
[----:B------:R-:W-:Y:S02]  /*14c0*/  @!P1 LEA.HI R3, R14, R14, RZ, 0x1 ;  /* 0x0000000e0e039211 */ /* 0x000fe400078f08ff */
[----:B------:R-:W-:Y:S02]  /*14d0*/  FSEL R11, R11, RZ, P0 ;  /* 0x000000ff0b0b7208 */ /* 0x000fe40000000000 */
[----:B------:R-:W-:-:S05]  /*14e0*/  @!P1 SHF.R.S32.HI R3, RZ, 0x1, R3 ;  /* 0x00000001ff039819 */ /* 0x000fca0000011403 */
[----:B------:R-:W-:Y:S02]  /*14f0*/  @!P1 IMAD.IADD R12, R14, 0x1, -R3 ;  /* 0x000000010e0c9824 */ /* 0x000fe400078e0a03 */
[----:B------:R-:W-:-:S03]  /*1500*/  @!P1 IMAD R19, R3, 0x100000, R19 ;  /* 0x0010000003139824 */ /* 0x000fc600078e0213 */
[----:B------:R-:W-:Y:S01]  /*1510*/  @!P1 LEA R13, R12, 0x3ff00000, 0x14 ;  /* 0x3ff000000c0d9811 */ /* 0x000fe200078ea0ff */
[----:B------:R-:W-:-:S06]  /*1520*/  @!P1 IMAD.MOV.U32 R12, RZ, RZ, RZ ;  /* 0x000000ffff0c9224 */ /* 0x000fcc00078e00ff */
[----:B------:R-:W-:-:S11]  /*1530*/  @!P1 DMUL R10, R18, R12 ;  /* 0x0000000c120a9228 */ /* 0x000fd60000000000 */
.L_x_33:
[----:B------:R-:W-:Y:S02]  /*1540*/  DFMA R16, R16, R10, R10 ;  /* 0x0000000a1010722b */ /* 0x000fe4000000000a */
[----:B------:R-:W-:-:S08]  /*1550*/  DSETP.NEU.AND P0, PT, |R10|, +INF , PT ;  /* 0x7ff000000a00742a */ /* 0x000fd00003f0d200 */
[----:B------:R-:W-:Y:S01]  /*1560*/  FSEL R3, R10, R16, !P0 ;  /* 0x000000100a037208 */ /* 0x000fe20004000000 */
[----:B------:R-:W-:Y:S01]  /*1570*/  IMAD.MOV.U32 R10, RZ, RZ, R0 ;  /* 0x000000ffff0a7224 */ /* 0x000fe200078e0000 */
[----:B------:R-:W-:Y:S01]  /*1580*/  FSEL R16, R11, R17, !P0 ;  /* 0x000000110b107208 */ /* 0x000fe20004000000 */
[----:B------:R-:W-:-:S04]  /*1590*/  IMAD.MOV.U32 R11, RZ, RZ, 0x0 ;  /* 0x00000000ff0b7424 */ /* 0x000fc800078e00ff */
[----:B------:R-:W-:Y:S05]  /*15a0*/  RET.REL.NODEC R10 `(compress_flags_from_density_kernel) ;  /* 0xffffffe80a947950 */ /* 0x000fea0003c3ffff */
.L_x_34:
        /* <DEDUP_REMOVED lines=13> */
.L_x_193:


//--------------------- .text.slice_popcount_sum_kernel --------------------------
	.section	.text.slice_popcount_sum_kernel,"ax",@progbits
	.align	128
        .global         slice_popcount_sum_kernel
        .type           slice_popcount_sum_kernel,@function
        .size           slice_popcount_sum_kernel,(.L_x_197 - slice_popcount_sum_kernel)
        .other          slice_popcount_sum_kernel,@"STO_CUDA_ENTRY STV_DEFAULT"
slice_popcount_sum_kernel:
.text.slice_popcount_sum_kernel:
[----:B------:R-:W-:Y:S01]  /*0000*/  LDC R1, c[0x0][0x37c] ;  /* 0x0000df00ff017b82 */ /* 0x000fe20000000800 */
[----:B------:R-:W0:Y:S01]  /*0010*/  S2R R0, SR_CTAID.X ;  /* 0x0000000000007919 */ /* 0x000e220000002500 */
[----:B------:R-:W0:Y:S02]  /*0020*/  LDCU UR4, c[0x0][0x388] ;  /* 0x00007100ff0477ac */ /* 0x000e240008000800 */
[----:B0-----:R-:W-:-:S13]  /*0030*/  ISETP.GE.AND P0, PT, R0, UR4, PT ;  /* 0x0000000400007c0c */ /* 0x001fda000bf06270 */
[----:B------:R-:W-:Y:S05]  /*0040*/  @P0 EXIT ;  /* 0x000000000000094d */ /* 0x000fea0003800000 */
[----:B------:R-:W0:Y:S01]  /*0050*/  S2R R2, SR_TID.X ;  /* 0x0000000000027919 */ /* 0x000e220000002100 */
[----:B------:R-:W0:Y:S01]  /*0060*/  LDCU UR5, c[0x0][0x38c] ;  /* 0x00007180ff0577ac */ /* 0x000e220008000800 */
[----:B------:R-:W-:Y:S01]  /*0070*/  BSSY.RECONVERGENT B0, `(.L_x_35) ;  /* 0x0000019000007945 */ /* 0x000fe20003800200 */
[----:B------:R-:W-:Y:S01]  /*0080*/  IMAD.MOV.U32 R11, RZ, RZ, RZ ;  /* 0x000000ffff0b7224 */ /* 0x000fe200078e00ff */
[----:B------:R-:W1:Y:S01]  /*0090*/  LDCU.64 UR6, c[0x0][0x358] ;  /* 0x00006b00ff0677ac */ /* 0x000e620008000a00 */
[----:B------:R-:W-:Y:S01]  /*00a0*/  IMAD.MOV.U32 R12, RZ, RZ, RZ ;  /* 0x000000ffff0c7224 */ /* 0x000fe200078e00ff */
[----:B------:R-:W2:Y:S01]  /*00b0*/  LDCU.64 UR8, c[0x0][0x380] ;  /* 0x00007000ff0877ac */ /* 0x000ea20008000a00 */
[----:B0-----:R-:W-:-:S13]  /*00c0*/  ISETP.GE.AND P0, PT, R2, UR5, PT ;  /* 0x0000000502007c0c */ /* 0x001fda000bf06270 */
[----:B-12---:R-:W-:Y:S05]  /*00d0*/  @P0 BRA `(.L_x_36) ;  /* 0x0000000000480947 */ /* 0x006fea0003800000 */
[----:B------:R-:W0:Y:S01]  /*00e0*/  LDC R8, c[0x0][0x360] ;  /* 0x0000d800ff087b82 */ /* 0x000e220000000800 */
[----:B------:R-:W-:Y:S02]  /*00f0*/  IMAD.MOV.U32 R11, RZ, RZ, RZ ;  /* 0x000000ffff0b7224 */ /* 0x000fe400078e00ff */
[----:B------:R-:W-:Y:S02]  /*0100*/  IMAD.MOV.U32 R12, RZ, RZ, RZ ;  /* 0x000000ffff0c7224 */ /* 0x000fe400078e00ff */
[----:B------:R-:W-:-:S07]  /*0110*/  IMAD.MOV.U32 R3, RZ, RZ, R2 ;  /* 0x000000ffff037224 */ /* 0x000fce00078e0002 */
.L_x_37:
[--C-:B------:R-:W-:Y:S01]  /*0120*/  SHF.R.S32.HI R5, RZ, 0x1f, R3.reuse ;  /* 0x0000001fff057819 */ /* 0x100fe20000011403 */
[----:B------:R-:W-:-:S04]  /*0130*/  IMAD.MOV.U32 R4, RZ, RZ, R3 ;  /* 0x000000ffff047224 */ /* 0x000fc800078e0003 */
[----:B------:R-:W-:-:S03]  /*0140*/  IMAD.WIDE.U32 R6, R0, UR5, R4 ;  /* 0x0000000500067c25 */ /* 0x000fc6000f8e0004 */
[----:B------:R-:W-:-:S04]  /*0150*/  LEA R4, P0, R6, UR8, 0x3 ;  /* 0x0000000806047c11 */ /* 0x000fc8000f8018ff */
[----:B------:R-:W-:-:S06]  /*0160*/  LEA.HI.X R5, R6, UR9, R7, 0x3, P0 ;  /* 0x0000000906057c11 */ /* 0x000fcc00080f1c07 */
[----:B------:R-:W2:Y:S01]  /*0170*/  LDG.E.64.CONSTANT R4, desc[UR6][R4.64] ;  /* 0x0000000604047981 */ /* 0x000ea2000c1e9b00 */
[----:B0-----:R-:W-:-:S05]  /*0180*/  IMAD.IADD R3, R8, 0x1, R3 ;  /* 0x0000000108037824 */ /* 0x001fca00078e0203 */
[----:B------:R-:W-:Y:S01]  /*0190*/  ISETP.GE.AND P0, PT, R3, UR5, PT ;  /* 0x0000000503007c0c */ /* 0x000fe2000bf06270 */
[----:B--2---:R-:W-:Y:S08]  /*01a0*/  POPC R6, R4 ;  /* 0x0000000400067309 */ /* 0x004ff00000000000 */
[----:B------:R-:W0:Y:S02]  /*01b0*/  POPC R7, R5 ;  /* 0x0000000500077309 */ /* 0x000e240000000000 */
[----:B0-----:R-:W-:-:S05]  /*01c0*/  IMAD.IADD R6, R6, 0x1, R7 ;  /* 0x0000000106067824 */ /* 0x001fca00078e0207 */
[----:B------:R-:W-:-:S05]  /*01d0*/  IADD3 R11, P1, PT, R6, R11, RZ ;  /* 0x0000000b060b7210 */ /* 0x000fca0007f3e0ff */
[----:B------:R-:W-:Y:S01]  /*01e0*/  IMAD.X R12, RZ, RZ, R12, P1 ;  /* 0x000000ffff0c7224 */ /* 0x000fe200008e060c */
[----:B------:R-:W-:Y:S07]  /*01f0*/  @!P0 BRA `(.L_x_37) ;  /* 0xfffffffc00c88947 */ /* 0x000fee000383ffff */
.L_x_36:
[----:B------:R-:W-:Y:S05]  /*0200*/  BSYNC.RECONVERGENT B0 ;  /* 0x0000000000007941 */ /* 0x000fea0003800200 */
.L_x_35:
[----:B------:R-:W0:Y:S01]  /*0210*/  SHFL.DOWN PT, R4, R11, 0x10, 0x1f ;  /* 0x0a001f000b047f89 */ /* 0x000e2200000e0000 */
[----:B------:R-:W1:Y:S01]  /*0220*/  LDCU UR4, c[0x0][0x360] ;  /* 0x00006c00ff0477ac */ /* 0x000e620008000800 */
[----:B------:R-:W-:Y:S02]  /*0230*/  LOP3.LUT P1, RZ, R2, 0x1f, RZ, 0xc0, !PT ;  /* 0x0000001f02ff7812 */ /* 0x000fe4000782c0ff */
[----:B------:R-:W2:Y:S01]  /*0240*/  SHFL.DOWN PT, R3, R12, 0x10, 0x1f ;  /* 0x0a001f000c037f89 */ /* 0x000ea200000e0000 */
[----:B-1----:R-:W-:Y:S01]  /*0250*/  USHF.R.U32.HI UR4, URZ, 0x5, UR4 ;  /* 0x00000005ff047899 */ /* 0x002fe20008011604 */
[----:B0-----:R-:W-:-:S05]  /*0260*/  IADD3 R5, P0, PT, R4, R11, RZ ;  /* 0x0000000b04057210 */ /* 0x001fca0007f1e0ff */
[----:B--2---:R-:W-:Y:S01]  /*0270*/  IMAD.X R10, R3, 0x1, R12, P0 ;  /* 0x00000001030a7824 */ /* 0x004fe200000e060c */
[----:B------:R-:W0:Y:S04]  /*0280*/  SHFL.DOWN PT, R4, R5, 0x8, 0x1f ;  /* 0x09001f0005047f89 */ /* 0x000e2800000e0000 */
[----:B------:R-:W1:Y:S01]  /*0290*/  SHFL.DOWN PT, R3, R10, 0x8, 0x1f ;  /* 0x09001f000a037f89 */ /* 0x000e6200000e0000 */
[----:B0-----:R-:W-:Y:S02]  /*02a0*/  IADD3 R9, P0, PT, R4, R5, RZ ;  /* 0x0000000504097210 */ /* 0x001fe40007f1e0ff */
[----:B------:R-:W0:Y:S03]  /*02b0*/  @!P1 S2R R5, SR_CgaCtaId ;  /* 0x0000000000059919 */ /* 0x000e260000008800 */
[----:B-1----:R-:W-:Y:S01]  /*02c0*/  IMAD.X R6, R3, 0x1, R10, P0 ;  /* 0x0000000103067824 */ /* 0x002fe200000e060a */
[----:B------:R-:W1:Y:S04]  /*02d0*/  SHFL.DOWN PT, R4, R9, 0x4, 0x1f ;  /* 0x08801f0009047f89 */ /* 0x000e6800000e0000 */
[----:B------:R-:W2:Y:S01]  /*02e0*/  SHFL.DOWN PT, R3, R6, 0x4, 0x1f ;  /* 0x08801f0006037f89 */ /* 0x000ea200000e0000 */
[----:B-1----:R-:W-:-:S05]  /*02f0*/  IADD3 R7, P0, PT, R4, R9, RZ ;  /* 0x0000000904077210 */ /* 0x002fca0007f1e0ff */
[----:B--2---:R-:W-:Y:S01]  /*0300*/  IMAD.X R8, R3, 0x1, R6, P0 ;  /* 0x0000000103087824 */ /* 0x004fe200000e0606 */
[----:B------:R-:W1:Y:S01]  /*0310*/  SHFL.DOWN PT, R4, R7, 0x2, 0x1f ;  /* 0x08401f0007047f89 */ /* 0x000e6200000e0000 */
[----:B------:R-:W-:-:S03]  /*0320*/  ISETP.GE.U32.AND P0, PT, R2, UR4, PT ;  /* 0x0000000402007c0c */ /* 0x000fc6000bf06070 */
[----:B------:R-:W2:Y:S10]  /*0330*/  SHFL.DOWN PT, R3, R8, 0x2, 0x1f ;  /* 0x08401f0008037f89 */ /* 0x000eb400000e0000 */
[----:B------:R-:W3:Y:S01]  /*0340*/  @!P0 S2R R12, SR_CgaCtaId ;  /* 0x00000000000c8919 */ /* 0x000ee20000008800 */
[----:B-1----:R-:W-:-:S02]  /*0350*/  IADD3 R9, P2, PT, R4, R7, RZ ;  /* 0x0000000704097210 */ /* 0x002fc40007f5e0ff */
[----:B------:R-:W-:Y:S02]  /*0360*/  @!P1 MOV R4, 0x400 ;  /* 0x0000040000049802 */ /* 0x000fe40000000f00 */
[----:B------:R-:W-:Y:S01]  /*0370*/  @!P0 MOV R7, 0x400 ;  /* 0x0000040000078802 */ /* 0x000fe20000000f00 */
[----:B--2---:R-:W-:Y:S01]  /*0380*/  IMAD.X R10, R3, 0x1, R8, P2 ;  /* 0x00000001030a7824 */ /* 0x004fe200010e0608 */
[----:B------:R-:W1:Y:S01]  /*0390*/  SHFL.DOWN PT, R6, R9, 0x1, 0x1f ;  /* 0x08201f0009067f89 */ /* 0x000e6200000e0000 */
[----:B0-----:R-:W-:-:S03]  /*03a0*/  @!P1 LEA R5, R5, R4, 0x18 ;  /* 0x0000000405059211 */ /* 0x001fc600078ec0ff */
[----:B------:R-:W0:Y:S01]  /*03b0*/  SHFL.DOWN PT, R3, R10, 0x1, 0x1f ;  /* 0x08201f000a037f89 */ /* 0x000e2200000e0000 */
[----:B---3--:R-:W-:-:S05]  /*03c0*/  @!P0 LEA R11, R12, R7, 0x18 ;  /* 0x000000070c0b8211 */ /* 0x008fca00078ec0ff */
[----:B------:R-:W-:Y:S01]  /*03d0*/  @!P0 IMAD R8, R2, 0x8, R11 ;  /* 0x0000000802088824 */ /* 0x000fe200078e020b */
[----:B-1----:R-:W-:-:S05]  /*03e0*/  IADD3 R6, P2, PT, R6, R9, RZ ;  /* 0x0000000906067210 */ /* 0x002fca0007f5e0ff */
[----:B0-----:R-:W-:Y:S01]  /*03f0*/  IMAD.X R7, R3, 0x1, R10, P2 ;  /* 0x0000000103077824 */ /* 0x001fe200010e060a */
[----:B------:R-:W-:Y:S02]  /*0400*/  @!P1 LEA.HI R3, R2, R5, RZ, 0x1e ;  /* 0x0000000502039211 */ /* 0x000fe400078ff0ff */
[----:B------:R-:W-:-:S03]  /*0410*/  CS2R R4, SRZ ;  /* 0x0000000000047805 */ /* 0x000fc6000001ff00 */
[----:B------:R-:W-:Y:S01]  /*0420*/  @!P1 STS.64 [R3], R6 ;  /* 0x0000000603009388 */ /* 0x000fe20000000a00 */
[----:B------:R-:W-:Y:S06]  /*0430*/  BAR.SYNC.DEFER_BLOCKING 0x0 ;  /* 0x0000000000007b1d */ /* 0x000fec0000010000 */
[----:B------:R-:W0:Y:S04]  /*0440*/  @!P0 LDS.64 R4, [R8] ;  /* 0x0000000008048984 */ /* 0x000e280000000a00 */
[----:B0-----:R-:W0:Y:S04]  /*0450*/  SHFL.DOWN PT, R11, R4, 0x10, 0x1f ;  /* 0x0a001f00040b7f89 */ /* 0x001e2800000e0000 */
[----:B------:R-:W1:Y:S01]  /*0460*/  SHFL.DOWN PT, R9, R5, 0x10, 0x1f ;  /* 0x0a001f0005097f89 */ /* 0x000e6200000e0000 */
[----:B0-----:R-:W-:-:S05]  /*0470*/  IADD3 R13, P0, PT, R11, R4, RZ ;  /* 0x000000040b0d7210 */ /* 0x001fca0007f1e0ff */
[----:B-1----:R-:W-:Y:S01]  /*0480*/  IMAD.X R12, R9, 0x1, R5, P0 ;  /* 0x00000001090c7824 */ /* 0x002fe200000e0605 */
[----:B------:R-:W0:Y:S04]  /*0490*/  SHFL.DOWN PT, R10, R13, 0x8, 0x1f ;  /* 0x09001f000d0a7f89 */ /* 0x000e2800000e0000 */
        /* <DEDUP_REMOVED lines=11> */
[----:B------:R-:W-:Y:S01]  /*0550*/  ISETP.NE.AND P0, PT, R2, RZ, PT ;  /* 0x000000ff0200720c */ /* 0x000fe20003f05270 */
[----:B------:R0:W1:Y:S04]  /*0560*/  SHFL.DOWN PT, R4, R7, 0x1, 0x1f ;  /* 0x08201f0007047f89 */ /* 0x00006800000e0000 */
[----:B------:R0:W2:Y:S08]  /*0570*/  SHFL.DOWN PT, R5, R6, 0x1, 0x1f ;  /* 0x08201f0006057f89 */ /* 0x0000b000000e0000 */
[----:B0-----:R-:W-:Y:S05]  /*0580*/  @P0 EXIT ;  /* 0x000000000000094d */ /* 0x001fea0003800000 */
[----:B------:R-:W0:Y:S01]  /*0590*/  LDC.64 R2, c[0x0][0x390] ;  /* 0x0000e400ff027b82 */ /* 0x000e220000000a00 */
[----:B-1----:R-:W-:-:S05]  /*05a0*/  IADD3 R4, P0, PT, R4, R7, RZ ;  /* 0x0000000704047210 */ /* 0x002fca0007f1e0ff */
[----:B--2---:R-:W-:Y:S02]  /*05b0*/  IMAD.X R5, R5, 0x1, R6, P0 ;  /* 0x0000000105057824 */ /* 0x004fe400000e0606 */
[----:B0-----:R-:W-:-:S05]  /*05c0*/  IMAD.WIDE.U32 R2, R0, 0x8, R2 ;  /* 0x0000000800027825 */ /* 0x001fca00078e0002 */
[----:B------:R-:W-:Y:S01]  /*05d0*/  STG.E.64 desc[UR6][R2.64], R4 ;  /* 0x0000000402007986 */ /* 0x000fe2000c101b06 */
[----:B------:R-:W-:Y:S05]  /*05e0*/  EXIT ;  /* 0x000000000000794d */ /* 0x000fea0003800000 */
.L_x_38:
        /* <DEDUP_REMOVED lines=9> */
.L_x_197:


//--------------------- .text.popcount_weighted_keys_literal_fused_multiq_kernel_warp_out_nocoeff --------------------------
	.section	.text.popcount_weighted_keys_literal_fused_multiq_kernel_warp_out_nocoeff,"ax",@progbits
	.align	128
        .global         popcount_weighted_keys_literal_fused_multiq_kernel_warp_out_nocoeff
        .type           popcount_weighted_keys_literal_fused_multiq_kernel_warp_out_nocoeff,@function
        .size           popcount_weighted_keys_literal_fused_multiq_kernel_warp_out_nocoeff,(.L_x_198 - popcount_weighted_keys_literal_fused_multiq_kernel_warp_out_nocoeff)
        .other          popcount_weighted_keys_literal_fused_multiq_kernel_warp_out_nocoeff,@"STO_CUDA_ENTRY STV_DEFAULT"
popcount_weighted_keys_literal_fused_multiq_kernel_warp_out_nocoeff:
.text.popcount_weighted_keys_literal_fused_multiq_kernel_warp_out_nocoeff:
[----:B------:R-:W-:Y:S08]  /*0000*/  LDC R1, c[0x0][0x37c] ;  /* 0x0000df00ff017b82 */ /* 0x000ff00000000800 */
[----:B------:R-:W0:Y:S08]  /*0010*/  LDC.64 R2, c[0x0][0x3b0] ;  /* 0x0000ec00ff027b82 */ /* 0x000e300000000a00 */
[----:B------:R-:W1:Y:S01]  /*0020*/  S2UR UR4, SR_CTAID.Y ;  /* 0x00000000000479c3 */ /* 0x000e620000002600 */
[----:B0-----:R-:W-:-:S05]  /*0030*/  VIMNMX R3, PT, PT, R3, 0x1, !PT ;  /* 0x0000000103037848 */ /* 0x001fca0007fe0100 */
[----:B-1----:R-:W-:-:S05]  /*0040*/  IMAD R3, R3, UR4, RZ ;  /* 0x0000000403037c24 */ /* 0x002fca000f8e02ff */
[----:B------:R-:W-:-:S13]  /*0050*/  ISETP.GE.AND P0, PT, R3, R2, PT ;  /* 0x000000020300720c */ /* 0x000fda0003f06270 */
[----:B------:R-:W-:Y:S05]  /*0060*/  @P0 EXIT ;  /* 0x000000000000094d */ /* 0x000fea0003800000 */
[----:B------:R-:W0:Y:S01]  /*0070*/  S2UR UR5, SR_CgaCtaId ;  /* 0x00000000000579c3 */ /* 0x000e220000008800 */
[----:B------:R-:W1:Y:S01]  /*0080*/  S2R R8, SR_TID.X ;  /* 0x0000000000087919 */ /* 0x000e620000002100 */
[----:B------:R-:W2:Y:S01]  /*0090*/  LDCU UR6, c[0x0][0x3b8] ;  /* 0x00007700ff0677ac */ /* 0x000ea20008000800 */
[----:B------:R-:W-:Y:S01]  /*00a0*/  IMAD.MOV.U32 R2, RZ, RZ, RZ ;  /* 0x000000ffff027224 */ /* 0x000fe200078e00ff */
[----:B------:R-:W3:Y:S04]  /*00b0*/  LDCU UR12, c[0x0][0x3a8] ;  /* 0x00007500ff0c77ac */ /* 0x000ee80008000800 */
[----:B------:R-:W4:Y:S01]  /*00c0*/  S2UR UR9, SR_CTAID.X ;  /* 0x00000000000979c3 */ /* 0x000f220000002500 */
[----:B------:R-:W5:Y:S01]  /*00d0*/  LDCU.64 UR10, c[0x0][0x390] ;  /* 0x00007200ff0a77ac */ /* 0x000f620008000a00 */
[----:B------:R-:W-:Y:S01]  /*00e0*/  UMOV UR4, 0x400 ;  /* 0x0000040000047882 */ /* 0x000fe20000000000 */
[----:B------:R-:W1:Y:S01]  /*00f0*/  LDCU UR18, c[0x0][0x360] ;  /* 0x00006c00ff1277ac */ /* 0x000e620008000800 */
[----:B------:R-:W1:Y:S01]  /*0100*/  LDCU.64 UR14, c[0x0][0x358] ;  /* 0x00006b00ff0e77ac */ /* 0x000e620008000a00 */
[----:B--2---:R-:W-:-:S02]  /*0110*/  UISETP.LT.AND UP0, UPT, UR6, 0x1, UPT ;  /* 0x000000010600788c */ /* 0x004fc4000bf01270 */
[----:B0-----:R-:W-:Y:S02]  /*0120*/  ULEA UR5, UR5, UR4, 0x18 ;  /* 0x0000000405057291 */ /* 0x001fe4000f8ec0ff */
[----:B------:R-:W-:Y:S02]  /*0130*/  USEL UR4, UR6, 0x1, !UP0 ;  /* 0x0000000106047887 */ /* 0x000fe4000c000000 */
[----:B-----5:R-:W-:Y:S02]  /*0140*/  UIMAD UR13, UR11, UR10, URZ ;  /* 0x0000000a0b0d72a4 */ /* 0x020fe4000f8e02ff */
[----:B---3--:R-:W-:Y:S02]  /*0150*/  UIMAD UR16, UR11, UR12, URZ ;  /* 0x0000000c0b1072a4 */ /* 0x008fe4000f8e02ff */
[----:B------:R-:W-:Y:S01]  /*0160*/  ULEA UR5, UR13, UR5, 0x3 ;  /* 0x000000050d057291 */ /* 0x000fe2000f8e18ff */
[----:B-1----:R-:W-:Y:S01]  /*0170*/  LOP3.LUT R0, R8, 0x1f, RZ, 0xc0, !PT ;  /* 0x0000001f08007812 */ /* 0x002fe200078ec0ff */
[----:B------:R-:W-:-:S02]  /*0180*/  UIMAD UR6, UR4, UR16, URZ ;  /* 0x00000010040672a4 */ /* 0x000fc4000f8e02ff */
[----:B------:R-:W-:Y:S02]  /*0190*/  USHF.L.U32 UR8, UR10, 0x2, URZ ;  /* 0x000000020a087899 */ /* 0x000fe400080006ff */
[----:B------:R-:W-:Y:S02]  /*01a0*/  ULEA UR7, UR6, UR5, 0x3 ;  /* 0x0000000506077291 */ /* 0x000fe4000f8e18ff */
[----:B------:R-:W-:Y:S02]  /*01b0*/  USHF.R.S32.HI UR11, URZ, 0x1f, UR11 ;  /* 0x0000001fff0b7899 */ /* 0x000fe4000801140b */
[----:B------:R-:W-:Y:S02]  /*01c0*/  USHF.R.S32.HI UR10, URZ, 0x1f, UR12 ;  /* 0x0000001fff0a7899 */ /* 0x000fe4000801140c */
[----:B----4-:R-:W-:Y:S02]  /*01d0*/  UIMAD UR6, UR4, UR9, URZ ;  /* 0x00000009040672a4 */ /* 0x010fe4000f8e02ff */
[----:B------:R-:W-:-:S12]  /*01e0*/  UIADD3 UR7, UPT, UPT, UR7, UR8, URZ ;  /* 0x0000000807077290 */ /* 0x000fd8000fffe0ff */
.L_x_45:
[----:B0-----:R-:W0:Y:S01]  /*01f0*/  LDCU UR8, c[0x0][0x3ac] ;  /* 0x00007580ff0877ac */ /* 0x001e220008000800 */
[----:B------:R-:W-:-:S05]  /*0200*/  VIADD R10, R2, UR6 ;  /* 0x00000006020a7c36 */ /* 0x000fca0008000000 */
[----:B0-----:R-:W-:-:S13]  /*0210*/  ISETP.GE.AND P0, PT, R10, UR8, PT ;  /* 0x000000080a007c0c */ /* 0x001fda000bf06270 */
[----:B-1----:R-:W-:Y:S05]  /*0220*/  @P0 BRA `(.L_x_39) ;  /* 0x0000000000ac0947 */ /* 0x002fea0003800000 */
[----:B------:R-:W0:Y:S01]  /*0230*/  LDC R9, c[0x0][0x3a8] ;  /* 0x0000ea00ff097b82 */ /* 0x000e220000000800 */
[----:B------:R-:W-:Y:S01]  /*0240*/  ISETP.GE.AND P1, PT, R8, UR16, PT ;  /* 0x0000001008007c0c */ /* 0x000fe2000bf26270 */
[----:B------:R-:W1:Y:S01]  /*0250*/  LDCU.64 UR20, c[0x0][0x3a0] ;  /* 0x00007400ff1477ac */ /* 0x000e620008000a00 */
[----:B------:R-:W-:Y:S01]  /*0260*/  BSSY.RECONVERGENT B0, `(.L_x_40) ;  /* 0x0000018000007945 */ /* 0x000fe20003800200 */
[----:B------:R-:W2:Y:S01]  /*0270*/  LDCU.64 UR8, c[0x0][0x398] ;  /* 0x00007300ff0877ac */ /* 0x000ea20008000a00 */
[-C--:B0-----:R-:W-:Y:S01]  /*0280*/  IMAD.WIDE.U32 R4, R10, R9.reuse, RZ ;  /* 0x000000090a047225 */ /* 0x081fe200078e00ff */
[----:B------:R-:W-:-:S03]  /*0290*/  ISETP.GE.AND P0, PT, R8, R9, PT ;  /* 0x000000090800720c */ /* 0x000fc60003f06270 */
[----:B------:R-:W-:-:S05]  /*02a0*/  IMAD R10, R10, UR10, R5 ;  /* 0x0000000a0a0a7c24 */ /* 0x000fca000f8e0205 */
[----:B-12---:R-:W-:Y:S05]  /*02b0*/  @P1 BRA `(.L_x_41) ;  /* 0x0000000000481947 */ /* 0x006fea0003800000 */
[----:B------:R-:W0:Y:S01]  /*02c0*/  LDCU UR12, c[0x0][0x394] ;  /* 0x00007280ff0c77ac */ /* 0x000e220008000800 */
[----:B------:R-:W-:Y:S02]  /*02d0*/  IMAD R16, R2, UR16, RZ ;  /* 0x0000001002107c24 */ /* 0x000fe4000f8e02ff */
[----:B0-----:R-:W-:Y:S02]  /*02e0*/  IMAD R11, R10, UR12, RZ ;  /* 0x0000000c0a0b7c24 */ /* 0x001fe4000f8e02ff */
[----:B------:R-:W-:-:S04]  /*02f0*/  IMAD.WIDE.U32 R6, R4, UR12, RZ ;  /* 0x0000000c04067c25 */ /* 0x000fc8000f8e00ff */
[----:B------:R-:W-:Y:S02]  /*0300*/  IMAD R13, R4, UR11, R11 ;  /* 0x0000000b040d7c24 */ /* 0x000fe4000f8e020b */
[----:B------:R-:W-:-:S03]  /*0310*/  IMAD.MOV.U32 R11, RZ, RZ, R8 ;  /* 0x000000ffff0b7224 */ /* 0x000fc600078e0008 */
[----:B------:R-:W-:-:S07]  /*0320*/  IADD3 R18, PT, PT, R7, R13, RZ ;  /* 0x0000000d07127210 */ /* 0x000fce0007ffe0ff */
.L_x_42:
[----:B0-----:R-:W-:-:S04]  /*0330*/  IADD3 R13, P1, PT, R11, R6, RZ ;  /* 0x000000060b0d7210 */ /* 0x001fc80007f3e0ff */
[----:B------:R-:W-:Y:S02]  /*0340*/  LEA.HI.X.SX32 R14, R11, R18, 0x1, P1 ;  /* 0x000000120b0e7211 */ /* 0x000fe400008f0eff */
[----:B------:R-:W-:-:S04]  /*0350*/  LEA R12, P1, R13, UR8, 0x3 ;  /* 0x000000080d0c7c11 */ /* 0x000fc8000f8218ff */
[----:B------:R-:W-:-:S06]  /*0360*/  LEA.HI.X R13, R13, UR9, R14, 0x3, P1 ;  /* 0x000000090d0d7c11 */ /* 0x000fcc00088f1c0e */
[----:B------:R-:W2:Y:S01]  /*0370*/  LDG.E.64.CONSTANT R12, desc[UR14][R12.64] ;  /* 0x0000000e0c0c7981 */ /* 0x000ea2000c1e9b00 */
[----:B------:R-:W-:Y:S02]  /*0380*/  IMAD.IADD R14, R16, 0x1, R11 ;  /* 0x00000001100e7824 */ /* 0x000fe400078e020b */
[----:B------:R-:W-:-:S03]  /*0390*/  VIADD R11, R11, UR18 ;  /* 0x000000120b0b7c36 */ /* 0x000fc60008000000 */
[----:B------:R-:W-:Y:S02]  /*03a0*/  LEA R15, R14, UR5, 0x3 ;  /* 0x000000050e0f7c11 */ /* 0x000fe4000f8e18ff */
[----:B------:R-:W-:-:S03]  /*03b0*/  ISETP.GE.AND P1, PT, R11, UR16, PT ;  /* 0x000000100b007c0c */ /* 0x000fc6000bf26270 */
[----:B--2---:R0:W-:Y:S10]  /*03c0*/  STS.64 [R15], R12 ;  /* 0x0000000c0f007388 */ /* 0x0041f40000000a00 */
[----:B------:R-:W-:Y:S05]  /*03d0*/  @!P1 BRA `(.L_x_42) ;  /* 0xfffffffc00d49947 */ /* 0x000fea000383ffff */
.L_x_41:
[----:B------:R-:W-:Y:S05]  /*03e0*/  BSYNC.RECONVERGENT B0 ;  /* 0x0000000000007941 */ /* 0x000fea0003800200 */
.L_x_40:
[----:B------:R-:W-:Y:S04]  /*03f0*/  BSSY.RECONVERGENT B0, `(.L_x_39) ;  /* 0x000000e000007945 */ /* 0x000fe80003800200 */
[----:B------:R-:W-:Y:S05]  /*0400*/  @P0 BRA `(.L_x_43) ;  /* 0x0000000000300947 */ /* 0x000fea0003800000 */
[----:B------:R-:W-:-:S07]  /*0410*/  IMAD.MOV.U32 R11, RZ, RZ, R8 ;  /* 0x000000ffff0b7224 */ /* 0x000fce00078e0008 */
.L_x_44:
[----:B------:R-:W-:-:S04]  /*0420*/  IADD3 R7, P0, PT, R11, R4, RZ ;  /* 0x000000040b077210 */ /* 0x000fc80007f1e0ff */
[----:B0-----:R-:W-:Y:S02]  /*0430*/  LEA.HI.X.SX32 R12, R11, R10, 0x1, P0 ;  /* 0x0000000a0b0c7211 */ /* 0x001fe400000f0eff */
[----:B-1----:R-:W-:-:S04]  /*0440*/  LEA R6, P0, R7, UR20, 0x2 ;  /* 0x0000001407067c11 */ /* 0x002fc8000f8010ff */
[----:B------:R-:W-:-:S05]  /*0450*/  LEA.HI.X R7, R7, UR21, R12, 0x2, P0 ;  /* 0x0000001507077c11 */ /* 0x000fca00080f140c */
[----:B------:R-:W2:Y:S01]  /*0460*/  LDG.E.CONSTANT R6, desc[UR14][R6.64] ;  /* 0x0000000e06067981 */ /* 0x000ea2000c1e9900 */
[----:B------:R-:W-:Y:S01]  /*0470*/  IMAD R12, R2, R9, R11 ;  /* 0x00000009020c7224 */ /* 0x000fe200078e020b */
[----:B------:R-:W-:-:S04]  /*0480*/  IADD3 R11, PT, PT, R11, UR18, RZ ;  /* 0x000000120b0b7c10 */ /* 0x000fc8000fffe0ff */
[----:B------:R-:W-:Y:S02]  /*0490*/  LEA R13, R12, UR7, 0x2 ;  /* 0x000000070c0d7c11 */ /* 0x000fe4000f8e10ff */
[----:B------:R-:W-:-:S03]  /*04a0*/  ISETP.GE.AND P0, PT, R11, R9, PT ;  /* 0x000000090b00720c */ /* 0x000fc60003f06270 */
[----:B--2---:R1:W-:Y:S10]  /*04b0*/  STS [R13], R6 ;  /* 0x000000060d007388 */ /* 0x0043f40000000800 */
[----:B------:R-:W-:Y:S05]  /*04c0*/  @!P0 BRA `(.L_x_44) ;  /* 0xfffffffc00d48947 */ /* 0x000fea000383ffff */
.L_x_43:
[----:B------:R-:W-:Y:S05]  /*04d0*/  BSYNC.RECONVERGENT B0 ;  /* 0x0000000000007941 */ /* 0x000fea0003800200 */
.L_x_39:
[----:B------:R-:W-:-:S05]  /*04e0*/  VIADD R2, R2, 0x1 ;  /* 0x0000000102027836 */ /* 0x000fca0000000000 */
[----:B------:R-:W-:-:S13]  /*04f0*/  ISETP.NE.AND P0, PT, R2, UR4, PT ;  /* 0x0000000402007c0c */ /* 0x000fda000bf05270 */
[----:B------:R-:W-:Y:S05]  /*0500*/  @P0 BRA `(.L_x_45) ;  /* 0xfffffffc00380947 */ /* 0x000fea000383ffff */
[----:B------:R-:W2:Y:S01]  /*0510*/  LDC R5, c[0x0][0x390] ;  /* 0x0000e400ff057b82 */ /* 0x000ea20000000800 */
[----:B------:R-:W3:Y:S01]  /*0520*/  LDCU UR8, c[0x0][0x3a8] ;  /* 0x00007500ff0877ac */ /* 0x000ee20008000800 */
[----:B------:R-:W-:Y:S01]  /*0530*/  UMOV UR4, URZ ;  /* 0x000000ff00047c82 */ /* 0x000fe20008000000 */
[----:B---3--:R-:W-:Y:S02]  /*0540*/  ULOP3.LUT UR19, UR8, 0x3, URZ, 0xc0, !UPT ;  /* 0x0000000308137892 */ /* 0x008fe4000f8ec0ff */
[----:B------:R-:W-:Y:S02]  /*0550*/  ULOP3.LUT UR21, UR8, 0x7ffffffc, URZ, 0xc0, !UPT ;  /* 0x7ffffffc08157892 */ /* 0x000fe4000f8ec0ff */
[----:B------:R-:W-:Y:S01]  /*0560*/  UIADD3 UR20, UPT, UPT, UR19, -0x1, URZ ;  /* 0xffffffff13147890 */ /* 0x000fe2000fffe0ff */
[C---:B--2---:R-:W-:Y:S01]  /*0570*/  VIMNMX R2, PT, PT, R5.reuse, UR8, PT ;  /* 0x0000000805027c48 */ /* 0x044fe2000bfe0100 */
[----:B------:R-:W-:Y:S01]  /*0580*/  IMAD.SHL.U32 R5, R5, 0x8, RZ ;  /* 0x0000000805057824 */ /* 0x000fe200078e00ff */
[----:B------:R-:W-:Y:S01]  /*0590*/  ULOP3.LUT UR8, UR8, 0x1, URZ, 0xc0, !UPT ;  /* 0x0000000108087892 */ /* 0x000fe2000f8ec0ff */
[----:B------:R-:W-:Y:S01]  /*05a0*/  BAR.SYNC.DEFER_BLOCKING 0x0 ;  /* 0x0000000000007b1d */ /* 0x000fe20000010000 */
[----:B------:R-:W-:Y:S01]  /*05b0*/  ISETP.GE.AND P0, PT, R2, 0x1, PT ;  /* 0x000000010200780c */ /* 0x000fe20003f06270 */
[C---:B------:R-:W-:Y:S01]  /*05c0*/  VIADD R2, R5.reuse, 0x18 ;  /* 0x0000001805027836 */ /* 0x040fe20000000000 */
[C---:B------:R-:W-:Y:S01]  /*05d0*/  IADD3 R4, PT, PT, R5.reuse, 0x10, RZ ;  /* 0x0000001005047810 */ /* 0x040fe20007ffe0ff */
[----:B------:R-:W-:Y:S01]  /*05e0*/  VIADD R5, R5, 0x8 ;  /* 0x0000000805057836 */ /* 0x000fe20000000000 */
[----:B------:R-:W-:-:S12]  /*05f0*/  UIADD3 UR22, UPT, UPT, -UR21, URZ, URZ ;  /* 0x000000ff15167290 */ /* 0x000fd8000fffe1ff */
.L_x_76:
[----:B------:R-:W2:Y:S01]  /*0600*/  LDCU UR9, c[0x0][0x3b0] ;  /* 0x00007600ff0977ac */ /* 0x000ea20008000800 */
[----:B01----:R-:W-:-:S05]  /*0610*/  VIADD R13, R3, UR4 ;  /* 0x00000004030d7c36 */ /* 0x003fca0008000000 */
[----:B--2---:R-:W-:-:S13]  /*0620*/  ISETP.GE.AND P1, PT, R13, UR9, PT ;  /* 0x000000090d007c0c */ /* 0x004fda000bf26270 */
[----:B-----5:R-:W-:Y:S05]  /*0630*/  @P1 EXIT ;  /* 0x000000000000194d */ /* 0x020fea0003800000 */
[----:B------:R-:W0:Y:S01]  /*0640*/  LDC.64 R6, c[0x0][0x3c8] ;  /* 0x0000f200ff067b82 */ /* 0x000e220000000a00 */
[----:B------:R-:W1:Y:S01]  /*0650*/  S2R R12, SR_TID.X ;  /* 0x00000000000c7919 */ /* 0x000e620000002100 */
[----:B------:R-:W2:Y:S01]  /*0660*/  LDCU UR9, c[0x0][0x3b4] ;  /* 0x00007680ff0977ac */ /* 0x000ea20008000800 */
[----:B------:R-:W3:Y:S01]  /*0670*/  LDCU.64 UR16, c[0x0][0x390] ;  /* 0x00007200ff1077ac */ /* 0x000ee20008000a00 */
[----:B------:R-:W4:Y:S01]  /*0680*/  LDCU UR10, c[0x0][0x390] ;  /* 0x00007200ff0a77ac */ /* 0x000f220008000800 */
[----:B------:R-:W-:Y:S01]  /*0690*/  UIADD3 UR4, UPT, UPT, UR4, 0x1, URZ ;  /* 0x0000000104047890 */ /* 0x000fe2000fffe0ff */
[----:B------:R-:W0:Y:S02]  /*06a0*/  LDCU UR23, c[0x0][0x390] ;  /* 0x00007200ff1777ac */ /* 0x000e240008000800 */
[----:B0-----:R-:W-:-:S06]  /*06b0*/  IMAD.WIDE.U32 R6, R13, 0x8, R6 ;  /* 0x000000080d067825 */ /* 0x001fcc00078e0006 */
[----:B------:R-:W5:Y:S01]  /*06c0*/  LDG.E.64.CONSTANT R6, desc[UR14][R6.64] ;  /* 0x0000000e06067981 */ /* 0x000f62000c1e9b00 */
[----:B--2---:R-:W-:Y:S01]  /*06d0*/  UISETP.LT.AND UP0, UPT, UR9, 0x1, UPT ;  /* 0x000000010900788c */ /* 0x004fe2000bf01270 */
[C---:B----4-:R-:W-:Y:S01]  /*06e0*/  IMAD.WIDE.U32 R8, R13.reuse, UR10, RZ ;  /* 0x0000000a0d087c25 */ /* 0x050fe2000f8e00ff */
[----:B-1----:R-:W-:Y:S01]  /*06f0*/  ISETP.GE.AND P1, PT, R12, UR13, PT ;  /* 0x0000000d0c007c0c */ /* 0x002fe2000bf26270 */
[----:B---3--:R-:W-:Y:S01]  /*0700*/  USHF.R.S32.HI UR12, URZ, 0x1f, UR16 ;  /* 0x0000001fff0c7899 */ /* 0x008fe20008011410 */
[----:B------:R-:W-:Y:S01]  /*0710*/  BSSY.RECONVERGENT B0, `(.L_x_46) ;  /* 0x000001b000007945 */ /* 0x000fe20003800200 */
[----:B------:R-:W-:Y:S01]  /*0720*/  USEL UR9, UR9, 0x1, !UP0 ;  /* 0x0000000109097887 */ /* 0x000fe2000c000000 */
[----:B------:R-:W0:Y:S03]  /*0730*/  LDCU.64 UR10, c[0x0][0x380] ;  /* 0x00007000ff0a77ac */ /* 0x000e260008000a00 */
[----:B------:R-:W-:Y:S01]  /*0740*/  IMAD R13, R13, UR12, R9 ;  /* 0x0000000c0d0d7c24 */ /* 0x000fe2000f8e0209 */
[----:B------:R-:W-:-:S05]  /*0750*/  UISETP.NE.AND UP0, UPT, UR4, UR9, UPT ;  /* 0x000000090400728c */ /* 0x000fca000bf05270 */
[----:B------:R-:W-:Y:S06]  /*0760*/  @P1 BRA `(.L_x_47) ;  /* 0x0000000000541947 */ /* 0x000fec0003800000 */
[----:B------:R-:W1:Y:S01]  /*0770*/  S2R R17, SR_CgaCtaId ;  /* 0x0000000000117919 */ /* 0x000e620000008800 */
[----:B------:R-:W2:Y:S01]  /*0780*/  LDCU UR9, c[0x0][0x394] ;  /* 0x00007280ff0977ac */ /* 0x000ea20008000800 */
[----:B------:R-:W-:Y:S01]  /*0790*/  MOV R14, 0x400 ;  /* 0x00000400000e7802 */ /* 0x000fe20000000f00 */
[----:B------:R-:W3:Y:S01]  /*07a0*/  LDCU UR12, c[0x0][0x394] ;  /* 0x00007280ff0c77ac */ /* 0x000ee20008000800 */
[----:B--2---:R-:W-:Y:S01]  /*07b0*/  USHF.R.S32.HI UR9, URZ, 0x1f, UR9 ;  /* 0x0000001fff097899 */ /* 0x004fe20008011409 */
[----:B---3--:R-:W-:Y:S02]  /*07c0*/  IMAD R15, R13, UR12, RZ ;  /* 0x0000000c0d0f7c24 */ /* 0x008fe4000f8e02ff */
[----:B------:R-:W-:-:S04]  /*07d0*/  IMAD.WIDE.U32 R10, R8, UR12, RZ ;  /* 0x0000000c080a7c25 */ /* 0x000fc8000f8e00ff */
[----:B------:R-:W-:Y:S01]  /*07e0*/  IMAD R15, R8, UR9, R15 ;  /* 0x00000009080f7c24 */ /* 0x000fe2000f8e020f */
[----:B-1----:R-:W-:Y:S01]  /*07f0*/  LEA R20, R17, R14, 0x18 ;  /* 0x0000000e11147211 */ /* 0x002fe200078ec0ff */
[----:B------:R-:W-:-:S03]  /*0800*/  IMAD.MOV.U32 R17, RZ, RZ, R12 ;  /* 0x000000ffff117224 */ /* 0x000fc600078e000c */
[----:B------:R-:W-:-:S07]  /*0810*/  IADD3 R18, PT, PT, R11, R15, RZ ;  /* 0x0000000f0b127210 */ /* 0x000fce0007ffe0ff */
.L_x_48:
[----:B-1----:R-:W-:-:S04]  /*0820*/  IADD3 R15, P1, PT, R17, R10, RZ ;  /* 0x0000000a110f7210 */ /* 0x002fc80007f3e0ff */
[----:B------:R-:W-:Y:S02]  /*0830*/  LEA.HI.X.SX32 R16, R17, R18, 0x1, P1 ;  /* 0x0000001211107211 */ /* 0x000fe400008f0eff */
[----:B0-----:R-:W-:-:S04]  /*0840*/  LEA R14, P1, R15, UR10, 0x3 ;  /* 0x0000000a0f0e7c11 */ /* 0x001fc8000f8218ff */
[----:B------:R-:W-:-:S06]  /*0850*/  LEA.HI.X R15, R15, UR11, R16, 0x3, P1 ;  /* 0x0000000b0f0f7c11 */ /* 0x000fcc00088f1c10 */
[----:B------:R-:W2:Y:S01]  /*0860*/  LDG.E.64.CONSTANT R14, desc[UR14][R14.64] ;  /* 0x0000000e0e0e7981 */ /* 0x000ea2000c1e9b00 */
[C---:B------:R-:W-:Y:S02]  /*0870*/  IMAD R19, R17.reuse, 0x8, R20 ;  /* 0x0000000811137824 */ /* 0x040fe400078e0214 */
[----:B------:R-:W-:-:S05]  /*0880*/  VIADD R17, R17, UR18 ;  /* 0x0000001211117c36 */ /* 0x000fca0008000000 */
[----:B------:R-:W-:Y:S01]  /*0890*/  ISETP.GE.AND P1, PT, R17, UR13, PT ;  /* 0x0000000d11007c0c */ /* 0x000fe2000bf26270 */
[----:B--2---:R1:W-:-:S12]  /*08a0*/  STS.64 [R19], R14 ;  /* 0x0000000e13007388 */ /* 0x0043d80000000a00 */
[----:B------:R-:W-:Y:S05]  /*08b0*/  @!P1 BRA `(.L_x_48) ;  /* 0xfffffffc00d89947 */ /* 0x000fea000383ffff */
.L_x_47:
[----:B0-----:R-:W-:Y:S05]  /*08c0*/  BSYNC.RECONVERGENT B0 ;  /* 0x0000000000007941 */ /* 0x001fea0003800200 */
.L_x_46:
[----:B------:R-:W0:Y:S01]  /*08d0*/  LDCU UR9, c[0x0][0x3b8] ;  /* 0x00007700ff0977ac */ /* 0x000e220008000800 */
[----:B------:R-:W-:Y:S01]  /*08e0*/  ISETP.GE.AND P1, PT, R12, UR23, PT ;  /* 0x000000170c007c0c */ /* 0x000fe2000bf26270 */
[----:B------:R-:W-:Y:S01]  /*08f0*/  BSSY.RECONVERGENT B0, `(.L_x_49) ;  /* 0x0000015000007945 */ /* 0x000fe20003800200 */
[----:B------:R-:W2:Y:S01]  /*0900*/  LDCU UR12, c[0x0][0x3a8] ;  /* 0x00007500ff0c77ac */ /* 0x000ea20008000800 */
[----:B------:R-:W3:Y:S01]  /*0910*/  LDCU UR10, c[0x0][0x394] ;  /* 0x00007280ff0a77ac */ /* 0x000ee20008000800 */
[----:B------:R-:W4:Y:S01]  /*0920*/  LDCU.64 UR24, c[0x0][0x388] ;  /* 0x00007100ff1877ac */ /* 0x000f220008000a00 */
[----:B0-----:R-:W-:-:S04]  /*0930*/  UISETP.LT.AND UP1, UPT, UR9, 0x1, UPT ;  /* 0x000000010900788c */ /* 0x001fc8000bf21270 */
[----:B------:R-:W-:-:S04]  /*0940*/  USEL UR11, UR9, 0x1, !UP1 ;  /* 0x00000001090b7887 */ /* 0x000fc8000c800000 */
[----:B--234-:R-:W-:Y:S08]  /*0950*/  @P1 BRA `(.L_x_50) ;  /* 0x0000000000381947 */ /* 0x01cff00003800000 */
[----:B-1----:R-:W-:-:S07]  /*0960*/  IMAD.MOV.U32 R14, RZ, RZ, R12 ;  /* 0x000000ffff0e7224 */ /* 0x002fce00078e000c */
.L_x_51:
[----:B------:R-:W-:-:S04]  /*0970*/  IADD3 R11, P1, PT, R14, R8, RZ ;  /* 0x000000080e0b7210 */ /* 0x000fc80007f3e0ff */
[----:B------:R-:W-:Y:S02]  /*0980*/  LEA.HI.X.SX32 R16, R14, R13, 0x1, P1 ;  /* 0x0000000d0e107211 */ /* 0x000fe400008f0eff */
[----:B0-----:R-:W-:-:S04]  /*0990*/  LEA R10, P1, R11, UR24, 0x2 ;  /* 0x000000180b0a7c11 */ /* 0x001fc8000f8210ff */
[----:B------:R-:W-:-:S05]  /*09a0*/  LEA.HI.X R11, R11, UR25, R16, 0x2, P1 ;  /* 0x000000190b0b7c11 */ /* 0x000fca00088f1410 */
[----:B------:R-:W2:Y:S01]  /*09b0*/  LDG.E.CONSTANT R10, desc[UR14][R10.64] ;  /* 0x0000000e0a0a7981 */ /* 0x000ea2000c1e9900 */
[----:B------:R-:W-:-:S04]  /*09c0*/  UIMAD UR9, UR10, UR12, URZ ;  /* 0x0000000c0a0972a4 */ /* 0x000fc8000f8e02ff */
[----:B------:R-:W-:-:S04]  /*09d0*/  UIMAD UR9, UR11, UR9, URZ ;  /* 0x000000090b0972a4 */ /* 0x000fc8000f8e02ff */
[----:B------:R-:W-:-:S06]  /*09e0*/  ULEA UR9, UR9, UR5, 0x3 ;  /* 0x0000000509097291 */ /* 0x000fcc000f8e18ff */
[C---:B------:R-:W-:Y:S02]  /*09f0*/  LEA R15, R14.reuse, UR9, 0x2 ;  /* 0x000000090e0f7c11 */ /* 0x040fe4000f8e10ff */
[----:B------:R-:W-:-:S04]  /*0a00*/  IADD3 R14, PT, PT, R14, UR18, RZ ;  /* 0x000000120e0e7c10 */ /* 0x000fc8000fffe0ff */
[----:B------:R-:W-:Y:S01]  /*0a10*/  ISETP.GE.AND P1, PT, R14, UR23, PT ;  /* 0x000000170e007c0c */ /* 0x000fe2000bf26270 */
[----:B--2---:R0:W-:-:S12]  /*0a20*/  STS [R15], R10 ;  /* 0x0000000a0f007388 */ /* 0x0041d80000000800 */
[----:B------:R-:W-:Y:S05]  /*0a30*/  @!P1 BRA `(.L_x_51) ;  /* 0xfffffffc00cc9947 */ /* 0x000fea000383ffff */
.L_x_50:
[----:B------:R-:W-:Y:S05]  /*0a40*/  BSYNC.RECONVERGENT B0 ;  /* 0x0000000000007941 */ /* 0x000fea0003800200 */
.L_x_49:
[----:B------:R-:W-:Y:S01]  /*0a50*/  SHF.R.U32.HI R8, RZ, 0x5, R12 ;  /* 0x00000005ff087819 */ /* 0x000fe2000001160c */
[----:B------:R-:W-:Y:S03]  /*0a60*/  BAR.SYNC.DEFER_BLOCKING 0x0 ;  /* 0x0000000000007b1d */ /* 0x000fe60000010000 */
[----:B------:R-:W-:-:S13]  /*0a70*/  ISETP.GE.U32.AND P1, PT, R8, UR11, PT ;  /* 0x0000000b08007c0c */ /* 0x000fda000bf26070 */
[----:B------:R-:W-:Y:S05]  /*0a80*/  @P1 BRA `(.L_x_52) ;  /* 0x00000014002c1947 */ /* 0x000fea0003800000 */
[----:B------:R-:W2:Y:S02]  /*0a90*/  LDCU UR10, c[0x0][0x3d4] ;  /* 0x00007a80ff0a77ac */ /* 0x000ea40008000800 */
[----:B--2---:R-:W-:Y:S02]  /*0aa0*/  USHF.R.S32.HI UR9, URZ, 0x1f, UR10 ;  /* 0x0000001fff097899 */ /* 0x004fe4000801140a */
[----:B-----5:R-:W-:Y:S02]  /*0ab0*/  IMAD R7, R7, UR10, RZ ;  /* 0x0000000a07077c24 */ /* 0x020fe4000f8e02ff */
[----:B------:R-:W-:-:S04]  /*0ac0*/  IMAD.WIDE.U32 R12, R6, UR10, RZ ;  /* 0x0000000a060c7c25 */ /* 0x000fc8000f8e00ff */
[----:B------:R-:W-:Y:S02]  /*0ad0*/  IMAD R7, R6, UR9, R7 ;  /* 0x0000000906077c24 */ /* 0x000fe4000f8e0207 */
[----:B------:R-:W-:Y:S02]  /*0ae0*/  IMAD.MOV.U32 R6, RZ, RZ, R8 ;  /* 0x000000ffff067224 */ /* 0x000fe400078e0008 */
[----:B------:R-:W-:-:S07]  /*0af0*/  IMAD.IADD R7, R13, 0x1, R7 ;  /* 0x000000010d077824 */ /* 0x000fce00078e0207 */
.L_x_75:
[----:B------:R-:W2:Y:S01]  /*0b00*/  LDCU UR9, c[0x0][0x3ac] ;  /* 0x00007580ff0977ac */ /* 0x000ea20008000800 */
[----:B------:R-:W-:Y:S01]  /*0b10*/  VIADD R9, R6, UR6 ;  /* 0x0000000606097c36 */ /* 0x000fe20008000000 */
[----:B------:R-:W-:Y:S04]  /*0b20*/  BSSY B1, `(.L_x_53) ;  /* 0x0000139000017945 */ /* 0x000fe80003800000 */
[----:B--2---:R-:W-:-:S13]  /*0b30*/  ISETP.GE.AND P1, PT, R9, UR9, PT ;  /* 0x0000000909007c0c */ /* 0x004fda000bf26270 */
[----:B-----5:R-:W-:Y:S05]  /*0b40*/  @P1 BRA `(.L_x_54) ;  /* 0x0000001000d81947 */ /* 0x020fea0003800000 */
[----:B01----:R-:W0:Y:S01]  /*0b50*/  LDC.64 R14, c[0x0][0x3c0] ;  /* 0x0000f000ff0e7b82 */ /* 0x003e220000000a00 */
[----:B------:R-:W1:Y:S01]  /*0b60*/  LDCU UR9, c[0x0][0x394] ;  /* 0x00007280ff0977ac */ /* 0x000e620008000800 */
[----:B0-----:R-:W-:-:S06]  /*0b70*/  IMAD.WIDE.U32 R14, R9, 0x8, R14 ;  /* 0x00000008090e7825 */ /* 0x001fcc00078e000e */
[----:B------:R-:W5:Y:S01]  /*0b80*/  LDG.E.64.CONSTANT R14, desc[UR14][R14.64] ;  /* 0x0000000e0e0e7981 */ /* 0x000f62000c1e9b00 */
[----:B-1----:R-:W-:Y:S01]  /*0b90*/  UISETP.GT.AND UP1, UPT, UR9, 0x20, UPT ;  /* 0x000000200900788c */ /* 0x002fe2000bf24270 */
[----:B------:R-:W-:Y:S01]  /*0ba0*/  HFMA2 R27, -RZ, RZ, 0, 0 ;  /* 0x00000000ff1b7431 */ /* 0x000fe200000001ff */
[----:B------:R-:W-:Y:S07]  /*0bb0*/  BSSY.RECONVERGENT B0, `(.L_x_55) ;  /* 0x0000119000007945 */ /* 0x000fee0003800200 */
[----:B------:R-:W-:Y:S05]  /*0bc0*/  BRA.U UP1, `(.L_x_56) ;  /* 0x0000000901047547 */ /* 0x000fea000b800000 */
[----:B------:R-:W-:-:S13]  /*0bd0*/  ISETP.GE.OR P1, PT, R0, UR9, !P0 ;  /* 0x0000000900007c0c */ /* 0x000fda000c726670 */
[----:B------:R-:W-:Y:S05]  /*0be0*/  @P1 BRA `(.L_x_57) ;  /* 0x0000001000541947 */ /* 0x000fea0003800000 */
[----:B------:R-:W-:Y:S01]  /*0bf0*/  BSSY.RECONVERGENT B2, `(.L_x_58) ;  /* 0x000007d000027945 */ /* 0x000fe20003800200 */
[----:B------:R-:W-:Y:S02]  /*0c00*/  IMAD.MOV.U32 R27, RZ, RZ, RZ ;  /* 0x000000ffff1b7224 */ /* 0x000fe400078e00ff */
[----:B------:R-:W-:-:S07]  /*0c10*/  IMAD.MOV.U32 R9, RZ, RZ, RZ ;  /* 0x000000ffff097224 */ /* 0x000fce00078e00ff */
.L_x_64:
[----:B0-----:R-:W0:Y:S01]  /*0c20*/  LDCU UR9, c[0x0][0x394] ;  /* 0x00007280ff0977ac */ /* 0x001e220008000800 */
[----:B-1----:R-:W1:Y:S01]  /*0c30*/  S2UR UR10, SR_CgaCtaId ;  /* 0x00000000000a79c3 */ /* 0x002e620000008800 */
[----:B------:R-:W-:Y:S01]  /*0c40*/  IMAD.MOV.U32 R20, RZ, RZ, RZ ;  /* 0x000000ffff147224 */ /* 0x000fe200078e00ff */
[----:B------:R-:W0:Y:S06]  /*0c50*/  LDCU UR12, c[0x0][0x3a8] ;  /* 0x00007500ff0c77ac */ /* 0x000e2c0008000800 */
[----:B------:R-:W2:Y:S08]  /*0c60*/  LDC R21, c[0x0][0x394] ;  /* 0x0000e500ff157b82 */ /* 0x000eb00000000800 */
[----:B------:R-:W3:Y:S01]  /*0c70*/  LDC R23, c[0x0][0x3a8] ;  /* 0x0000ea00ff177b82 */ /* 0x000ee20000000800 */
[----:B0-----:R-:W-:-:S03]  /*0c80*/  UIMAD UR12, UR9, UR12, URZ ;  /* 0x0000000c090c72a4 */ /* 0x001fc6000f8e02ff */
[----:B------:R-:W-:Y:S01]  /*0c90*/  UMOV UR9, 0x400 ;  /* 0x0000040000097882 */ /* 0x000fe20000000000 */
[----:B------:R-:W-:Y:S02]  /*0ca0*/  UIMAD UR12, UR11, UR12, URZ ;  /* 0x0000000c0b0c72a4 */ /* 0x000fe4000f8e02ff */
[----:B-1----:R-:W-:Y:S02]  /*0cb0*/  ULEA UR9, UR10, UR9, 0x18 ;  /* 0x000000090a097291 */ /* 0x002fe4000f8ec0ff */
[----:B------:R-:W-:Y:S01]  /*0cc0*/  ULEA UR12, UR12, UR5, 0x3 ;  /* 0x000000050c0c7291 */ /* 0x000fe2000f8e18ff */
[----:B--2---:R-:W-:-:S05]  /*0cd0*/  IMAD R8, R9, R21, R0 ;  /* 0x0000001509087224 */ /* 0x004fca00078e0200 */
[----:B------:R-:W-:Y:S02]  /*0ce0*/  LEA R10, R8, UR9, 0x3 ;  /* 0x00000009080a7c11 */ /* 0x000fe4000f8e18ff */
[----:B------:R-:W-:Y:S02]  /*0cf0*/  LEA R8, R9, UR12, 0x2 ;  /* 0x0000000c09087c11 */ /* 0x000fe4000f8e10ff */
[----:B---3--:R-:W-:Y:S02]  /*0d00*/  ISETP.GE.U32.AND P1, PT, R23, 0x4, PT ;  /* 0x000000041700780c */ /* 0x008fe40003f26070 */
[----:B------:R-:W0:Y:S04]  /*0d10*/  LDS.64 R10, [R10] ;  /* 0x000000000a0a7984 */ /* 0x000e280000000a00 */
[----:B------:R-:W1:Y:S07]  /*0d20*/  LDS R8, [R8] ;  /* 0x0000000008087984 */ /* 0x000e6e0000000800 */
[----:B------:R-:W-:Y:S05]  /*0d30*/  @!P1 BRA `(.L_x_59) ;  /* 0x0000000000d89947 */ /* 0x000fea0003800000 */
[----:B------:R-:W-:Y:S01]  /*0d40*/  BSSY.RECONVERGENT B3, `(.L_x_60) ;  /* 0x0000034000037945 */ /* 0x000fe20003800200 */
[----:B------:R-:W-:-:S07]  /*0d50*/  MOV R22, RZ ;  /* 0x000000ff00167202 */ /* 0x000fce0000000f00 */
.L_x_61:
[----:B------:R-:W-:Y:S01]  /*0d60*/  IMAD R20, R6, R23, R22 ;  /* 0x0000001706147224 */ /* 0x000fe200078e0216 */
[----:B------:R-:W-:-:S03]  /*0d70*/  IADD3 R22, PT, PT, R22, 0x4, RZ ;  /* 0x0000000416167810 */ /* 0x000fc60007ffe0ff */
[C---:B------:R-:W-:Y:S01]  /*0d80*/  IMAD R16, R20.reuse, R21, R0 ;  /* 0x0000001514107224 */ /* 0x040fe200078e0200 */
[----:B------:R-:W-:Y:S02]  /*0d90*/  LEA R20, R20, UR7, 0x2 ;  /* 0x0000000714147c11 */ /* 0x000fe4000f8e10ff */
[----:B------:R-:W-:Y:S02]  /*0da0*/  ISETP.NE.AND P1, PT, R22, UR21, PT ;  /* 0x0000001516007c0c */ /* 0x000fe4000bf25270 */
[----:B------:R-:W-:-:S05]  /*0db0*/  LEA R26, R16, UR5, 0x3 ;  /* 0x00000005101a7c11 */ /* 0x000fca000f8e18ff */
[----:B------:R2:W0:Y:S01]  /*0dc0*/  LDS.64 R16, [R26] ;  /* 0x000000001a107984 */ /* 0x0004220000000a00 */
[----:B------:R-:W-:-:S05]  /*0dd0*/  IMAD R24, R21, 0x8, R26 ;  /* 0x0000000815187824 */ /* 0x000fca00078e021a */
[----:B------:R-:W3:Y:S01]  /*0de0*/  LDS.64 R18, [R24] ;  /* 0x0000000018127984 */ /* 0x000ee20000000a00 */
[----:B--2---:R-:W-:-:S03]  /*0df0*/  IMAD R26, R21, 0x8, R24 ;  /* 0x00000008151a7824 */ /* 0x004fc600078e0218 */
[----:B------:R-:W-:Y:S01]  /*0e00*/  LDS R24, [R20+0x4] ;  /* 0x0000040014187984 */ /* 0x000fe20000000800 */
[----:B0-----:R-:W-:-:S03]  /*0e10*/  LOP3.LUT R29, R16, R10, RZ, 0xc0, !PT ;  /* 0x0000000a101d7212 */ /* 0x001fc600078ec0ff */
[----:B------:R-:W0:Y:S01]  /*0e20*/  LDS R16, [R20] ;  /* 0x0000000014107984 */ /* 0x000e220000000800 */
[-C--:B------:R-:W-:Y:S02]  /*0e30*/  LOP3.LUT R28, R17, R11.reuse, RZ, 0xc0, !PT ;  /* 0x0000000b111c7212 */ /* 0x080fe400078ec0ff */
[----:B------:R2:W-:Y:S01]  /*0e40*/  POPC R17, R29 ;  /* 0x0000001d00117309 */ /* 0x0005e20000000000 */
[----:B---3--:R-:W-:-:S07]  /*0e50*/  LOP3.LUT R19, R19, R11, RZ, 0xc0, !PT ;  /* 0x0000000b13137212 */ /* 0x008fce00078ec0ff */
[----:B------:R-:W3:Y:S01]  /*0e60*/  POPC R28, R28 ;  /* 0x0000001c001c7309 */ /* 0x000ee20000000000 */
[----:B--2---:R-:W-:Y:S01]  /*0e70*/  LEA R29, R21, R26, 0x3 ;  /* 0x0000001a151d7211 */ /* 0x004fe200078e18ff */
[----:B---3--:R-:W-:Y:S01]  /*0e80*/  IMAD.IADD R17, R17, 0x1, R28 ;  /* 0x0000000111117824 */ /* 0x008fe200078e021c */
[----:B------:R-:W-:-:S04]  /*0e90*/  LOP3.LUT R28, R18, R10, RZ, 0xc0, !PT ;  /* 0x0000000a121c7212 */ /* 0x000fc800078ec0ff */
[----:B------:R-:W-:Y:S02]  /*0ea0*/  I2FP.F32.U32 R25, R17 ;  /* 0x0000001100197245 */ /* 0x000fe40000201000 */
[----:B------:R-:W-:Y:S03]  /*0eb0*/  POPC R17, R28 ;  /* 0x0000001c00117309 */ /* 0x000fe60000000000 */
[----:B-1----:R-:W-:-:S04]  /*0ec0*/  FMUL R18, R8, R25 ;  /* 0x0000001908127220 */ /* 0x002fc80000400000 */
[----:B0-----:R-:W-:Y:S02]  /*0ed0*/  FFMA R27, R18, R16, R27 ;  /* 0x00000010121b7223 */ /* 0x001fe4000000001b */
[----:B------:R0:W1:Y:S02]  /*0ee0*/  POPC R16, R19 ;  /* 0x0000001300107309 */ /* 0x0000640000000000 */
[----:B0-----:R-:W0:Y:S01]  /*0ef0*/  LDS.64 R18, [R26] ;  /* 0x000000001a127984 */ /* 0x001e220000000a00 */
[----:B-1----:R-:W-:-:S03]  /*0f00*/  IMAD.IADD R25, R17, 0x1, R16 ;  /* 0x0000000111197824 */ /* 0x002fc600078e0210 */
[----:B------:R-:W1:Y:S02]  /*0f10*/  LDS.64 R16, [R29] ;  /* 0x000000001d107984 */ /* 0x000e640000000a00 */
[----:B------:R-:W-:-:S05]  /*0f20*/  I2FP.F32.U32 R25, R25 ;  /* 0x0000001900197245 */ /* 0x000fca0000201000 */
[----:B------:R-:W-:-:S04]  /*0f30*/  FMUL R28, R8, R25 ;  /* 0x00000019081c7220 */ /* 0x000fc80000400000 */
[----:B------:R-:W-:Y:S02]  /*0f40*/  FFMA R24, R28, R24, R27 ;  /* 0x000000181c187223 */ /* 0x000fe4000000001b */
[----:B------:R-:W-:Y:S01]  /*0f50*/  LDS R27, [R20+0xc] ;  /* 0x00000c00141b7984 */ /* 0x000fe20000000800 */
[----:B0-----:R-:W-:-:S03]  /*0f60*/  LOP3.LUT R25, R19, R11, RZ, 0xc0, !PT ;  /* 0x0000000b13197212 */ /* 0x001fc600078ec0ff */
[----:B------:R-:W0:Y:S01]  /*0f70*/  LDS R19, [R20+0x8] ;  /* 0x0000080014137984 */ /* 0x000e220000000800 */
[-C--:B------:R-:W-:Y:S02]  /*0f80*/  LOP3.LUT R28, R18, R10.reuse, RZ, 0xc0, !PT ;  /* 0x0000000a121c7212 */ /* 0x080fe400078ec0ff */
[----:B-1----:R-:W-:Y:S02]  /*0f90*/  LOP3.LUT R29, R17, R11, RZ, 0xc0, !PT ;  /* 0x0000000b111d7212 */ /* 0x002fe400078ec0ff */
[----:B------:R-:W-:Y:S01]  /*0fa0*/  POPC R18, R28 ;  /* 0x0000001c00127309 */ /* 0x000fe20000000000 */
[----:B------:R-:W-:-:S07]  /*0fb0*/  LOP3.LUT R26, R16, R10, RZ, 0xc0, !PT ;  /* 0x0000000a101a7212 */ /* 0x000fce00078ec0ff */
[----:B------:R-:W1:Y:S08]  /*0fc0*/  POPC R25, R25 ;  /* 0x0000001900197309 */ /* 0x000e700000000000 */
[----:B------:R-:W-:Y:S01]  /*0fd0*/  POPC R16, R26 ;  /* 0x0000001a00107309 */ /* 0x000fe20000000000 */
[----:B-1----:R-:W-:-:S07]  /*0fe0*/  IMAD.IADD R18, R18, 0x1, R25 ;  /* 0x0000000112127824 */ /* 0x002fce00078e0219 */
[----:B------:R-:W1:Y:S01]  /*0ff0*/  POPC R29, R29 ;  /* 0x0000001d001d7309 */ /* 0x000e620000000000 */
[----:B------:R-:W-:-:S05]  /*1000*/  I2FP.F32.U32 R17, R18 ;  /* 0x0000001200117245 */ /* 0x000fca0000201000 */
[----:B------:R-:W-:-:S04]  /*1010*/  FMUL R17, R8, R17 ;  /* 0x0000001108117220 */ /* 0x000fc80000400000 */
[----:B0-----:R-:W-:Y:S01]  /*1020*/  FFMA R24, R17, R19, R24 ;  /* 0x0000001311187223 */ /* 0x001fe20000000018 */
[----:B-1----:R-:W-:-:S05]  /*1030*/  IMAD.IADD R16, R16, 0x1, R29 ;  /* 0x0000000110107824 */ /* 0x002fca00078e021d */
[----:B------:R-:W-:-:S05]  /*1040*/  I2FP.F32.U32 R25, R16 ;  /* 0x0000001000197245 */ /* 0x000fca0000201000 */
[----:B------:R-:W-:-:S04]  /*1050*/  FMUL R25, R8, R25 ;  /* 0x0000001908197220 */ /* 0x000fc80000400000 */
[----:B------:R-:W-:Y:S01]  /*1060*/  FFMA R27, R25, R27, R24 ;  /* 0x0000001b191b7223 */ /* 0x000fe20000000018 */
[----:B------:R-:W-:Y:S06]  /*1070*/  @P1 BRA `(.L_x_61) ;  /* 0xfffffffc00381947 */ /* 0x000fec000383ffff */
[----:B------:R-:W-:Y:S05]  /*1080*/  BSYNC.RECONVERGENT B3 ;  /* 0x0000000000037941 */ /* 0x000fea0003800200 */
.L_x_60:
[----:B------:R-:W-:-:S07]  /*1090*/  IMAD.U32 R20, RZ, RZ, UR21 ;  /* 0x00000015ff147e24 */ /* 0x000fce000f8e00ff */
.L_x_59:
[----:B------:R-:W-:-:S09]  /*10a0*/  UISETP.NE.AND UP1, UPT, UR19, URZ, UPT ;  /* 0x000000ff1300728c */ /* 0x000fd2000bf25270 */
[----:B------:R-:W-:Y:S05]  /*10b0*/  BRA.U !UP1, `(.L_x_62) ;  /* 0x0000000109b07547 */ /* 0x000fea000b800000 */
[----:B------:R-:W-:Y:S02]  /*10c0*/  UISETP.NE.AND UP1, UPT, UR20, URZ, UPT ;  /* 0x000000ff1400728c */ /* 0x000fe4000bf25270 */
[----:B------:R-:W-:-:S07]  /*10d0*/  UISETP.NE.AND UP2, UPT, UR8, URZ, UPT ;  /* 0x000000ff0800728c */ /* 0x000fce000bf45270 */
[----:B------:R-:W-:Y:S05]  /*10e0*/  BRA.U !UP1, `(.L_x_63) ;  /* 0x0000000109687547 */ /* 0x000fea000b800000 */
[----:B------:R-:W-:Y:S02]  /*10f0*/  IMAD R22, R6, R23, R20 ;  /* 0x0000001706167224 */ /* 0x000fe400078e0214 */
[----:B------:R-:W-:Y:S02]  /*1100*/  VIADD R20, R20, 0x2 ;  /* 0x0000000214147836 */ /* 0x000fe40000000000 */
[C---:B------:R-:W-:Y:S01]  /*1110*/  IMAD R16, R22.reuse, R21, R0 ;  /* 0x0000001516107224 */ /* 0x040fe200078e0200 */
[----:B------:R-:W-:-:S04]  /*1120*/  LEA R26, R22, UR7, 0x2 ;  /* 0x00000007161a7c11 */ /* 0x000fc8000f8e10ff */
[----:B------:R-:W-:-:S05]  /*1130*/  LEA R24, R16, UR5, 0x3 ;  /* 0x0000000510187c11 */ /* 0x000fca000f8e18ff */
[----:B------:R-:W0:Y:S01]  /*1140*/  LDS.64 R16, [R24] ;  /* 0x0000000018107984 */ /* 0x000e220000000a00 */
[----:B------:R-:W-:-:S06]  /*1150*/  IMAD R19, R21, 0x8, R24 ;  /* 0x0000000815137824 */ /* 0x000fcc00078e0218 */
[----:B------:R-:W2:Y:S01]  /*1160*/  LDS.64 R18, [R19] ;  /* 0x0000000013127984 */ /* 0x000ea20000000a00 */
[-C--:B0-----:R-:W-:Y:S02]  /*1170*/  LOP3.LUT R16, R16, R10.reuse, RZ, 0xc0, !PT ;  /* 0x0000000a10107212 */ /* 0x081fe400078ec0ff */
[-C--:B------:R-:W-:Y:S02]  /*1180*/  LOP3.LUT R25, R17, R11.reuse, RZ, 0xc0, !PT ;  /* 0x0000000b11197212 */ /* 0x080fe400078ec0ff */
[----:B------:R0:W-:Y:S01]  /*1190*/  POPC R22, R16 ;  /* 0x0000001000167309 */ /* 0x0001e20000000000 */
[----:B------:R-:W-:Y:S01]  /*11a0*/  LDS R17, [R26+0x4] ;  /* 0x000004001a117984 */ /* 0x000fe20000000800 */
[----:B--2---:R-:W-:Y:S02]  /*11b0*/  LOP3.LUT R28, R18, R10, RZ, 0xc0, !PT ;  /* 0x0000000a121c7212 */ /* 0x004fe400078ec0ff */
[----:B------:R-:W-:-:S04]  /*11c0*/  LOP3.LUT R24, R19, R11, RZ, 0xc0, !PT ;  /* 0x0000000b13187212 */ /* 0x000fc800078ec0ff */
[----:B------:R-:W2:Y:S01]  /*11d0*/  POPC R25, R25 ;  /* 0x0000001900197309 */ /* 0x000ea20000000000 */
[----:B0-----:R-:W0:Y:S07]  /*11e0*/  LDS R16, [R26] ;  /* 0x000000001a107984 */ /* 0x001e2e0000000800 */
[----:B------:R-:W-:Y:S01]  /*11f0*/  POPC R18, R28 ;  /* 0x0000001c00127309 */ /* 0x000fe20000000000 */
[----:B--2---:R-:W-:-:S07]  /*1200*/  IMAD.IADD R22, R22, 0x1, R25 ;  /* 0x0000000116167824 */ /* 0x004fce00078e0219 */
[----:B------:R-:W2:Y:S01]  /*1210*/  POPC R29, R24 ;  /* 0x00000018001d7309 */ /* 0x000ea20000000000 */
[----:B------:R-:W-:Y:S02]  /*1220*/  I2FP.F32.U32 R19, R22 ;  /* 0x0000001600137245 */ /* 0x000fe40000201000 */
[----:B--2---:R-:W-:-:S03]  /*1230*/  IADD3 R29, PT, PT, R18, R29, RZ ;  /* 0x0000001d121d7210 */ /* 0x004fc60007ffe0ff */
[----:B-1----:R-:W-:Y:S01]  /*1240*/  FMUL R18, R8, R19 ;  /* 0x0000001308127220 */ /* 0x002fe20000400000 */
[----:B------:R-:W-:-:S05]  /*1250*/  I2FP.F32.U32 R29, R29 ;  /* 0x0000001d001d7245 */ /* 0x000fca0000201000 */
[----:B------:R-:W-:Y:S01]  /*1260*/  FMUL R29, R8, R29 ;  /* 0x0000001d081d7220 */ /* 0x000fe20000400000 */
[----:B0-----:R-:W-:-:S04]  /*1270*/  FFMA R16, R18, R16, R27 ;  /* 0x0000001012107223 */ /* 0x001fc8000000001b */
[----:B------:R-:W-:-:S07]  /*1280*/  FFMA R27, R29, R17, R16 ;  /* 0x000000111d1b7223 */ /* 0x000fce0000000010 */
.L_x_63:
[----:B------:R-:W-:Y:S05]  /*1290*/  BRA.U !UP2, `(.L_x_62) ;  /* 0x000000010a387547 */ /* 0x000fea000b800000 */
[----:B------:R-:W-:-:S04]  /*12a0*/  IMAD R20, R6, R23, R20 ;  /* 0x0000001706147224 */ /* 0x000fc800078e0214 */
[C---:B------:R-:W-:Y:S01]  /*12b0*/  IMAD R21, R20.reuse, R21, R0 ;  /* 0x0000001514157224 */ /* 0x040fe200078e0200 */
[----:B------:R-:W-:-:S04]  /*12c0*/  LEA R20, R20, UR7, 0x2 ;  /* 0x0000000714147c11 */ /* 0x000fc8000f8e10ff */
[----:B------:R-:W-:Y:S02]  /*12d0*/  LEA R16, R21, UR5, 0x3 ;  /* 0x0000000515107c11 */ /* 0x000fe4000f8e18ff */
[----:B------:R-:W-:Y:S04]  /*12e0*/  LDS R20, [R20] ;  /* 0x0000000014147984 */ /* 0x000fe80000000800 */
[----:B------:R-:W0:Y:S02]  /*12f0*/  LDS.64 R16, [R16] ;  /* 0x0000000010107984 */ /* 0x000e240000000a00 */
[----:B0-----:R-:W-:Y:S02]  /*1300*/  LOP3.LUT R18, R16, R10, RZ, 0xc0, !PT ;  /* 0x0000000a10127212 */ /* 0x001fe400078ec0ff */
[----:B------:R-:W-:-:S02]  /*1310*/  LOP3.LUT R17, R17, R11, RZ, 0xc0, !PT ;  /* 0x0000000b11117212 */ /* 0x000fc400078ec0ff */
[----:B------:R-:W-:Y:S08]  /*1320*/  POPC R10, R18 ;  /* 0x00000012000a7309 */ /* 0x000ff00000000000 */
[----:B------:R-:W0:Y:S02]  /*1330*/  POPC R11, R17 ;  /* 0x00000011000b7309 */ /* 0x000e240000000000 */
[----:B0-----:R-:W-:-:S05]  /*1340*/  IMAD.IADD R10, R10, 0x1, R11 ;  /* 0x000000010a0a7824 */ /* 0x001fca00078e020b */
[----:B------:R-:W-:-:S05]  /*1350*/  I2FP.F32.U32 R11, R10 ;  /* 0x0000000a000b7245 */ /* 0x000fca0000201000 */
[----:B-1----:R-:W-:-:S04]  /*1360*/  FMUL R8, R8, R11 ;  /* 0x0000000b08087220 */ /* 0x002fc80000400000 */
[----:B------:R-:W-:-:S07]  /*1370*/  FFMA R27, R8, R20, R27 ;  /* 0x00000014081b7223 */ /* 0x000fce000000001b */
.L_x_62:
[----:B------:R-:W2:Y:S01]  /*1380*/  LDCU UR9, c[0x0][0x390] ;  /* 0x00007200ff0977ac */ /* 0x000ea20008000800 */
[----:B------:R-:W-:-:S04]  /*1390*/  IADD3 R9, PT, PT, R9, 0x1, RZ ;  /* 0x0000000109097810 */ /* 0x000fc80007ffe0ff */
[----:B--2---:R-:W-:-:S13]  /*13a0*/  ISETP.NE.AND P1, PT, R9, UR9, PT ;  /* 0x0000000909007c0c */ /* 0x004fda000bf25270 */
[----:B------:R-:W-:Y:S05]  /*13b0*/  @P1 BRA `(.L_x_64) ;  /* 0xfffffff800181947 */ /* 0x000fea000383ffff */
[----:B------:R-:W-:Y:S05]  /*13c0*/  BSYNC.RECONVERGENT B2 ;  /* 0x0000000000027941 */ /* 0x000fea0003800200 */
.L_x_58:
[----:B------:R-:W-:Y:S05]  /*13d0*/  BRA `(.L_x_57) ;  /* 0x0000000800587947 */ /* 0x000fea0003800000 */
.L_x_56:
[----:B------:R-:W-:Y:S05]  /*13e0*/  @!P0 BRA `(.L_x_57) ;  /* 0x0000000800548947 */ /* 0x000fea0003800000 */
[----:B------:R-:W0:Y:S01]  /*13f0*/  LDC R10, c[0x0][0x3a8] ;  /* 0x0000ea00ff0a7b82 */ /* 0x000e220000000800 */
[----:B------:R-:W1:Y:S01]  /*1400*/  S2R R11, SR_CgaCtaId ;  /* 0x00000000000b7919 */ /* 0x000e620000008800 */
[----:B------:R-:W-:Y:S01]  /*1410*/  USHF.L.U32 UR9, UR16, 0x3, URZ ;  /* 0x0000000310097899 */ /* 0x000fe200080006ff */
[----:B------:R-:W-:Y:S01]  /*1420*/  HFMA2 R27, -RZ, RZ, 0, 0 ;  /* 0x00000000ff1b7431 */ /* 0x000fe200000001ff */
[----:B------:R-:W2:Y:S04]  /*1430*/  LDCU UR10, c[0x0][0x3a8] ;  /* 0x00007500ff0a77ac */ /* 0x000ea80008000800 */
[----:B------:R-:W3:Y:S01]  /*1440*/  LDC.64 R8, c[0x0][0x390] ;  /* 0x0000e400ff087b82 */ /* 0x000ee20000000a00 */
[----:B0-----:R-:W-:-:S05]  /*1450*/  IMAD R17, R10, UR11, RZ ;  /* 0x0000000b0a117c24 */ /* 0x001fca000f8e02ff */
[----:B------:R-:W-:Y:S01]  /*1460*/  LEA R17, R17, UR9, 0x3 ;  /* 0x0000000911117c11 */ /* 0x000fe2000f8e18ff */
[----:B---3--:R-:W-:Y:S01]  /*1470*/  IMAD.SHL.U32 R16, R8, 0x4, RZ ;  /* 0x0000000408107824 */ /* 0x008fe200078e00ff */
[----:B------:R-:W-:Y:S01]  /*1480*/  MOV R8, 0x400 ;  /* 0x0000040000087802 */ /* 0x000fe20000000f00 */
[----:B--2---:R-:W-:Y:S02]  /*1490*/  IMAD R9, R9, UR10, RZ ;  /* 0x0000000a09097c24 */ /* 0x004fe4000f8e02ff */
[----:B------:R-:W-:Y:S01]  /*14a0*/  IMAD R17, R17, UR17, R16 ;  /* 0x0000001111117c24 */ /* 0x000fe2000f8e0210 */
[----:B-1----:R-:W-:Y:S01]  /*14b0*/  LEA R8, R11, R8, 0x18 ;  /* 0x000000080b087211 */ /* 0x002fe200078ec0ff */
[----:B------:R-:W-:Y:S02]  /*14c0*/  IMAD.SHL.U32 R11, R10, 0x4, RZ ;  /* 0x000000040a0b7824 */ /* 0x000fe400078e00ff */
[----:B------:R-:W-:Y:S01]  /*14d0*/  IMAD R20, R9, R6, RZ ;  /* 0x0000000609147224 */ /* 0x000fe200078e02ff */
[----:B------:R-:W-:-:S05]  /*14e0*/  IADD3 R8, PT, PT, R17, 0x8, R8 ;  /* 0x0000000811087810 */ /* 0x000fca0007ffe008 */
[----:B------:R-:W-:Y:S02]  /*14f0*/  IMAD R10, R11, R6, R8 ;  /* 0x000000060b0a7224 */ /* 0x000fe400078e0208 */
[----:B------:R-:W-:-:S07]  /*1500*/  IMAD.MOV.U32 R11, RZ, RZ, RZ ;  /* 0x000000ffff0b7224 */ /* 0x000fce00078e00ff */
.L_x_73:
[----:B0-----:R-:W0:Y:S01]  /*1510*/  LDCU UR9, c[0x0][0x394] ;  /* 0x00007280ff0977ac */ /* 0x001e220008000800 */
[----:B------:R-:W-:Y:S01]  /*1520*/  BSSY.RECONVERGENT B2, `(.L_x_65) ;  /* 0x000007d000027945 */ /* 0x000fe20003800200 */
[----:B0-----:R-:W-:-:S13]  /*1530*/  ISETP.GE.AND P1, PT, R0, UR9, PT ;  /* 0x0000000900007c0c */ /* 0x001fda000bf26270 */
[----:B-1----:R-:W-:Y:S05]  /*1540*/  @P1 BRA `(.L_x_66) ;  /* 0x0000000400e81947 */ /* 0x002fea0003800000 */
[----:B------:R-:W-:Y:S01]  /*1550*/  IMAD R8, R9, UR11, RZ ;  /* 0x0000000b09087c24 */ /* 0x000fe2000f8e02ff */
[----:B------:R-:W-:-:S04]  /*1560*/  MOV R22, R0 ;  /* 0x0000000000167202 */ /* 0x000fc80000000f00 */
[----:B------:R-:W-:-:S05]  /*1570*/  LEA R8, R8, UR5, 0x3 ;  /* 0x0000000508087c11 */ /* 0x000fca000f8e18ff */
[----:B------:R-:W-:-:S06]  /*1580*/  IMAD R21, R11, 0x4, R8 ;  /* 0x000000040b157824 */ /* 0x000fcc00078e0208 */
[----:B------:R-:W0:Y:S02]  /*1590*/  LDS R21, [R21] ;  /* 0x0000000015157984 */ /* 0x000e240000000800 */
.L_x_72:
[----:B-1----:R-:W1:Y:S01]  /*15a0*/  S2UR UR10, SR_CgaCtaId ;  /* 0x00000000000a79c3 */ /* 0x002e620000008800 */
[----:B------:R-:W-:-:S07]  /*15b0*/  UMOV UR9, 0x400 ;  /* 0x0000040000097882 */ /* 0x000fce0000000000 */
[----:B------:R-:W2:Y:S08]  /*15c0*/  LDC R23, c[0x0][0x394] ;  /* 0x0000e500ff177b82 */ /* 0x000eb00000000800 */
[----:B------:R-:W3:Y:S01]  /*15d0*/  LDC R25, c[0x0][0x3a8] ;  /* 0x0000ea00ff197b82 */ /* 0x000ee20000000800 */
[----:B-1----:R-:W-:Y:S01]  /*15e0*/  ULEA UR9, UR10, UR9, 0x18 ;  /* 0x000000090a097291 */ /* 0x002fe2000f8ec0ff */
[----:B--2---:R-:W-:-:S05]  /*15f0*/  IMAD R8, R11, R23, R22 ;  /* 0x000000170b087224 */ /* 0x004fca00078e0216 */
[----:B------:R-:W-:Y:S01]  /*1600*/  LEA R16, R8, UR9, 0x3 ;  /* 0x0000000908107c11 */ /* 0x000fe2000f8e18ff */
[----:B------:R-:W-:Y:S01]  /*1610*/  IMAD.MOV.U32 R8, RZ, RZ, RZ ;  /* 0x000000ffff087224 */ /* 0x000fe200078e00ff */
[----:B---3--:R-:W-:-:S04]  /*1620*/  ISETP.GE.U32.AND P1, PT, R25, 0x4, PT ;  /* 0x000000041900780c */ /* 0x008fc80003f26070 */
[----:B------:R-:W1:Y:S09]  /*1630*/  LDS.64 R16, [R16] ;  /* 0x0000000010107984 */ /* 0x000e720000000a00 */
[----:B------:R-:W-:Y:S05]  /*1640*/  @!P1 BRA `(.L_x_67) ;  /* 0x0000000000e49947 */ /* 0x000fea0003800000 */
[----:B------:R-:W-:Y:S01]  /*1650*/  IMAD.IADD R24, R20, 0x1, R22 ;  /* 0x0000000114187824 */ /* 0x000fe200078e0216 */
[----:B------:R-:W-:Y:S01]  /*1660*/  BSSY.RECONVERGENT B3, `(.L_x_68) ;  /* 0x0000036000037945 */ /* 0x000fe20003800200 */
[----:B------:R-:W-:Y:S01]  /*1670*/  MOV R26, R10 ;  /* 0x0000000a001a7202 */ /* 0x000fe20000000f00 */
[----:B------:R-:W-:Y:S02]  /*1680*/  IMAD.U32 R8, RZ, RZ, UR22 ;  /* 0x00000016ff087e24 */ /* 0x000fe4000f8e00ff */
[----:B------:R-:W-:-:S07]  /*1690*/  LEA R24, R24, UR9, 0x3 ;  /* 0x0000000918187c11 */ /* 0x000fce000f8e18ff */
.L_x_69:
[----:B------:R-:W-:Y:S02]  /*16a0*/  IMAD.U32 R19, RZ, RZ, UR13 ;  /* 0x0000000dff137e24 */ /* 0x000fe4000f8e00ff */
[----:B------:R-:W-:-:S03]  /*16b0*/  VIADD R8, R8, 0x4 ;  /* 0x0000000408087836 */ /* 0x000fc60000000000 */
[----:B------:R-:W-:Y:S02]  /*16c0*/  LEA R18, R19, R24, 0x3 ;  /* 0x0000001813127211 */ /* 0x000fe400078e18ff */
[----:B------:R-:W-:-:S04]  /*16d0*/  ISETP.NE.AND P1, PT, R8, RZ, PT ;  /* 0x000000ff0800720c */ /* 0x000fc80003f25270 */
[----:B------:R-:W1:Y:S02]  /*16e0*/  LDS.64 R18, [R18] ;  /* 0x0000000012127984 */ /* 0x000e640000000a00 */
[----:B-1----:R-:W-:Y:S02]  /*16f0*/  LOP3.LUT R18, R18, R16, RZ, 0xc0, !PT ;  /* 0x0000001012127212 */ /* 0x002fe400078ec0ff */
[----:B------:R-:W-:Y:S02]  /*1700*/  LOP3.LUT R29, R19, R17, RZ, 0xc0, !PT ;  /* 0x00000011131d7212 */ /* 0x000fe400078ec0ff */
[----:B------:R-:W-:Y:S08]  /*1710*/  POPC R19, R18 ;  /* 0x0000001200137309 */ /* 0x000ff00000000000 */
[----:B------:R1:W2:Y:S02]  /*1720*/  POPC R28, R29 ;  /* 0x0000001d001c7309 */ /* 0x0002a40000000000 */
[----:B-1----:R-:W1:Y:S01]  /*1730*/  LDS R29, [R26+-0x8] ;  /* 0xfffff8001a1d7984 */ /* 0x002e620000000800 */
[----:B--2---:R-:W-:-:S05]  /*1740*/  IMAD.IADD R19, R19, 0x1, R28 ;  /* 0x0000000113137824 */ /* 0x004fca00078e021c */
[----:B------:R-:W-:Y:S01]  /*1750*/  I2FP.F32.U32 R28, R19 ;  /* 0x00000013001c7245 */ /* 0x000fe20000201000 */
[----:B------:R-:W-:-:S04]  /*1760*/  IMAD R19, R5, R23, R24 ;  /* 0x0000001705137224 */ /* 0x000fc800078e0218 */
[----:B0-----:R-:W-:Y:S02]  /*1770*/  FMUL R28, R21, R28 ;  /* 0x0000001c151c7220 */ /* 0x001fe40000400000 */
[----:B------:R-:W0:Y:S02]  /*1780*/  LDS.64 R18, [R19] ;  /* 0x0000000013127984 */ /* 0x000e240000000a00 */
[----:B-1----:R-:W-:Y:S01]  /*1790*/  FFMA R27, R28, R29, R27 ;  /* 0x0000001d1c1b7223 */ /* 0x002fe2000000001b */
[----:B0-----:R-:W-:Y:S02]  /*17a0*/  LOP3.LUT R28, R18, R16, RZ, 0xc0, !PT ;  /* 0x00000010121c7212 */ /* 0x001fe400078ec0ff */
[----:B------:R-:W-:Y:S02]  /*17b0*/  LOP3.LUT R29, R19, R17, RZ, 0xc0, !PT ;  /* 0x00000011131d7212 */ /* 0x000fe400078ec0ff */
[----:B------:R0:W-:Y:S08]  /*17c0*/  POPC R18, R28 ;  /* 0x0000001c00127309 */ /* 0x0001f00000000000 */
[----:B------:R-:W1:Y:S01]  /*17d0*/  POPC R29, R29 ;  /* 0x0000001d001d7309 */ /* 0x000e620000000000 */
[----:B0-----:R-:W0:Y:S01]  /*17e0*/  LDS R28, [R26+-0x4] ;  /* 0xfffffc001a1c7984 */ /* 0x001e220000000800 */
[----:B-1----:R-:W-:-:S05]  /*17f0*/  IMAD.IADD R18, R18, 0x1, R29 ;  /* 0x0000000112127824 */ /* 0x002fca00078e021d */
[----:B------:R-:W-:-:S05]  /*1800*/  I2FP.F32.U32 R18, R18 ;  /* 0x0000001200127245 */ /* 0x000fca0000201000 */
[----:B------:R-:W-:-:S04]  /*1810*/  FMUL R18, R21, R18 ;  /* 0x0000001215127220 */ /* 0x000fc80000400000 */
[----:B0-----:R-:W-:Y:S01]  /*1820*/  FFMA R27, R18, R28, R27 ;  /* 0x0000001c121b7223 */ /* 0x001fe2000000001b */
[----:B------:R-:W-:-:S06]  /*1830*/  IMAD R18, R4, R23, R24 ;  /* 0x0000001704127224 */ /* 0x000fcc00078e0218 */
[----:B------:R-:W0:Y:S02]  /*1840*/  LDS.64 R18, [R18] ;  /* 0x0000000012127984 */ /* 0x000e240000000a00 */
[----:B0-----:R-:W-:Y:S02]  /*1850*/  LOP3.LUT R18, R18, R16, RZ, 0xc0, !PT ;  /* 0x0000001012127212 */ /* 0x001fe400078ec0ff */
[----:B------:R-:W-:Y:S02]  /*1860*/  LOP3.LUT R29, R19, R17, RZ, 0xc0, !PT ;  /* 0x00000011131d7212 */ /* 0x000fe400078ec0ff */
[----:B------:R-:W-:Y:S08]  /*1870*/  POPC R19, R18 ;  /* 0x0000001200137309 */ /* 0x000ff00000000000 */
[----:B------:R0:W1:Y:S02]  /*1880*/  POPC R28, R29 ;  /* 0x0000001d001c7309 */ /* 0x0000640000000000 */
[----:B0-----:R-:W0:Y:S01]  /*1890*/  LDS R29, [R26] ;  /* 0x000000001a1d7984 */ /* 0x001e220000000800 */
[----:B-1----:R-:W-:-:S04]  /*18a0*/  IADD3 R19, PT, PT, R19, R28, RZ ;  /* 0x0000001c13137210 */ /* 0x002fc80007ffe0ff */
[----:B------:R-:W-:Y:S01]  /*18b0*/  I2FP.F32.U32 R28, R19 ;  /* 0x00000013001c7245 */ /* 0x000fe20000201000 */
[--C-:B------:R-:W-:Y:S02]  /*18c0*/  IMAD R19, R2, R23, R24.reuse ;  /* 0x0000001702137224 */ /* 0x100fe400078e0218 */
[----:B------:R-:W-:Y:S02]  /*18d0*/  IMAD R24, R23, 0x20, R24 ;  /* 0x0000002017187824 */ /* 0x000fe400078e0218 */
[----:B------:R-:W-:Y:S02]  /*18e0*/  FMUL R28, R21, R28 ;  /* 0x0000001c151c7220 */ /* 0x000fe40000400000 */
[----:B------:R-:W1:Y:S02]  /*18f0*/  LDS.64 R18, [R19] ;  /* 0x0000000013127984 */ /* 0x000e640000000a00 */
[----:B0-----:R-:W-:Y:S01]  /*1900*/  FFMA R27, R28, R29, R27 ;  /* 0x0000001d1c1b7223 */ /* 0x001fe2000000001b */
[----:B-1----:R-:W-:-:S02]  /*1910*/  LOP3.LUT R28, R18, R16, RZ, 0xc0, !PT ;  /* 0x00000010121c7212 */ /* 0x002fc400078ec0ff */
[----:B------:R-:W-:Y:S02]  /*1920*/  LOP3.LUT R29, R19, R17, RZ, 0xc0, !PT ;  /* 0x00000011131d7212 */ /* 0x000fe400078ec0ff */
[----:B------:R0:W-:Y:S08]  /*1930*/  POPC R18, R28 ;  /* 0x0000001c00127309 */ /* 0x0001f00000000000 */
[----:B------:R-:W1:Y:S01]  /*1940*/  POPC R29, R29 ;  /* 0x0000001d001d7309 */ /* 0x000e620000000000 */
[----:B0-----:R0:W2:Y:S02]  /*1950*/  LDS R28, [R26+0x4] ;  /* 0x000004001a1c7984 */ /* 0x0010a40000000800 */
[----:B0-----:R-:W-:Y:S01]  /*1960*/  IADD3 R26, PT, PT, R26, 0x10, RZ ;  /* 0x000000101a1a7810 */ /* 0x001fe20007ffe0ff */
[----:B-1----:R-:W-:-:S05]  /*1970*/  IMAD.IADD R18, R18, 0x1, R29 ;  /* 0x0000000112127824 */ /* 0x002fca00078e021d */
[----:B------:R-:W-:-:S05]  /*1980*/  I2FP.F32.U32 R18, R18 ;  /* 0x0000001200127245 */ /* 0x000fca0000201000 */
[----:B------:R-:W-:-:S04]  /*1990*/  FMUL R18, R21, R18 ;  /* 0x0000001215127220 */ /* 0x000fc80000400000 */
[----:B--2---:R-:W-:Y:S01]  /*19a0*/  FFMA R27, R18, R28, R27 ;  /* 0x0000001c121b7223 */ /* 0x004fe2000000001b */
[----:B------:R-:W-:Y:S06]  /*19b0*/  @P1 BRA `(.L_x_69) ;  /* 0xfffffffc00381947 */ /* 0x000fec000383ffff */
[----:B------:R-:W-:Y:S05]  /*19c0*/  BSYNC.RECONVERGENT B3 ;  /* 0x0000000000037941 */ /* 0x000fea0003800200 */
.L_x_68:
[----:B------:R-:W-:-:S07]  /*19d0*/  IMAD.U32 R8, RZ, RZ, UR21 ;  /* 0x00000015ff087e24 */ /* 0x000fce000f8e00ff */
.L_x_67:
[----:B------:R-:W-:-:S09]  /*19e0*/  UISETP.NE.AND UP1, UPT, UR19, URZ, UPT ;  /* 0x000000ff1300728c */ /* 0x000fd2000bf25270 */
[----:B------:R-:W-:Y:S05]  /*19f0*/  BRA.U !UP1, `(.L_x_70) ;  /* 0x0000000109b07547 */ /* 0x000fea000b800000 */
[----:B------:R-:W-:Y:S02]  /*1a00*/  UISETP.NE.AND UP1, UPT, UR20, URZ, UPT ;  /* 0x000000ff1400728c */ /* 0x000fe4000bf25270 */
[----:B------:R-:W-:-:S07]  /*1a10*/  UISETP.NE.AND UP2, UPT, UR8, URZ, UPT ;  /* 0x000000ff0800728c */ /* 0x000fce000bf45270 */
[----:B------:R-:W-:Y:S05]  /*1a20*/  BRA.U !UP1, `(.L_x_71) ;  /* 0x0000000109687547 */ /* 0x000fea000b800000 */
[----:B------:R-:W-:Y:S01]  /*1a30*/  IMAD R26, R6, R25, R8 ;  /* 0x00000019061a7224 */ /* 0x000fe200078e0208 */
[----:B------:R-:W-:-:S03]  /*1a40*/  IADD3 R8, PT, PT, R8, 0x2, RZ ;  /* 0x0000000208087810 */ /* 0x000fc60007ffe0ff */
[C---:B------:R-:W-:Y:S01]  /*1a50*/  IMAD R24, R26.reuse, R23, R22 ;  /* 0x000000171a187224 */ /* 0x040fe200078e0216 */
[----:B------:R-:W-:-:S04]  /*1a60*/  LEA R26, R26, UR7, 0x2 ;  /* 0x000000071a1a7c11 */ /* 0x000fc8000f8e10ff */
[----:B------:R-:W-:-:S05]  /*1a70*/  LEA R24, R24, UR5, 0x3 ;  /* 0x0000000518187c11 */ /* 0x000fca000f8e18ff */
[----:B------:R-:W1:Y:S02]  /*1a80*/  LDS.64 R18, [R24] ;  /* 0x0000000018127984 */ /* 0x000e640000000a00 */
[----:B-1----:R-:W-:Y:S02]  /*1a90*/  LOP3.LUT R28, R18, R16, RZ, 0xc0, !PT ;  /* 0x00000010121c7212 */ /* 0x002fe400078ec0ff */
[----:B------:R-:W-:Y:S02]  /*1aa0*/  LOP3.LUT R29, R19, R17, RZ, 0xc0, !PT ;  /* 0x00000011131d7212 */ /* 0x000fe400078ec0ff */
[----:B------:R-:W-:Y:S08]  /*1ab0*/  POPC R18, R28 ;  /* 0x0000001c00127309 */ /* 0x000ff00000000000 */
[----:B------:R-:W1:Y:S02]  /*1ac0*/  POPC R19, R29 ;  /* 0x0000001d00137309 */ /* 0x000e640000000000 */
[----:B-1----:R-:W-:-:S02]  /*1ad0*/  IADD3 R18, PT, PT, R18, R19, RZ ;  /* 0x0000001312127210 */ /* 0x002fc40007ffe0ff */
[----:B------:R-:W1:Y:S02]  /*1ae0*/  LDS R19, [R26] ;  /* 0x000000001a137984 */ /* 0x000e640000000800 */
[----:B------:R-:W-:-:S05]  /*1af0*/  I2FP.F32.U32 R18, R18 ;  /* 0x0000001200127245 */ /* 0x000fca0000201000 */
[----:B0-----:R-:W-:-:S04]  /*1b00*/  FMUL R18, R21, R18 ;  /* 0x0000001215127220 */ /* 0x001fc80000400000 */
[----:B-1----:R-:W-:Y:S01]  /*1b10*/  FFMA R27, R18, R19, R27 ;  /* 0x00000013121b7223 */ /* 0x002fe2000000001b */
[----:B------:R-:W-:Y:S02]  /*1b20*/  IMAD R18, R23, 0x8, R24 ;  /* 0x0000000817127824 */ /* 0x000fe400078e0218 */
[----:B------:R-:W-:Y:S04]  /*1b30*/  LDS R24, [R26+0x4] ;  /* 0x000004001a187984 */ /* 0x000fe80000000800 */
[----:B------:R-:W0:Y:S02]  /*1b40*/  LDS.64 R18, [R18] ;  /* 0x0000000012127984 */ /* 0x000e240000000a00 */
[----:B0-----:R-:W-:Y:S02]  /*1b50*/  LOP3.LUT R29, R18, R16, RZ, 0xc0, !PT ;  /* 0x00000010121d7212 */ /* 0x001fe400078ec0ff */
[----:B------:R-:W-:-:S02]  /*1b60*/  LOP3.LUT R18, R19, R17, RZ, 0xc0, !PT ;  /* 0x0000001113127212 */ /* 0x000fc400078ec0ff */
[----:B------:R-:W-:Y:S08]  /*1b70*/  POPC R19, R29 ;  /* 0x0000001d00137309 */ /* 0x000ff00000000000 */
[----:B------:R-:W0:Y:S02]  /*1b80*/  POPC R28, R18 ;  /* 0x00000012001c7309 */ /* 0x000e240000000000 */
[----:B0-----:R-:W-:-:S05]  /*1b90*/  IMAD.IADD R19, R19, 0x1, R28 ;  /* 0x0000000113137824 */ /* 0x001fca00078e021c */
[----:B------:R-:W-:-:S05]  /*1ba0*/  I2FP.F32.U32 R28, R19 ;  /* 0x00000013001c7245 */ /* 0x000fca0000201000 */
[----:B------:R-:W-:-:S04]  /*1bb0*/  FMUL R28, R21, R28 ;  /* 0x0000001c151c7220 */ /* 0x000fc80000400000 */
[----:B------:R-:W-:-:S07]  /*1bc0*/  FFMA R27, R28, R24, R27 ;  /* 0x000000181c1b7223 */ /* 0x000fce000000001b */
.L_x_71:
[----:B------:R-:W-:Y:S05]  /*1bd0*/  BRA.U !UP2, `(.L_x_70) ;  /* 0x000000010a387547 */ /* 0x000fea000b800000 */
[----:B------:R-:W-:-:S04]  /*1be0*/  IMAD R8, R6, R25, R8 ;  /* 0x0000001906087224 */ /* 0x000fc800078e0208 */
[C---:B------:R-:W-:Y:S01]  /*1bf0*/  IMAD R18, R8.reuse, R23, R22 ;  /* 0x0000001708127224 */ /* 0x040fe200078e0216 */
[----:B------:R-:W-:-:S04]  /*1c00*/  LEA R8, R8, UR7, 0x2 ;  /* 0x0000000708087c11 */ /* 0x000fc8000f8e10ff */
[----:B------:R-:W-:Y:S02]  /*1c10*/  LEA R18, R18, UR5, 0x3 ;  /* 0x0000000512127c11 */ /* 0x000fe4000f8e18ff */
[----:B------:R-:W-:Y:S04]  /*1c20*/  LDS R8, [R8] ;  /* 0x0000000008087984 */ /* 0x000fe80000000800 */
[----:B------:R-:W1:Y:S02]  /*1c30*/  LDS.64 R18, [R18] ;  /* 0x0000000012127984 */ /* 0x000e640000000a00 */
[----:B-1----:R-:W-:Y:S02]  /*1c40*/  LOP3.LUT R17, R19, R17, RZ, 0xc0, !PT ;  /* 0x0000001113117212 */ /* 0x002fe400078ec0ff */
[----:B------:R-:W-:-:S04]  /*1c50*/  LOP3.LUT R24, R18, R16, RZ, 0xc0, !PT ;  /* 0x0000001012187212 */ /* 0x000fc800078ec0ff */
[----:B------:R-:W-:Y:S08]  /*1c60*/  POPC R16, R24 ;  /* 0x0000001800107309 */ /* 0x000ff00000000000 */
[----:B------:R-:W1:Y:S02]  /*1c70*/  POPC R17, R17 ;  /* 0x0000001100117309 */ /* 0x000e640000000000 */
[----:B-1----:R-:W-:-:S05]  /*1c80*/  IMAD.IADD R16, R16, 0x1, R17 ;  /* 0x0000000110107824 */ /* 0x002fca00078e0211 */
[----:B------:R-:W-:-:S05]  /*1c90*/  I2FP.F32.U32 R16, R16 ;  /* 0x0000001000107245 */ /* 0x000fca0000201000 */
[----:B0-----:R-:W-:-:S04]  /*1ca0*/  FMUL R16, R21, R16 ;  /* 0x0000001015107220 */ /* 0x001fc80000400000 */
[----:B------:R-:W-:-:S07]  /*1cb0*/  FFMA R27, R16, R8, R27 ;  /* 0x00000008101b7223 */ /* 0x000fce000000001b */
.L_x_70:
[----:B------:R-:W-:-:S05]  /*1cc0*/  VIADD R22, R22, 0x20 ;  /* 0x0000002016167836 */ /* 0x000fca0000000000 */
[----:B------:R-:W-:-:S13]  /*1cd0*/  ISETP.GE.AND P1, PT, R22, R23, PT ;  /* 0x000000171600720c */ /* 0x000fda0003f26270 */
[----:B------:R-:W-:Y:S05]  /*1ce0*/  @!P1 BRA `(.L_x_72) ;  /* 0xfffffff8002c9947 */ /* 0x000fea000383ffff */
.L_x_66:
[----:B------:R-:W-:Y:S05]  /*1cf0*/  BSYNC.RECONVERGENT B2 ;  /* 0x0000000000027941 */ /* 0x000fea0003800200 */
.L_x_65:
[----:B------:R-:W2:Y:S01]  /*1d00*/  LDCU UR9, c[0x0][0x390] ;  /* 0x00007200ff0977ac */ /* 0x000ea20008000800 */
[----:B------:R-:W-:-:S04]  /*1d10*/  IADD3 R11, PT, PT, R11, 0x1, RZ ;  /* 0x000000010b0b7810 */ /* 0x000fc80007ffe0ff */
[----:B--2---:R-:W-:-:S13]  /*1d20*/  ISETP.NE.AND P1, PT, R11, UR9, PT ;  /* 0x000000090b007c0c */ /* 0x004fda000bf25270 */
[----:B------:R-:W-:Y:S05]  /*1d30*/  @P1 BRA `(.L_x_73) ;  /* 0xfffffff400f41947 */ /* 0x000fea000383ffff */
.L_x_57:
[----:B------:R-:W-:Y:S05]  /*1d40*/  BSYNC.RECONVERGENT B0 ;  /* 0x0000000000007941 */ /* 0x000fea0003800200 */
.L_x_55:
[----:B------:R-:W-:Y:S01]  /*1d50*/  UMOV UR9, 0xffffffff ;  /* 0xffffffff00097882 */ /* 0x000fe20000000000 */
[----:B------:R-:W-:Y:S02]  /*1d60*/  ISETP.NE.AND P1, PT, R0, RZ, PT ;  /* 0x000000ff0000720c */ /* 0x000fe40003f25270 */
[----:B------:R-:W-:Y:S11]  /*1d70*/  BRA.DIV UR9, `(.L_x_74) ;  /* 0x0000000209807947 */ /* 0x000ff6000b800000 */
[----:B-1----:R-:W1:Y:S02]  /*1d80*/  SHFL.DOWN PT, R8, R27, 0x10, 0x1f ;  /* 0x0a001f001b087f89 */ /* 0x002e6400000e0000 */
[----:B-1----:R-:W-:-:S05]  /*1d90*/  FADD R8, R8, R27 ;  /* 0x0000001b08087221 */ /* 0x002fca0000000000 */
[----:B------:R-:W1:Y:S02]  /*1da0*/  SHFL.DOWN PT, R9, R8, 0x8, 0x1f ;  /* 0x09001f0008097f89 */ /* 0x000e6400000e0000 */
[----:B-1----:R-:W-:-:S05]  /*1db0*/  FADD R9, R8, R9 ;  /* 0x0000000908097221 */ /* 0x002fca0000000000 */
[----:B0-----:R-:W0:Y:S02]  /*1dc0*/  SHFL.DOWN PT, R10, R9, 0x4, 0x1f ;  /* 0x08801f00090a7f89 */ /* 0x001e2400000e0000 */
[----:B0-----:R-:W-:-:S05]  /*1dd0*/  FADD R10, R9, R10 ;  /* 0x0000000a090a7221 */ /* 0x001fca0000000000 */
[----:B------:R-:W0:Y:S02]  /*1de0*/  SHFL.DOWN PT, R11, R10, 0x2, 0x1f ;  /* 0x08401f000a0b7f89 */ /* 0x000e2400000e0000 */
[----:B0-----:R-:W-:-:S05]  /*1df0*/  FADD R11, R10, R11 ;  /* 0x0000000b0a0b7221 */ /* 0x001fca0000000000 */
[----:B------:R0:W1:Y:S02]  /*1e00*/  SHFL.DOWN PT, R16, R11, 0x1, 0x1f ;  /* 0x08201f000b107f89 */ /* 0x00006400000e0000 */
.L_x_83:
[----:B01----:R-:W-:Y:S01]  /*1e10*/  FADD R11, R11, R16 ;  /* 0x000000100b0b7221 */ /* 0x003fe20000000000 */
[----:B------:R-:W-:Y:S06]  /*1e20*/  @P1 BRA `(.L_x_54) ;  /* 0x0000000000201947 */ /* 0x000fec0003800000 */
[----:B------:R-:W0:Y:S01]  /*1e30*/  LDCU.64 UR24, c[0x0][0x3d8] ;  /* 0x00007b00ff1877ac */ /* 0x000e220008000a00 */
[----:B-----5:R-:W-:Y:S01]  /*1e40*/  IADD3 R9, P1, PT, R14, R12, RZ ;  /* 0x0000000c0e097210 */ /* 0x020fe20007f3e0ff */
[----:B------:R-:W1:Y:S04]  /*1e50*/  LDCU UR9, c[0x0][0x3d0] ;  /* 0x00007a00ff0977ac */ /* 0x000e680008000800 */
[----:B------:R-:W-:Y:S01]  /*1e60*/  IMAD.X R14, R15, 0x1, R7, P1 ;  /* 0x000000010f0e7824 */ /* 0x000fe200008e0607 */
[----:B0-----:R-:W-:-:S04]  /*1e70*/  LEA R8, P1, R9, UR24, 0x2 ;  /* 0x0000001809087c11 */ /* 0x001fc8000f8210ff */
[----:B------:R-:W-:Y:S01]  /*1e80*/  LEA.HI.X R9, R9, UR25, R14, 0x2, P1 ;  /* 0x0000001909097c11 */ /* 0x000fe200088f140e */
[----:B-1----:R-:W-:-:S05]  /*1e90*/  FMUL R11, R11, UR9 ;  /* 0x000000090b0b7c20 */ /* 0x002fca0008400000 */
[----:B------:R2:W-:Y:S03]  /*1ea0*/  STG.E desc[UR14][R8.64], R11 ;  /* 0x0000000b08007986 */ /* 0x0005e6000c10190e */
.L_x_54:
[----:B------:R-:W-:Y:S05]  /*1eb0*/  BSYNC B1 ;  /* 0x0000000000017941 */ /* 0x000fea0003800000 */
.L_x_53:
[----:B------:R-:W3:Y:S01]  /*1ec0*/  LDCU UR9, c[0x0][0x3b8] ;  /* 0x00007700ff0977ac */ /* 0x000ee20008000800 */
[----:B------:R-:W-:-:S06]  /*1ed0*/  UIADD3 UR10, UPT, UPT, UR18, 0x1f, URZ ;  /* 0x0000001f120a7890 */ /* 0x000fcc000fffe0ff */
[----:B--2---:R-:W-:-:S05]  /*1ee0*/  IMAD.U32 R9, RZ, RZ, UR10 ;  /* 0x0000000aff097e24 */ /* 0x004fca000f8e00ff */
[----:B------:R-:W-:Y:S01]  /*1ef0*/  LEA.HI R6, R9, R6, RZ, 0x1b ;  /* 0x0000000609067211 */ /* 0x000fe200078fd8ff */
[----:B---3--:R-:W-:-:S04]  /*1f00*/  UISETP.LT.AND UP1, UPT, UR9, 0x1, UPT ;  /* 0x000000010900788c */ /* 0x008fc8000bf21270 */
[----:B------:R-:W-:-:S06]  /*1f10*/  USEL UR9, UR9, 0x1, !UP1 ;  /* 0x0000000109097887 */ /* 0x000fcc000c800000 */
[----:B------:R-:W-:-:S13]  /*1f20*/  ISETP.GE.U32.AND P1, PT, R6, UR9, PT ;  /* 0x0000000906007c0c */ /* 0x000fda000bf26070 */
[----:B------:R-:W-:Y:S05]  /*1f30*/  @!P1 BRA `(.L_x_75) ;  /* 0xffffffe800f09947 */ /* 0x000fea000383ffff */
.L_x_52:
[----:B------:R-:W-:Y:S05]  /*1f40*/  WARPSYNC.ALL ;  /* 0x0000000000007948 */ /* 0x000fea0003800000 */
[----:B------:R-:W-:Y:S06]  /*1f50*/  BAR.SYNC.DEFER_BLOCKING 0x0 ;  /* 0x0000000000007b1d */ /* 0x000fec0000010000 */
[----:B------:R-:W-:Y:S05]  /*1f60*/  BRA.U UP0, `(.L_x_76) ;  /* 0xffffffe500a47547 */ /* 0x000fea000b83ffff */
[----:B------:R-:W-:Y:S05]  /*1f70*/  EXIT ;  /* 0x000000000000794d */ /* 0x000fea0003800000 */
.L_x_74:
[----:B------:R-:W-:Y:S01]  /*1f80*/  BSSY B0, `(.L_x_77) ;  /* 0x0000008000007945 */ /* 0x000fe20003800000 */
[----:B-1----:R-:W-:Y:S01]  /*1f90*/  MOV R8, R27 ;  /* 0x0000001b00087202 */ /* 0x002fe20000000f00 */
[----:B------:R-:W-:Y:S01]  /*1fa0*/  IMAD.MOV.U32 R18, RZ, RZ, 0x10 ;  /* 0x00000010ff127424 */ /* 0x000fe200078e00ff */
[----:B------:R-:W-:Y:S01]  /*1fb0*/  MOV R17, 0xffffffff ;  /* 0xffffffff00117802 */ /* 0x000fe20000000f00 */
[----:B------:R-:W-:-:S07]  /*1fc0*/  IMAD.MOV.U32 R19, RZ, RZ, 0x1f ;  /* 0x0000001fff137424 */ /* 0x000fce00078e00ff */
[----:B0----5:R-:W-:Y:S05]  /*1fd0*/  WARPSYNC.COLLECTIVE R17, `(.L_x_78) ;  /* 0x0000000011087348 */ /* 0x021fea0003c00000 */
[----:B------:R1:W2:Y:S02]  /*1fe0*/  SHFL.DOWN P2, R16, R8, R18, R19 ;  /* 0x0800001208107389 */ /* 0x0002a40000040013 */
[----:B012--5:R-:W-:Y:S05]  /*1ff0*/  ENDCOLLECTIVE ;  /* 0x000000000000791b */ /* 0x027fea0003800000 */
.L_x_78:
[----:B------:R-:W-:Y:S05]  /*2000*/  BSYNC B0 ;  /* 0x0000000000007941 */ /* 0x000fea0003800000 */
.L_x_77:
[----:B------:R-:W-:Y:S02]  /*2010*/  IMAD.MOV.U32 R8, RZ, RZ, R16 ;  /* 0x000000ffff087224 */ /* 0x000fe400078e0010 */
[----:B------:R-:W-:Y:S02]  /*2020*/  HFMA2 R19, -RZ, RZ, 0, 1.847743988037109375e-06 ;  /* 0x0000001fff137431 */ /* 0x000fe400000001ff */
[----:B------:R-:W-:Y:S02]  /*2030*/  IMAD.MOV.U32 R18, RZ, RZ, 0x8 ;  /* 0x00000008ff127424 */ /* 0x000fe400078e00ff */
[----:B------:R-:W-:Y:S01]  /*2040*/  FADD R8, R8, R27 ;  /* 0x0000001b08087221 */ /* 0x000fe20000000000 */
[----:B------:R-:W-:-:S07]  /*2050*/  IMAD.MOV.U32 R17, RZ, RZ, -0x1 ;  /* 0xffffffffff117424 */ /* 0x000fce00078e00ff */
[----:B------:R-:W-:Y:S05]  /*2060*/  WARPSYNC.COLLECTIVE R17, `(.L_x_79) ;  /* 0x0000000011087348 */ /* 0x000fea0003c00000 */
[----:B------:R0:W1:Y:S02]  /*2070*/  SHFL.DOWN P2, R16, R8, R18, R19 ;  /* 0x0800001208107389 */ /* 0x0000640000040013 */
[----:B01----:R-:W-:Y:S05]  /*2080*/  ENDCOLLECTIVE ;  /* 0x000000000000791b */ /* 0x003fea0003800000 */
.L_x_79:
[----:B------:R-:W-:Y:S02]  /*2090*/  IMAD.MOV.U32 R18, RZ, RZ, 0x4 ;  /* 0x00000004ff127424 */ /* 0x000fe400078e00ff */
[----:B------:R-:W-:-:S04]  /*20a0*/  IMAD.MOV.U32 R9, RZ, RZ, R16 ;  /* 0x000000ffff097224 */ /* 0x000fc800078e0010 */
[----:B------:R-:W-:-:S05]  /*20b0*/  FADD R9, R8, R9 ;  /* 0x0000000908097221 */ /* 0x000fca0000000000 */
[----:B------:R-:W-:-:S07]  /*20c0*/  MOV R8, R9 ;  /* 0x0000000900087202 */ /* 0x000fce0000000f00 */
[----:B------:R-:W-:Y:S05]  /*20d0*/  WARPSYNC.COLLECTIVE R17, `(.L_x_80) ;  /* 0x0000000011087348 */ /* 0x000fea0003c00000 */
[----:B------:R0:W1:Y:S02]  /*20e0*/  SHFL.DOWN P2, R16, R8, R18, R19 ;  /* 0x0800001208107389 */ /* 0x0000640000040013 */
[----:B01----:R-:W-:Y:S05]  /*20f0*/  ENDCOLLECTIVE ;  /* 0x000000000000791b */ /* 0x003fea0003800000 */
.L_x_80:
[----:B------:R-:W-:Y:S02]  /*2100*/  IMAD.MOV.U32 R18, RZ, RZ, 0x2 ;  /* 0x00000002ff127424 */ /* 0x000fe400078e00ff */
[----:B------:R-:W-:-:S04]  /*2110*/  IMAD.MOV.U32 R10, RZ, RZ, R16 ;  /* 0x000000ffff0a7224 */ /* 0x000fc800078e0010 */
[----:B------:R-:W-:-:S05]  /*2120*/  FADD R10, R9, R10 ;  /* 0x0000000a090a7221 */ /* 0x000fca0000000000 */
[----:B------:R-:W-:-:S07]  /*2130*/  MOV R8, R10 ;  /* 0x0000000a00087202 */ /* 0x000fce0000000f00 */
[----:B------:R-:W-:Y:S05]  /*2140*/  WARPSYNC.COLLECTIVE R17, `(.L_x_81) ;  /* 0x0000000011087348 */ /* 0x000fea0003c00000 */
[----:B------:R0:W1:Y:S02]  /*2150*/  SHFL.DOWN P2, R16, R8, R18, R19 ;  /* 0x0800001208107389 */ /* 0x0000640000040013 */
[----:B01----:R-:W-:Y:S05]  /*2160*/  ENDCOLLECTIVE ;  /* 0x000000000000791b */ /* 0x003fea0003800000 */
.L_x_81:
[----:B------:R-:W-:Y:S02]  /*2170*/  IMAD.MOV.U32 R18, RZ, RZ, 0x1 ;  /* 0x00000001ff127424 */ /* 0x000fe400078e00ff */
[----:B------:R-:W-:-:S04]  /*2180*/  IMAD.MOV.U32 R11, RZ, RZ, R16 ;  /* 0x000000ffff0b7224 */ /* 0x000fc800078e0010 */
[----:B------:R-:W-:-:S05]  /*2190*/  FADD R11, R10, R11 ;  /* 0x0000000b0a0b7221 */ /* 0x000fca0000000000 */
[----:B------:R-:W-:-:S07]  /*21a0*/  MOV R8, R11 ;  /* 0x0000000b00087202 */ /* 0x000fce0000000f00 */
[----:B------:R-:W-:Y:S05]  /*21b0*/  WARPSYNC.COLLECTIVE R17, `(.L_x_82) ;  /* 0x0000000011087348 */ /* 0x000fea0003c00000 */
[----:B------:R0:W1:Y:S02]  /*21c0*/  SHFL.DOWN P2, R16, R8, R18, R19 ;  /* 0x0800001208107389 */ /* 0x0000640000040013 */
[----:B01----:R-:W-:Y:S05]  /*21d0*/  ENDCOLLECTIVE ;  /* 0x000000000000791b */ /* 0x003fea0003800000 */
.L_x_82:
[----:B------:R-:W-:Y:S05]  /*21e0*/  BRA `(.L_x_83) ;  /* 0xfffffffc00087947 */ /* 0x000fea000383ffff */
.L_x_84:
        /* <DEDUP_REMOVED lines=9> */
.L_x_198:


//--------------------- .text.popcount_weighted_keys_literal_fused_multiq_kernel_warp_out --------------------------
	.section	.text.popcount_weighted_keys_literal_fused_multiq_kernel_warp_out,"ax",@progbits
	.align	128
        .global         popcount_weighted_keys_literal_fused_multiq_kernel_warp_out
        .type           popcount_weighted_keys_literal_fused_multiq_kernel_warp_out,@function
        .size           popcount_weighted_keys_literal_fused_multiq_kernel_warp_out,(.L_x_199 - popcount_weighted_keys_literal_fused_multiq_kernel_warp_out)
        .other          popcount_weighted_keys_literal_fused_multiq_kernel_warp_out,@"STO_CUDA_ENTRY STV_DEFAULT"
popcount_weighted_keys_literal_fused_multiq_kernel_warp_out:
.text.popcount_weighted_keys_literal_fused_multiq_kernel_warp_out:
        /* <DEDUP_REMOVED lines=8> */
[----:B------:R-:W1:Y:S01]  /*0080*/  LDCU UR7, c[0x0][0x3b8] ;  /* 0x00007700ff0777ac */ /* 0x000e620008000800 */
[----:B------:R-:W2:Y:S01]  /*0090*/  S2R R8, SR_TID.X ;  /* 0x0000000000087919 */ /* 0x000ea20000002100 */
[----:B------:R-:W-:Y:S01]  /*00a0*/  IMAD.MOV.U32 R2, RZ, RZ, RZ ;  /* 0x000000ffff027224 */ /* 0x000fe200078e00ff */
[----:B------:R-:W3:Y:S04]  /*00b0*/  LDCU.64 UR14, c[0x0][0x390] ;  /* 0x00007200ff0e77ac */ /* 0x000ee80008000a00 */
[----:B------:R-:W4:Y:S01]  /*00c0*/  S2UR UR10, SR_CTAID.X ;  /* 0x00000000000a79c3 */ /* 0x000f220000002500 */
[----:B------:R-:W5:Y:S01]  /*00d0*/  LDCU UR11, c[0x0][0x3a8] ;  /* 0x00007500ff0b77ac */ /* 0x000f620008000800 */
[----:B------:R-:W-:Y:S01]  /*00e0*/  UMOV UR5, 0x400 ;  /* 0x0000040000057882 */ /* 0x000fe20000000000 */
[----:B------:R-:W2:Y:S01]  /*00f0*/  LDCU UR24, c[0x0][0x360] ;  /* 0x00006c00ff1877ac */ /* 0x000ea20008000800 */
[----:B------:R-:W2:Y:S01]  /*0100*/  LDCU.64 UR16, c[0x0][0x358] ;  /* 0x00006b00ff1077ac */ /* 0x000ea20008000a00 */
[----:B-1----:R-:W-:-:S02]  /*0110*/  UISETP.LT.AND UP0, UPT, UR7, 0x1, UPT ;  /* 0x000000010700788c */ /* 0x002fc4000bf01270 */
[----:B---3--:R-:W-:Y:S02]  /*0120*/  UIMAD UR4, UR14, UR15, URZ ;  /* 0x0000000f0e0472a4 */ /* 0x008fe4000f8e02ff */
[----:B0-----:R-:W-:Y:S02]  /*0130*/  ULEA UR6, UR6, UR5, 0x18 ;  /* 0x0000000506067291 */ /* 0x001fe4000f8ec0ff */
[----:B-----5:R-:W-:Y:S02]  /*0140*/  UIMAD UR13, UR11, UR15, URZ ;  /* 0x0000000f0b0d72a4 */ /* 0x020fe4000f8e02ff */
[----:B------:R-:W-:Y:S02]  /*0150*/  USEL UR5, UR7, 0x1, !UP0 ;  /* 0x0000000107057887 */ /* 0x000fe4000c000000 */
[----:B------:R-:W-:Y:S02]  /*0160*/  ULEA UR7, UR4, UR6, 0x3 ;  /* 0x0000000604077291 */ /* 0x000fe4000f8e18ff */
[----:B------:R-:W-:Y:S01]  /*0170*/  UIMAD UR18, UR11, UR14, URZ ;  /* 0x0000000e0b1272a4 */ /* 0x000fe2000f8e02ff */
[----:B--2---:R-:W-:Y:S01]  /*0180*/  LOP3.LUT R0, R8, 0x1f, RZ, 0xc0, !PT ;  /* 0x0000001f08007812 */ /* 0x004fe200078ec0ff */
[----:B------:R-:W-:-:S02]  /*0190*/  UIMAD UR4, UR5, UR13, URZ ;  /* 0x0000000d050472a4 */ /* 0x000fc4000f8e02ff */
[----:B------:R-:W-:Y:S02]  /*01a0*/  UIMAD UR6, UR5, UR18, URZ ;  /* 0x00000012050672a4 */ /* 0x000fe4000f8e02ff */
[----:B------:R-:W-:Y:S02]  /*01b0*/  ULEA UR8, UR4, UR7, 0x3 ;  /* 0x0000000704087291 */ /* 0x000fe4000f8e18ff */
[----:B------:R-:W-:Y:S02]  /*01c0*/  USHF.R.S32.HI UR12, URZ, 0x1f, UR15 ;  /* 0x0000001fff0c7899 */ /* 0x000fe4000801140f */
[----:B------:R-:W-:Y:S02]  /*01d0*/  ULEA UR9, UR6, UR8, 0x2 ;  /* 0x0000000806097291 */ /* 0x000fe4000f8e10ff */
[----:B------:R-:W-:Y:S02]  /*01e0*/  USHF.R.S32.HI UR11, URZ, 0x1f, UR11 ;  /* 0x0000001fff0b7899 */ /* 0x000fe4000801140b */
[----:B------:R-:W-:-:S02]  /*01f0*/  ULEA UR4, UR14, UR9, 0x2 ;  /* 0x000000090e047291 */ /* 0x000fc4000f8e10ff */
[----:B----4-:R-:W-:-:S12]  /*0200*/  UIMAD UR6, UR5, UR10, URZ ;  /* 0x0000000a050672a4 */ /* 0x010fd8000f8e02ff */
.L_x_91:
        /* <DEDUP_REMOVED lines=13> */
[----:B------:R-:W0:Y:S01]  /*02e0*/  LDC R7, c[0x0][0x394] ;  /* 0x0000e500ff077b82 */ /* 0x000e220000000800 */
[----:B------:R-:W-:Y:S02]  /*02f0*/  IMAD R16, R2, UR13, RZ ;  /* 0x0000000d02107c24 */ /* 0x000fe4000f8e02ff */
[-C--:B0-----:R-:W-:Y:S02]  /*0300*/  IMAD R11, R10, R7.reuse, RZ ;  /* 0x000000070a0b7224 */ /* 0x081fe400078e02ff */
[----:B------:R-:W-:-:S04]  /*0310*/  IMAD.WIDE.U32 R6, R4, R7, RZ ;  /* 0x0000000704067225 */ /* 0x000fc800078e00ff */
[----:B------:R-:W-:Y:S02]  /*0320*/  IMAD R13, R4, UR12, R11 ;  /* 0x0000000c040d7c24 */ /* 0x000fe4000f8e020b */
[----:B------:R-:W-:Y:S02]  /*0330*/  IMAD.MOV.U32 R11, RZ, RZ, R8 ;  /* 0x000000ffff0b7224 */ /* 0x000fe400078e0008 */
[----:B------:R-:W-:-:S07]  /*0340*/  IMAD.IADD R18, R7, 0x1, R13 ;  /* 0x0000000107127824 */ /* 0x000fce00078e020d */
.L_x_88:
[----:B0-----:R-:W-:-:S04]  /*0350*/  IADD3 R13, P0, PT, R11, R6, RZ ;  /* 0x000000060b0d7210 */ /* 0x001fc80007f1e0ff */
[----:B------:R-:W-:Y:S02]  /*0360*/  LEA.HI.X.SX32 R14, R11, R18, 0x1, P0 ;  /* 0x000000120b0e7211 */ /* 0x000fe400000f0eff */
[----:B------:R-:W-:-:S04]  /*0370*/  LEA R12, P0, R13, UR14, 0x3 ;  /* 0x0000000e0d0c7c11 */ /* 0x000fc8000f8018ff */
[----:B------:R-:W-:-:S06]  /*0380*/  LEA.HI.X R13, R13, UR15, R14, 0x3, P0 ;  /* 0x0000000f0d0d7c11 */ /* 0x000fcc00080f1c0e */
[----:B------:R-:W2:Y:S01]  /*0390*/  LDG.E.64.CONSTANT R12, desc[UR16][R12.64] ;  /* 0x000000100c0c7981 */ /* 0x000ea2000c1e9b00 */
[----:B------:R-:W-:Y:S01]  /*03a0*/  IMAD.IADD R14, R16, 0x1, R11 ;  /* 0x00000001100e7824 */ /* 0x000fe200078e020b */
[----:B------:R-:W-:-:S04]  /*03b0*/  IADD3 R11, PT, PT, R11, UR24, RZ ;  /* 0x000000180b0b7c10 */ /* 0x000fc8000fffe0ff */
[----:B------:R-:W-:Y:S02]  /*03c0*/  LEA R15, R14, UR7, 0x3 ;  /* 0x000000070e0f7c11 */ /* 0x000fe4000f8e18ff */
[----:B------:R-:W-:-:S03]  /*03d0*/  ISETP.GE.AND P0, PT, R11, UR13, PT ;  /* 0x0000000d0b007c0c */ /* 0x000fc6000bf06270 */
[----:B--2---:R0:W-:Y:S10]  /*03e0*/  STS.64 [R15], R12 ;  /* 0x0000000c0f007388 */ /* 0x0041f40000000a00 */
[----:B------:R-:W-:Y:S05]  /*03f0*/  @!P0 BRA `(.L_x_88) ;  /* 0xfffffffc00d48947 */ /* 0x000fea000383ffff */
.L_x_87:
[----:B------:R-:W-:Y:S05]  /*0400*/  BSYNC.RECONVERGENT B0 ;  /* 0x0000000000007941 */ /* 0x000fea0003800200 */
.L_x_86:
[----:B------:R-:W-:Y:S04]  /*0410*/  BSSY.RECONVERGENT B0, `(.L_x_85) ;  /* 0x000000e000007945 */ /* 0x000fe80003800200 */
[----:B------:R-:W-:Y:S05]  /*0420*/  @P1 BRA `(.L_x_89) ;  /* 0x0000000000301947 */ /* 0x000fea0003800000 */
[----:B------:R-:W-:-:S07]  /*0430*/  IMAD.MOV.U32 R11, RZ, RZ, R8 ;  /* 0x000000ffff0b7224 */ /* 0x000fce00078e0008 */
.L_x_90:
[----:B------:R-:W-:-:S04]  /*0440*/  IADD3 R7, P0, PT, R11, R4, RZ ;  /* 0x000000040b077210 */ /* 0x000fc80007f1e0ff */
[----:B0-----:R-:W-:Y:S02]  /*0450*/  LEA.HI.X.SX32 R12, R11, R10, 0x1, P0 ;  /* 0x0000000a0b0c7211 */ /* 0x001fe400000f0eff */
[----:B-1----:R-:W-:-:S04]  /*0460*/  LEA R6, P0, R7, UR20, 0x2 ;  /* 0x0000001407067c11 */ /* 0x002fc8000f8010ff */
[----:B------:R-:W-:-:S05]  /*0470*/  LEA.HI.X R7, R7, UR21, R12, 0x2, P0 ;  /* 0x0000001507077c11 */ /* 0x000fca00080f140c */
[----:B------:R-:W2:Y:S01]  /*0480*/  LDG.E.CONSTANT R6, desc[UR16][R6.64] ;  /* 0x0000001006067981 */ /* 0x000ea2000c1e9900 */
[----:B------:R-:W-:Y:S02]  /*0490*/  IMAD R12, R2, R9, R11 ;  /* 0x00000009020c7224 */ /* 0x000fe400078e020b */
[----:B------:R-:W-:-:S03]  /*04a0*/  VIADD R11, R11, UR24 ;  /* 0x000000180b0b7c36 */ /* 0x000fc60008000000 */
[----:B------:R-:W-:Y:S02]  /*04b0*/  LEA R13, R12, UR4, 0x2 ;  /* 0x000000040c0d7c11 */ /* 0x000fe4000f8e10ff */
[----:B------:R-:W-:-:S03]  /*04c0*/  ISETP.GE.AND P0, PT, R11, R9, PT ;  /* 0x000000090b00720c */ /* 0x000fc60003f06270 */
[----:B--2---:R1:W-:Y:S10]  /*04d0*/  STS [R13], R6 ;  /* 0x000000060d007388 */ /* 0x0043f40000000800 */
[----:B------:R-:W-:Y:S05]  /*04e0*/  @!P0 BRA `(.L_x_90) ;  /* 0xfffffffc00d48947 */ /* 0x000fea000383ffff */
.L_x_89:
[----:B------:R-:W-:Y:S05]  /*04f0*/  BSYNC.RECONVERGENT B0 ;  /* 0x0000000000007941 */ /* 0x000fea0003800200 */
.L_x_85:
[----:B------:R-:W-:-:S05]  /*0500*/  VIADD R2, R2, 0x1 ;  /* 0x0000000102027836 */ /* 0x000fca0000000000 */
[----:B------:R-:W-:-:S13]  /*0510*/  ISETP.NE.AND P0, PT, R2, UR5, PT ;  /* 0x0000000502007c0c */ /* 0x000fda000bf05270 */
[----:B------:R-:W-:Y:S05]  /*0520*/  @P0 BRA `(.L_x_91) ;  /* 0xfffffffc00380947 */ /* 0x000fea000383ffff */
[----:B------:R-:W2:Y:S01]  /*0530*/  LDCU UR4, c[0x0][0x3a8] ;  /* 0x00007500ff0477ac */ /* 0x000ea20008000800 */
[----:B------:R-:W-:Y:S01]  /*0540*/  IMAD.SHL.U32 R2, R8, 0x4, RZ ;  /* 0x0000000408027824 */ /* 0x000fe200078e00ff */
[----:B------:R-:W3:Y:S01]  /*0550*/  LDCU.64 UR10, c[0x0][0x390] ;  /* 0x00007200ff0a77ac */ /* 0x000ee20008000a00 */
[----:B--2---:R-:W-:Y:S02]  /*0560*/  ULOP3.LUT UR14, UR4, 0x7, URZ, 0xc0, !UPT ;  /* 0x00000007040e7892 */ /* 0x004fe4000f8ec0ff */
[----:B------:R-:W-:Y:S02]  /*0570*/  ULOP3.LUT UR19, UR4, 0x3, URZ, 0xc0, !UPT ;  /* 0x0000000304137892 */ /* 0x000fe4000f8ec0ff */
[----:B------:R-:W-:Y:S01]  /*0580*/  ULOP3.LUT UR21, UR4, 0x7ffffff8, URZ, 0xc0, !UPT ;  /* 0x7ffffff804157892 */ /* 0x000fe2000f8ec0ff */
[----:B------:R-:W-:Y:S01]  /*0590*/  BAR.SYNC.DEFER_BLOCKING 0x0 ;  /* 0x0000000000007b1d */ /* 0x000fe20000010000 */
[----:B------:R-:W-:Y:S01]  /*05a0*/  ULOP3.LUT UR22, UR4, 0x1, URZ, 0xc0, !UPT ;  /* 0x0000000104167892 */ /* 0x000fe2000f8ec0ff */
[----:B---3--:R-:W-:Y:S01]  /*05b0*/  ISETP.LT.AND P0, PT, RZ, UR10, PT ;  /* 0x0000000aff007c0c */ /* 0x008fe2000bf01270 */
[----:B------:R-:W-:Y:S01]  /*05c0*/  USHF.L.U32 UR23, UR4, 0x2, URZ ;  /* 0x0000000204177899 */ /* 0x000fe200080006ff */
[----:B------:R-:W-:Y:S01]  /*05d0*/  IMAD.U32 R5, RZ, RZ, UR10 ;  /* 0x0000000aff057e24 */ /* 0x000fe2000f8e00ff */
[----:B------:R-:W-:Y:S01]  /*05e0*/  UIMAD UR4, UR5, UR4, URZ ;  /* 0x00000004050472a4 */ /* 0x000fe2000f8e02ff */
[----:B------:R-:W-:Y:S01]  /*05f0*/  ISETP.LT.AND P0, PT, R0, UR11, P0 ;  /* 0x0000000b00007c0c */ /* 0x000fe20008701270 */
[----:B------:R-:W-:-:S02]  /*0600*/  UIADD3 UR15, UPT, UPT, UR14, -0x1, URZ ;  /* 0xffffffff0e0f7890 */ /* 0x000fc4000fffe0ff */
[----:B------:R-:W-:Y:S02]  /*0610*/  ULEA UR4, UR4, 0x4, 0x2 ;  /* 0x0000000404047891 */ /* 0x000fe4000f8e10ff */
[----:B------:R-:W-:-:S04]  /*0620*/  UIADD3 UR20, UPT, UPT, UR19, -0x1, URZ ;  /* 0xffffffff13147890 */ /* 0x000fc8000fffe0ff */
[----:B------:R-:W-:Y:S01]  /*0630*/  IMAD R2, R5, UR4, R2 ;  /* 0x0000000405027c24 */ /* 0x000fe2000f8e0202 */
[----:B------:R-:W-:-:S07]  /*0640*/  UMOV UR4, URZ ;  /* 0x000000ff00047c82 */ /* 0x000fce0008000000 */
.L_x_128:
[----:B--2---:R-:W2:Y:S01]  /*0650*/  LDCU UR10, c[0x0][0x3b0] ;  /* 0x00007600ff0a77ac */ /* 0x004ea20008000800 */
[----:B------:R-:W-:-:S04]  /*0660*/  IADD3 R7, PT, PT, R3, UR4, RZ ;  /* 0x0000000403077c10 */ /* 0x000fc8000fffe0ff */
[----:B--2---:R-:W-:-:S13]  /*0670*/  ISETP.GE.AND P1, PT, R7, UR10, PT ;  /* 0x0000000a07007c0c */ /* 0x004fda000bf26270 */
[----:B01---5:R-:W-:Y:S05]  /*0680*/  @P1 EXIT ;  /* 0x000000000000194d */ /* 0x023fea0003800000 */
[----:B------:R-:W2:Y:S01]  /*0690*/  LDC.64 R4, c[0x0][0x3c8] ;  /* 0x0000f200ff047b82 */ /* 0x000ea20000000a00 */
[----:B-1----:R-:W1:Y:S01]  /*06a0*/  S2R R6, SR_TID.X ;  /* 0x0000000000067919 */ /* 0x002e620000002100 */
[----:B------:R-:W3:Y:S01]  /*06b0*/  LDCU.64 UR12, c[0x0][0x390] ;  /* 0x00007200ff0c77ac */ /* 0x000ee20008000a00 */
[----:B------:R-:W4:Y:S01]  /*06c0*/  LDCU UR10, c[0x0][0x3b4] ;  /* 0x00007680ff0a77ac */ /* 0x000f220008000800 */
[----:B------:R-:W0:Y:S01]  /*06d0*/  LDCU UR11, c[0x0][0x390] ;  /* 0x00007200ff0b77ac */ /* 0x000e220008000800 */
[----:B------:R-:W3:Y:S01]  /*06e0*/  LDCU UR25, c[0x0][0x390] ;  /* 0x00007200ff1977ac */ /* 0x000ee20008000800 */
[----:B------:R-:W1:Y:S01]  /*06f0*/  LDCU UR30, c[0x0][0x390] ;  /* 0x00007200ff1e77ac */ /* 0x000e620008000800 */
[----:B------:R-:W-:Y:S01]  /*0700*/  UIADD3 UR4, UPT, UPT, UR4, 0x1, URZ ;  /* 0x0000000104047890 */ /* 0x000fe2000fffe0ff */
[C---:B--2---:R-:W-:Y:S01]  /*0710*/  IMAD.WIDE.U32 R4, R7.reuse, 0x8, R4 ;  /* 0x0000000807047825 */ /* 0x044fe200078e0004 */
[----:B------:R-:W2:Y:S01]  /*0720*/  LDCU.64 UR28, c[0x0][0x388] ;  /* 0x00007100ff1c77ac */ /* 0x000ea20008000a00 */
[----:B------:R-:W2:Y:S04]  /*0730*/  LDCU.64 UR26, c[0x0][0x380] ;  /* 0x00007000ff1a77ac */ /* 0x000ea80008000a00 */
[----:B------:R-:W5:Y:S01]  /*0740*/  LDG.E.64.CONSTANT R4, desc[UR16][R4.64] ;  /* 0x0000001004047981 */ /* 0x000f62000c1e9b00 */
[----:B------:R-:W-:Y:S01]  /*0750*/  BSSY.RECONVERGENT B0, `(.L_x_92) ;  /* 0x000001f000007945 */ /* 0x000fe20003800200 */
[----:B---3--:R-:W-:Y:S01]  /*0760*/  IMAD.WIDE.U32 R8, R7, UR25, RZ ;  /* 0x0000001907087c25 */ /* 0x008fe2000f8e00ff */
[----:B------:R-:W-:-:S02]  /*0770*/  UIMAD UR12, UR12, UR13, URZ ;  /* 0x0000000d0c0c72a4 */ /* 0x000fc4000f8e02ff */
[----:B----4-:R-:W-:Y:S01]  /*0780*/  UISETP.LT.AND UP0, UPT, UR10, 0x1, UPT ;  /* 0x000000010a00788c */ /* 0x010fe2000bf01270 */
[C---:B-1----:R-:W-:Y:S01]  /*0790*/  ISETP.GE.AND P1, PT, R6.reuse, UR30, PT ;  /* 0x0000001e06007c0c */ /* 0x042fe2000bf26270 */
[----:B0-----:R-:W-:Y:S02]  /*07a0*/  USHF.R.S32.HI UR11, URZ, 0x1f, UR11 ;  /* 0x0000001fff0b7899 */ /* 0x001fe4000801140b */
[----:B------:R-:W-:Y:S01]  /*07b0*/  ISETP.GE.AND P2, PT, R6, UR12, PT ;  /* 0x0000000c06007c0c */ /* 0x000fe2000bf46270 */
[----:B------:R-:W-:-:S03]  /*07c0*/  USEL UR10, UR10, 0x1, !UP0 ;  /* 0x000000010a0a7887 */ /* 0x000fc6000c000000 */
[----:B------:R-:W-:Y:S01]  /*07d0*/  IMAD R7, R7, UR11, R9 ;  /* 0x0000000b07077c24 */ /* 0x000fe2000f8e0209 */
[----:B------:R-:W-:-:S08]  /*07e0*/  UISETP.NE.AND UP1, UPT, UR4, UR10, UPT ;  /* 0x0000000a0400728c */ /* 0x000fd0000bf25270 */
[----:B--2---:R-:W-:Y:S05]  /*07f0*/  @P2 BRA `(.L_x_93) ;  /* 0x0000000000502947 */ /* 0x004fea0003800000 */
[----:B------:R-:W0:Y:S01]  /*0800*/  S2R R15, SR_CgaCtaId ;  /* 0x00000000000f7919 */ /* 0x000e220000008800 */
[----:B------:R-:W1:Y:S01]  /*0810*/  LDC R10, c[0x0][0x394] ;  /* 0x0000e500ff0a7b82 */ /* 0x000e620000000800 */
[----:B------:R-:W-:Y:S01]  /*0820*/  USHF.R.S32.HI UR10, URZ, 0x1f, UR13 ;  /* 0x0000001fff0a7899 */ /* 0x000fe2000801140d */
[----:B------:R-:W-:Y:S01]  /*0830*/  MOV R12, 0x400 ;  /* 0x00000400000c7802 */ /* 0x000fe20000000f00 */
[-C--:B-1----:R-:W-:Y:S02]  /*0840*/  IMAD R13, R7, R10.reuse, RZ ;  /* 0x0000000a070d7224 */ /* 0x082fe400078e02ff */
[----:B------:R-:W-:-:S04]  /*0850*/  IMAD.WIDE.U32 R10, R8, R10, RZ ;  /* 0x0000000a080a7225 */ /* 0x000fc800078e00ff */
[----:B------:R-:W-:Y:S01]  /*0860*/  IMAD R13, R8, UR10, R13 ;  /* 0x0000000a080d7c24 */ /* 0x000fe2000f8e020d */
[----:B0-----:R-:W-:Y:S01]  /*0870*/  LEA R18, R15, R12, 0x18 ;  /* 0x0000000c0f127211 */ /* 0x001fe200078ec0ff */
[----:B------:R-:W-:Y:S02]  /*0880*/  IMAD.MOV.U32 R15, RZ, RZ, R6 ;  /* 0x000000ffff0f7224 */ /* 0x000fe400078e0006 */
[----:B------:R-:W-:-:S07]  /*0890*/  IMAD.IADD R16, R11, 0x1, R13 ;  /* 0x000000010b107824 */ /* 0x000fce00078e020d */
.L_x_94:
[----:B0-----:R-:W-:-:S04]  /*08a0*/  IADD3 R13, P2, PT, R15, R10, RZ ;  /* 0x0000000a0f0d7210 */ /* 0x001fc80007f5e0ff */
[----:B------:R-:W-:Y:S02]  /*08b0*/  LEA.HI.X.SX32 R14, R15, R16, 0x1, P2 ;  /* 0x000000100f0e7211 */ /* 0x000fe400010f0eff */
[----:B------:R-:W-:-:S04]  /*08c0*/  LEA R12, P2, R13, UR26, 0x3 ;  /* 0x0000001a0d0c7c11 */ /* 0x000fc8000f8418ff */
[----:B------:R-:W-:-:S06]  /*08d0*/  LEA.HI.X R13, R13, UR27, R14, 0x3, P2 ;  /* 0x0000001b0d0d7c11 */ /* 0x000fcc00090f1c0e */
[----:B------:R-:W2:Y:S01]  /*08e0*/  LDG.E.64.CONSTANT R12, desc[UR16][R12.64] ;  /* 0x000000100c0c7981 */ /* 0x000ea2000c1e9b00 */
[C---:B------:R-:W-:Y:S02]  /*08f0*/  IMAD R17, R15.reuse, 0x8, R18 ;  /* 0x000000080f117824 */ /* 0x040fe400078e0212 */
[----:B------:R-:W-:-:S05]  /*0900*/  VIADD R15, R15, UR24 ;  /* 0x000000180f0f7c36 */ /* 0x000fca0008000000 */
[----:B------:R-:W-:Y:S01]  /*0910*/  ISETP.GE.AND P2, PT, R15, UR12, PT ;  /* 0x0000000c0f007c0c */ /* 0x000fe2000bf46270 */
[----:B--2---:R0:W-:-:S12]  /*0920*/  STS.64 [R17], R12 ;  /* 0x0000000c11007388 */ /* 0x0041d80000000a00 */
[----:B------:R-:W-:Y:S05]  /*0930*/  @!P2 BRA `(.L_x_94) ;  /* 0xfffffffc00d8a947 */ /* 0x000fea000383ffff */
.L_x_93:
[----:B------:R-:W-:Y:S05]  /*0940*/  BSYNC.RECONVERGENT B0 ;  /* 0x0000000000007941 */ /* 0x000fea0003800200 */
.L_x_92:
[----:B------:R-:W-:Y:S04]  /*0950*/  BSSY.RECONVERGENT B0, `(.L_x_95) ;  /* 0x000000d000007945 */ /* 0x000fe80003800200 */
[----:B------:R-:W-:Y:S05]  /*0960*/  @P1 BRA `(.L_x_96) ;  /* 0x00000000002c1947 */ /* 0x000fea0003800000 */
[----:B0-----:R-:W-:-:S07]  /*0970*/  IMAD.MOV.U32 R12, RZ, RZ, R6 ;  /* 0x000000ffff0c7224 */ /* 0x001fce00078e0006 */
.L_x_97:
[----:B------:R-:W-:-:S04]  /*0980*/  IADD3 R11, P1, PT, R12, R8, RZ ;  /* 0x000000080c0b7210 */ /* 0x000fc80007f3e0ff */
[----:B------:R-:W-:Y:S02]  /*0990*/  LEA.HI.X.SX32 R14, R12, R7, 0x1, P1 ;  /* 0x000000070c0e7211 */ /* 0x000fe400008f0eff */
[----:B-1----:R-:W-:-:S04]  /*09a0*/  LEA R10, P1, R11, UR28, 0x2 ;  /* 0x0000001c0b0a7c11 */ /* 0x002fc8000f8210ff */
[----:B------:R-:W-:-:S05]  /*09b0*/  LEA.HI.X R11, R11, UR29, R14, 0x2, P1 ;  /* 0x0000001d0b0b7c11 */ /* 0x000fca00088f140e */
[----:B------:R-:W2:Y:S01]  /*09c0*/  LDG.E.CONSTANT R10, desc[UR16][R10.64] ;  /* 0x000000100a0a7981 */ /* 0x000ea2000c1e9900 */
[C---:B------:R-:W-:Y:S02]  /*09d0*/  LEA R13, R12.reuse, UR9, 0x2 ;  /* 0x000000090c0d7c11 */ /* 0x040fe4000f8e10ff */
[----:B------:R-:W-:-:S04]  /*09e0*/  IADD3 R12, PT, PT, R12, UR24, RZ ;  /* 0x000000180c0c7c10 */ /* 0x000fc8000fffe0ff */
[----:B------:R-:W-:Y:S01]  /*09f0*/  ISETP.GE.AND P1, PT, R12, UR30, PT ;  /* 0x0000001e0c007c0c */ /* 0x000fe2000bf26270 */
[----:B--2---:R1:W-:-:S12]  /*0a00*/  STS [R13], R10 ;  /* 0x0000000a0d007388 */ /* 0x0043d80000000800 */
[----:B------:R-:W-:Y:S05]  /*0a10*/  @!P1 BRA `(.L_x_97) ;  /* 0xfffffffc00d89947 */ /* 0x000fea000383ffff */
.L_x_96:
[----:B------:R-:W-:Y:S05]  /*0a20*/  BSYNC.RECONVERGENT B0 ;  /* 0x0000000000007941 */ /* 0x000fea0003800200 */
.L_x_95:
[----:B------:R-:W-:Y:S01]  /*0a30*/  BAR.SYNC.DEFER_BLOCKING 0x0 ;  /* 0x0000000000007b1d */ /* 0x000fe20000010000 */
[----:B------:R-:W-:-:S07]  /*0a40*/  IMAD.MOV.U32 R7, RZ, RZ, RZ ;  /* 0x000000ffff077224 */ /* 0x000fce00078e00ff */
.L_x_101:
[----:B--2---:R-:W2:Y:S01]  /*0a50*/  LDCU UR10, c[0x0][0x3ac] ;  /* 0x00007580ff0a77ac */ /* 0x004ea20008000800 */
[----:B------:R-:W-:Y:S01]  /*0a60*/  VIADD R8, R7, UR6 ;  /* 0x0000000607087c36 */ /* 0x000fe20008000000 */
[----:B------:R-:W-:Y:S01]  /*0a70*/  ISETP.GE.AND P1, PT, R6, UR18, PT ;  /* 0x0000001206007c0c */ /* 0x000fe2000bf26270 */
[----:B------:R-:W-:Y:S03]  /*0a80*/  BSSY.RECONVERGENT B0, `(.L_x_98) ;  /* 0x000002f000007945 */ /* 0x000fe60003800200 */
[----:B--2---:R-:W-:-:S13]  /*0a90*/  ISETP.GE.OR P1, PT, R8, UR10, P1 ;  /* 0x0000000a08007c0c */ /* 0x004fda0008f26670 */
[----:B------:R-:W-:Y:S05]  /*0aa0*/  @P1 BRA `(.L_x_99) ;  /* 0x0000000000b01947 */ /* 0x000fea0003800000 */
[----:B------:R-:W2:Y:S01]  /*0ab0*/  LDC R16, c[0x0][0x3a8] ;  /* 0x0000ea00ff107b82 */ /* 0x000ea20000000800 */
[----:B-1----:R-:W-:Y:S02]  /*0ac0*/  IMAD.MOV.U32 R10, RZ, RZ, RZ ;  /* 0x000000ffff0a7224 */ /* 0x002fe400078e00ff */
[----:B------:R-:W-:-:S05]  /*0ad0*/  IMAD.MOV.U32 R14, RZ, RZ, R6 ;  /* 0x000000ffff0e7224 */ /* 0x000fca00078e0006 */
[----:B------:R-:W1:Y:S01]  /*0ae0*/  LDC R9, c[0x0][0x3a8] ;  /* 0x0000ea00ff097b82 */ /* 0x000e620000000800 */
[----:B--2---:R-:W-:Y:S02]  /*0af0*/  IABS R8, R16 ;  /* 0x0000001000087213 */ /* 0x004fe40000000000 */
[----:B------:R-:W-:Y:S02]  /*0b00*/  ISETP.NE.AND P1, PT, R16, RZ, PT ;  /* 0x000000ff1000720c */ /* 0x000fe40003f25270 */
[----:B0-----:R-:W0:Y:S08]  /*0b10*/  I2F.RP R12, R8 ;  /* 0x00000008000c7306 */ /* 0x001e300000209400 */
[----:B0-----:R-:W0:Y:S02]  /*0b20*/  MUFU.RCP R12, R12 ;  /* 0x0000000c000c7308 */ /* 0x001e240000001000 */
[----:B0-----:R-:W-:Y:S01]  /*0b30*/  VIADD R13, R12, 0xffffffe ;  /* 0x0ffffffe0c0d7836 */ /* 0x001fe20000000000 */
[----:B------:R-:W-:-:S05]  /*0b40*/  MOV R12, UR8 ;  /* 0x00000008000c7c02 */ /* 0x000fca0008000f00 */
[----:B------:R0:W2:Y:S02]  /*0b50*/  F2I.FTZ.U32.TRUNC.NTZ R11, R13 ;  /* 0x0000000d000b7305 */ /* 0x0000a4000021f000 */
[----:B0-----:R-:W-:Y:S01]  /*0b60*/  LOP3.LUT R13, RZ, R16, RZ, 0x33, !PT ;  /* 0x00000010ff0d7212 */ /* 0x001fe200078e33ff */
[----:B--2---:R-:W-:-:S04]  /*0b70*/  IMAD.MOV R15, RZ, RZ, -R11 ;  /* 0x000000ffff0f7224 */ /* 0x004fc800078e0a0b */
[----:B------:R-:W-:-:S04]  /*0b80*/  IMAD R15, R15, R8, RZ ;  /* 0x000000080f0f7224 */ /* 0x000fc800078e02ff */
[----:B------:R-:W-:-:S04]  /*0b90*/  IMAD.HI.U32 R10, R11, R15, R10 ;  /* 0x0000000f0b0a7227 */ /* 0x000fc800078e000a */
[----:B-1----:R-:W-:-:S07]  /*0ba0*/  IMAD R11, R7, UR18, R6 ;  /* 0x00000012070b7c24 */ /* 0x002fce000f8e0206 */
.L_x_100:
[----:B--2---:R-:W-:Y:S01]  /*0bb0*/  IABS R17, R14 ;  /* 0x0000000e00117213 */ /* 0x004fe20000000000 */
[----:B------:R-:W-:Y:S01]  /*0bc0*/  IMAD.U32 R19, RZ, RZ, UR24 ;  /* 0x00000018ff137e24 */ /* 0x000fe2000f8e00ff */
[----:B------:R-:W-:-:S03]  /*0bd0*/  IABS R18, R9 ;  /* 0x0000000900127213 */ /* 0x000fc60000000000 */
[----:B------:R-:W-:-:S04]  /*0be0*/  IMAD.HI.U32 R15, R10, R17, RZ ;  /* 0x000000110a0f7227 */ /* 0x000fc800078e00ff */
[----:B------:R-:W-:-:S04]  /*0bf0*/  IMAD.MOV R16, RZ, RZ, -R15 ;  /* 0x000000ffff107224 */ /* 0x000fc800078e0a0f */
[----:B------:R-:W-:Y:S01]  /*0c00*/  IMAD R17, R18, R16, R17 ;  /* 0x0000001012117224 */ /* 0x000fe200078e0211 */
[C---:B------:R-:W-:Y:S01]  /*0c10*/  LOP3.LUT R16, R14.reuse, R9, RZ, 0x3c, !PT ;  /* 0x000000090e107212 */ /* 0x040fe200078e3cff */
[----:B------:R-:W-:-:S03]  /*0c20*/  VIADD R14, R14, UR24 ;  /* 0x000000180e0e7c36 */ /* 0x000fc60008000000 */
[----:B------:R-:W-:Y:S02]  /*0c30*/  ISETP.GT.U32.AND P3, PT, R8, R17, PT ;  /* 0x000000110800720c */ /* 0x000fe40003f64070 */
[----:B------:R-:W-:-:S11]  /*0c40*/  ISETP.GE.AND P4, PT, R16, RZ, PT ;  /* 0x000000ff1000720c */ /* 0x000fd60003f86270 */
[----:B------:R-:W-:Y:S02]  /*0c50*/  @!P3 IMAD.IADD R17, R17, 0x1, -R18 ;  /* 0x000000011111b824 */ /* 0x000fe400078e0a12 */
[----:B------:R-:W-:Y:S02]  /*0c60*/  @!P3 VIADD R15, R15, 0x1 ;  /* 0x000000010f0fb836 */ /* 0x000fe40000000000 */
[----:B------:R-:W-:Y:S01]  /*0c70*/  IMAD.IADD R18, R2, 0x1, R12 ;  /* 0x0000000102127824 */ /* 0x000fe200078e020c */
[----:B------:R-:W-:-:S13]  /*0c80*/  ISETP.GE.U32.AND P2, PT, R17, R8, PT ;  /* 0x000000081100720c */ /* 0x000fda0003f46070 */
[----:B------:R-:W-:Y:S01]  /*0c90*/  @P2 VIADD R15, R15, 0x1 ;  /* 0x000000010f0f2836 */ /* 0x000fe20000000000 */
[----:B------:R-:W-:-:S04]  /*0ca0*/  ISETP.GE.AND P2, PT, R14, UR18, PT ;  /* 0x000000120e007c0c */ /* 0x000fc8000bf46270 */
[----:B------:R-:W-:-:S04]  /*0cb0*/  @!P4 IADD3 R15, PT, PT, -R15, RZ, RZ ;  /* 0x000000ff0f0fc210 */ /* 0x000fc80007ffe1ff */
[----:B------:R-:W-:-:S05]  /*0cc0*/  SEL R16, R13, R15, !P1 ;  /* 0x0000000f0d107207 */ /* 0x000fca0004800000 */
[----:B------:R-:W-:Y:S01]  /*0cd0*/  IMAD.IADD R15, R7, 0x1, -R16 ;  /* 0x00000001070f7824 */ /* 0x000fe200078e0a10 */
[----:B------:R-:W-:-:S03]  /*0ce0*/  LEA R16, R16, UR9, 0x2 ;  /* 0x0000000910107c11 */ /* 0x000fc6000f8e10ff */
[----:B------:R-:W-:Y:S02]  /*0cf0*/  IMAD R15, R15, UR23, R18 ;  /* 0x000000170f0f7c24 */ /* 0x000fe4000f8e0212 */
[----:B------:R-:W-:Y:S01]  /*0d00*/  IMAD R18, R11, 0x4, R12 ;  /* 0x000000040b127824 */ /* 0x000fe200078e020c */
[----:B------:R-:W-:Y:S01]  /*0d10*/  LDS R16, [R16] ;  /* 0x0000000010107984 */ /* 0x000fe20000000800 */
[----:B------:R-:W-:-:S03]  /*0d20*/  LEA R12, R19, R12, 0x2 ;  /* 0x0000000c130c7211 */ /* 0x000fc600078e10ff */
[----:B------:R-:W0:Y:S02]  /*0d30*/  LDS R15, [R15] ;  /* 0x000000000f0f7984 */ /* 0x000e240000000800 */
[----:B0-----:R-:W-:-:S05]  /*0d40*/  FMUL R17, R16, R15 ;  /* 0x0000000f10117220 */ /* 0x001fca0000400000 */
[----:B------:R2:W-:Y:S01]  /*0d50*/  STS [R18], R17 ;  /* 0x0000001112007388 */ /* 0x0005e20000000800 */
[----:B------:R-:W-:Y:S05]  /*0d60*/  @!P2 BRA `(.L_x_100) ;  /* 0xfffffffc0090a947 */ /* 0x000fea000383ffff */
.L_x_99:
[----:B------:R-:W-:Y:S05]  /*0d70*/  BSYNC.RECONVERGENT B0 ;  /* 0x0000000000007941 */ /* 0x000fea0003800200 */
.L_x_98:
[----:B------:R-:W-:-:S05]  /*0d80*/  VIADD R7, R7, 0x1 ;  /* 0x0000000107077836 */ /* 0x000fca0000000000 */
[----:B------:R-:W-:-:S13]  /*0d90*/  ISETP.NE.AND P1, PT, R7, UR5, PT ;  /* 0x0000000507007c0c */ /* 0x000fda000bf25270 */
[----:B------:R-:W-:Y:S05]  /*0da0*/  @P1 BRA `(.L_x_101) ;  /* 0xfffffffc00281947 */ /* 0x000fea000383ffff */
[----:B------:R-:W-:Y:S01]  /*0db0*/  SHF.R.U32.HI R6, RZ, 0x5, R6 ;  /* 0x00000005ff067819 */ /* 0x000fe20000011606 */
[----:B------:R-:W-:Y:S03]  /*0dc0*/  BAR.SYNC.DEFER_BLOCKING 0x0 ;  /* 0x0000000000007b1d */ /* 0x000fe60000010000 */
[----:B------:R-:W-:-:S13]  /*0dd0*/  ISETP.GE.U32.AND P1, PT, R6, UR5, PT ;  /* 0x0000000506007c0c */ /* 0x000fda000bf26070 */
[----:B------:R-:W-:Y:S05]  /*0de0*/  @P1 BRA `(.L_x_102) ;  /* 0x0000001c00781947 */ /* 0x000fea0003800000 */
[----:B------:R-:W3:Y:S01]  /*0df0*/  LDCU UR10, c[0x0][0x3d4] ;  /* 0x00007a80ff0a77ac */ /* 0x000ee20008000800 */
[----:B------:R-:W4:Y:S01]  /*0e00*/  LDCU UR11, c[0x0][0x3d4] ;  /* 0x00007a80ff0b77ac */ /* 0x000f220008000800 */
[----:B---3--:R-:W-:Y:S01]  /*0e10*/  USHF.R.S32.HI UR10, URZ, 0x1f, UR10 ;  /* 0x0000001fff0a7899 */ /* 0x008fe2000801140a */
[----:B----45:R-:W-:Y:S02]  /*0e20*/  IMAD R5, R5, UR11, RZ ;  /* 0x0000000b05057c24 */ /* 0x030fe4000f8e02ff */
[----:B01----:R-:W-:-:S04]  /*0e30*/  IMAD.WIDE.U32 R12, R4, UR11, RZ ;  /* 0x0000000b040c7c25 */ /* 0x003fc8000f8e00ff */
[----:B------:R-:W-:Y:S02]  /*0e40*/  IMAD R5, R4, UR10, R5 ;  /* 0x0000000a04057c24 */ /* 0x000fe4000f8e0205 */
[----:B------:R-:W-:Y:S02]  /*0e50*/  IMAD.MOV.U32 R4, RZ, RZ, R6 ;  /* 0x000000ffff047224 */ /* 0x000fe400078e0006 */
[----:B------:R-:W-:-:S07]  /*0e60*/  IMAD.IADD R5, R13, 0x1, R5 ;  /* 0x000000010d057824 */ /* 0x000fce00078e0205 */
.L_x_127:
[----:B0-----:R-:W0:Y:S01]  /*0e70*/  LDCU UR10, c[0x0][0x3ac] ;  /* 0x00007580ff0a77ac */ /* 0x001e220008000800 */
[----:B------:R-:W-:Y:S01]  /*0e80*/  VIADD R7, R4, UR6 ;  /* 0x0000000604077c36 */ /* 0x000fe20008000000 */
[----:B------:R-:W-:Y:S04]  /*0e90*/  BSSY B1, `(.L_x_103) ;  /* 0x00001ce000017945 */ /* 0x000fe80003800000 */
[----:B0-----:R-:W-:-:S13]  /*0ea0*/  ISETP.GE.AND P1, PT, R7, UR10, PT ;  /* 0x0000000a07007c0c */ /* 0x001fda000bf26270 */
[----:B-1---5:R-:W-:Y:S05]  /*0eb0*/  @P1 BRA `(.L_x_104) ;  /* 0x0000001c002c1947 */ /* 0x022fea0003800000 */
[----:B------:R-:W0:Y:S01]  /*0ec0*/  LDC.64 R10, c[0x0][0x3c0] ;  /* 0x0000f000ff0a7b82 */ /* 0x000e220000000a00 */
[----:B------:R-:W1:Y:S01]  /*0ed0*/  LDCU UR10, c[0x0][0x394] ;  /* 0x00007280ff0a77ac */ /* 0x000e620008000800 */
[----:B0-----:R-:W-:-:S06]  /*0ee0*/  IMAD.WIDE.U32 R10, R7, 0x8, R10 ;  /* 0x00000008070a7825 */ /* 0x001fcc00078e000a */
[----:B------:R-:W5:Y:S01]  /*0ef0*/  LDG.E.64.CONSTANT R10, desc[UR16][R10.64] ;  /* 0x000000100a0a7981 */ /* 0x000f62000c1e9b00 */
[----:B-1----:R-:W-:Y:S01]  /*0f00*/  UISETP.GE.AND UP0, UPT, UR10, 0x21, UPT ;  /* 0x000000210a00788c */ /* 0x002fe2000bf06270 */
[----:B------:R-:W-:Y:S01]  /*0f10*/  BSSY.RECONVERGENT B0, `(.L_x_105) ;  /* 0x00001af000007945 */ /* 0x000fe20003800200 */
[----:B------:R-:W-:-:S07]  /*0f20*/  IMAD.MOV.U32 R20, RZ, RZ, RZ ;  /* 0x000000ffff147224 */ /* 0x000fce00078e00ff */
[----:B------:R-:W-:Y:S05]  /*0f30*/  BRA.U !UP0, `(.L_x_106) ;  /* 0x0000000d08787547 */ /* 0x000fea000b800000 */
[----:B------:R-:W0:Y:S01]  /*0f40*/  LDCU UR11, c[0x0][0x3a8] ;  /* 0x00007500ff0b77ac */ /* 0x000e220008000800 */
[----:B------:R-:W1:Y:S01]  /*0f50*/  LDCU UR10, c[0x0][0x390] ;  /* 0x00007200ff0a77ac */ /* 0x000e620008000800 */
[----:B0-----:R-:W-:-:S04]  /*0f60*/  UISETP.GE.AND UP0, UPT, UR11, 0x1, UPT ;  /* 0x000000010b00788c */ /* 0x001fc8000bf06270 */
[----:B-1----:R-:W-:-:S09]  /*0f70*/  UISETP.LT.OR UP0, UPT, UR10, 0x1, !UP0 ;  /* 0x000000010a00788c */ /* 0x002fd2000c701670 */
[----:B------:R-:W-:Y:S05]  /*0f80*/  BRA.U UP0, `(.L_x_107) ;  /* 0x00000019009c7547 */ /* 0x000fea000b800000 */
[----:B------:R-:W-:Y:S01]  /*0f90*/  HFMA2 R20, -RZ, RZ, 0, 0 ;  /* 0x00000000ff147431 */ /* 0x000fe200000001ff */
[----:B------:R-:W-:Y:S01]  /*0fa0*/  BSSY.RECONVERGENT B2, `(.L_x_108) ;  /* 0x00000d6000027945 */ /* 0x000fe20003800200 */
[----:B------:R-:W-:-:S07]  /*0fb0*/  IMAD.MOV.U32 R6, RZ, RZ, RZ ;  /* 0x000000ffff067224 */ /* 0x000fce00078e00ff */
.L_x_118:
[----:B------:R-:W0:Y:S01]  /*0fc0*/  LDCU UR10, c[0x0][0x394] ;  /* 0x00007280ff0a77ac */ /* 0x000e220008000800 */
[----:B------:R-:W-:Y:S01]  /*0fd0*/  BSSY.RECONVERGENT B3, `(.L_x_109) ;  /* 0x00000ce000037945 */ /* 0x000fe20003800200 */
[----:B0-----:R-:W-:-:S13]  /*0fe0*/  ISETP.GE.AND P1, PT, R0, UR10, PT ;  /* 0x0000000a00007c0c */ /* 0x001fda000bf26270 */
[----:B------:R-:W-:Y:S05]  /*0ff0*/  @P1 BRA `(.L_x_110) ;  /* 0x0000000c002c1947 */ /* 0x000fea0003800000 */
[----:B------:R-:W0:Y:S01]  /*1000*/  LDCU UR10, c[0x0][0x3a8] ;  /* 0x00007500ff0a77ac */ /* 0x000e220008000800 */
[----:B------:R-:W-:Y:S02]  /*1010*/  IMAD R9, R4, UR18, RZ ;  /* 0x0000001204097c24 */ /* 0x000fe4000f8e02ff */
[----:B------:R-:W-:Y:S02]  /*1020*/  IMAD.MOV.U32 R7, RZ, RZ, R0 ;  /* 0x000000ffff077224 */ /* 0x000fe400078e0000 */
[----:B0-----:R-:W-:-:S07]  /*1030*/  IMAD R8, R6, UR10, R9 ;  /* 0x0000000a06087c24 */ /* 0x001fce000f8e0209 */
.L_x_117:
[----:B------:R-:W0:Y:S01]  /*1040*/  S2UR UR11, SR_CgaCtaId ;  /* 0x00000000000b79c3 */ /* 0x000e220000008800 */
[----:B------:R-:W-:Y:S01]  /*1050*/  UMOV UR10, 0x400 ;  /* 0x00000400000a7882 */ /* 0x000fe20000000000 */
[----:B------:R-:W-:-:S06]  /*1060*/  IMAD.MOV.U32 R23, RZ, RZ, RZ ;  /* 0x000000ffff177224 */ /* 0x000fcc00078e00ff */
[----:B------:R-:W1:Y:S01]  /*1070*/  LDC R22, c[0x0][0x394] ;  /* 0x0000e500ff167b82 */ /* 0x000e620000000800 */
[----:B0-----:R-:W-:Y:S01]  /*1080*/  ULEA UR10, UR11, UR10, 0x18 ;  /* 0x0000000a0b0a7291 */ /* 0x001fe2000f8ec0ff */
[----:B-1----:R-:W-:-:S05]  /*1090*/  IMAD R9, R6, R22, R7 ;  /* 0x0000001606097224 */ /* 0x002fca00078e0207 */
[----:B------:R-:W-:Y:S02]  /*10a0*/  LEA R14, R9, UR10, 0x3 ;  /* 0x0000000a090e7c11 */ /* 0x000fe4000f8e18ff */
[----:B------:R-:W0:Y:S04]  /*10b0*/  LDC R9, c[0x0][0x3a8] ;  /* 0x0000ea00ff097b82 */ /* 0x000e280000000800 */
[----:B------:R-:W1:Y:S01]  /*10c0*/  LDS.64 R14, [R14] ;  /* 0x000000000e0e7984 */ /* 0x000e620000000a00 */
[----:B0-----:R-:W-:-:S13]  /*10d0*/  ISETP.GE.U32.AND P1, PT, R9, 0x8, PT ;  /* 0x000000080900780c */ /* 0x001fda0003f26070 */
[----:B-1----:R-:W-:Y:S05]  /*10e0*/  @!P1 BRA `(.L_x_111) ;  /* 0x00000004006c9947 */ /* 0x002fea0003800000 */
[----:B------:R-:W-:Y:S01]  /*10f0*/  BSSY.RECONVERGENT B4, `(.L_x_112) ;  /* 0x0000059000047945 */ /* 0x000fe20003800200 */
[----:B------:R-:W-:-:S07]  /*1100*/  IMAD.MOV.U32 R23, RZ, RZ, RZ ;  /* 0x000000ffff177224 */ /* 0x000fce00078e00ff */
.L_x_113:
[--C-:B------:R-:W-:Y:S02]  /*1110*/  IMAD R16, R4, R9, R23.reuse ;  /* 0x0000000904107224 */ /* 0x100fe400078e0217 */
[----:B------:R-:W-:Y:S02]  /*1120*/  IMAD.IADD R24, R8, 0x1, R23 ;  /* 0x0000000108187824 */ /* 0x000fe400078e0217 */
[----:B------:R-:W-:Y:S02]  /*1130*/  IMAD R16, R16, R22, R7 ;  /* 0x0000001610107224 */ /* 0x000fe400078e0207 */
[----:B------:R-:W-:Y:S01]  /*1140*/  VIADD R23, R23, 0x8 ;  /* 0x0000000817177836 */ /* 0x000fe20000000000 */
[----:B------:R-:W-:Y:S02]  /*1150*/  LEA R24, R24, UR8, 0x2 ;  /* 0x0000000818187c11 */ /* 0x000fe4000f8e10ff */
[----:B------:R-:W-:Y:S02]  /*1160*/  LEA R25, R16, UR7, 0x3 ;  /* 0x0000000710197c11 */ /* 0x000fe4000f8e18ff */
[----:B------:R-:W-:-:S02]  /*1170*/  ISETP.NE.AND P1, PT, R23, UR21, PT ;  /* 0x0000001517007c0c */ /* 0x000fc4000bf25270 */
[C---:B------:R-:W-:Y:S01]  /*1180*/  LEA R21, R22.reuse, R25, 0x3 ;  /* 0x0000001916157211 */ /* 0x040fe200078e18ff */
[----:B--2---:R-:W0:Y:S04]  /*1190*/  LDS.64 R18, [R25] ;  /* 0x0000000019127984 */ /* 0x004e280000000a00 */
[----:B------:R1:W2:Y:S02]  /*11a0*/  LDS.64 R16, [R21] ;  /* 0x0000000015107984 */ /* 0x0002a40000000a00 */
[----:B-1----:R-:W-:Y:S01]  /*11b0*/  IMAD R21, R22, 0x8, R21 ;  /* 0x0000000816157824 */ /* 0x002fe200078e0215 */
[----:B0-----:R-:W-:Y:S02]  /*11c0*/  LOP3.LUT R18, R18, R14, RZ, 0xc0, !PT ;  /* 0x0000000e12127212 */ /* 0x001fe400078ec0ff */
[----:B------:R-:W-:-:S02]  /*11d0*/  LOP3.LUT R19, R19, R15, RZ, 0xc0, !PT ;  /* 0x0000000f13137212 */ /* 0x000fc400078ec0ff */
[----:B--2---:R-:W-:Y:S02]  /*11e0*/  LOP3.LUT R26, R16, R14, RZ, 0xc0, !PT ;  /* 0x0000000e101a7212 */ /* 0x004fe400078ec0ff */
[----:B------:R-:W-:Y:S01]  /*11f0*/  LOP3.LUT R28, R17, R15, RZ, 0xc0, !PT ;  /* 0x0000000f111c7212 */ /* 0x000fe200078ec0ff */
[----:B------:R-:W-:Y:S01]  /*1200*/  POPC R18, R18 ;  /* 0x0000001200127309 */ /* 0x000fe20000000000 */
[----:B------:R-:W0:Y:S07]  /*1210*/  LDS R17, [R24] ;  /* 0x0000000018117984 */ /* 0x000e2e0000000800 */
[----:B------:R-:W1:Y:S08]  /*1220*/  POPC R19, R19 ;  /* 0x0000001300137309 */ /* 0x000e700000000000 */
[----:B------:R-:W-:Y:S01]  /*1230*/  POPC R16, R26 ;  /* 0x0000001a00107309 */ /* 0x000fe20000000000 */
[----:B-1----:R-:W-:-:S07]  /*1240*/  IMAD.IADD R25, R18, 0x1, R19 ;  /* 0x0000000112197824 */ /* 0x002fce00078e0213 */
[----:B------:R-:W1:Y:S01]  /*1250*/  POPC R27, R28 ;  /* 0x0000001c001b7309 */ /* 0x000e620000000000 */
[----:B------:R2:W3:Y:S01]  /*1260*/  LDS.64 R18, [R21] ;  /* 0x0000000015127984 */ /* 0x0004e20000000a00 */
[----:B------:R-:W-:Y:S01]  /*1270*/  I2FP.F32.U32 R25, R25 ;  /* 0x0000001900197245 */ /* 0x000fe20000201000 */
[----:B-1----:R-:W-:Y:S02]  /*1280*/  IMAD.IADD R27, R16, 0x1, R27 ;  /* 0x00000001101b7824 */ /* 0x002fe400078e021b */
[----:B------:R-:W1:Y:S02]  /*1290*/  LDS R16, [R24+0x4] ;  /* 0x0000040018107984 */ /* 0x000e640000000800 */
[----:B0-----:R-:W-:Y:S01]  /*12a0*/  FFMA R17, R17, R25, R20 ;  /* 0x0000001911117223 */ /* 0x001fe20000000014 */
[----:B------:R-:W-:Y:S01]  /*12b0*/  I2FP.F32.U32 R20, R27 ;  /* 0x0000001b00147245 */ /* 0x000fe20000201000 */
[----:B------:R-:W0:Y:S01]  /*12c0*/  LDS R25, [R24+0x8] ;  /* 0x0000080018197984 */ /* 0x000e220000000800 */
[----:B------:R-:W-:-:S05]  /*12d0*/  LEA R27, R22, R21, 0x3 ;  /* 0x00000015161b7211 */ /* 0x000fca00078e18ff */
[----:B--2---:R-:W-:Y:S01]  /*12e0*/  IMAD R21, R22, 0x8, R27 ;  /* 0x0000000816157824 */ /* 0x004fe200078e021b */
[----:B---3--:R-:W-:Y:S02]  /*12f0*/  LOP3.LUT R19, R19, R15, RZ, 0xc0, !PT ;  /* 0x0000000f13137212 */ /* 0x008fe400078ec0ff */
[----:B------:R-:W-:-:S04]  /*1300*/  LOP3.LUT R29, R18, R14, RZ, 0xc0, !PT ;  /* 0x0000000e121d7212 */ /* 0x000fc800078ec0ff */
[----:B------:R-:W-:Y:S08]  /*1310*/  POPC R18, R29 ;  /* 0x0000001d00127309 */ /* 0x000ff00000000000 */
[----:B------:R-:W2:Y:S01]  /*1320*/  POPC R19, R19 ;  /* 0x0000001300137309 */ /* 0x000ea20000000000 */
[----:B-1----:R-:W-:Y:S02]  /*1330*/  FFMA R20, R16, R20, R17 ;  /* 0x0000001410147223 */ /* 0x002fe40000000011 */
[----:B------:R1:W3:Y:S02]  /*1340*/  LDS.64 R16, [R27] ;  /* 0x000000001b107984 */ /* 0x0002e40000000a00 */
[----:B-1----:R-:W-:-:S02]  /*1350*/  IMAD R27, R22, 0x8, R21 ;  /* 0x00000008161b7824 */ /* 0x002fc400078e0215 */
[----:B--2---:R-:W-:Y:S02]  /*1360*/  IMAD.IADD R26, R18, 0x1, R19 ;  /* 0x00000001121a7824 */ /* 0x004fe400078e0213 */
[----:B------:R-:W1:Y:S03]  /*1370*/  LDS.64 R18, [R21] ;  /* 0x0000000015127984 */ /* 0x000e660000000a00 */
[----:B------:R-:W-:Y:S01]  /*1380*/  I2FP.F32.U32 R26, R26 ;  /* 0x0000001a001a7245 */ /* 0x000fe20000201000 */
[----:B------:R-:W-:Y:S04]  /*1390*/  LDS R21, [R24+0x10] ;  /* 0x0000100018157984 */ /* 0x000fe80000000800 */
[----:B0-----:R-:W-:-:S02]  /*13a0*/  FFMA R20, R25, R26, R20 ;  /* 0x0000001a19147223 */ /* 0x001fc40000000014 */
[----:B------:R-:W0:Y:S01]  /*13b0*/  LDS R25, [R24+0xc] ;  /* 0x00000c0018197984 */ /* 0x000e220000000800 */
[----:B---3--:R-:W-:Y:S02]  /*13c0*/  LOP3.LUT R28, R16, R14, RZ, 0xc0, !PT ;  /* 0x0000000e101c7212 */ /* 0x008fe400078ec0ff */
[-C--:B------:R-:W-:Y:S02]  /*13d0*/  LOP3.LUT R29, R17, R15.reuse, RZ, 0xc0, !PT ;  /* 0x0000000f111d7212 */ /* 0x080fe400078ec0ff */
[----:B------:R-:W-:Y:S08]  /*13e0*/  POPC R16, R28 ;  /* 0x0000001c00107309 */ /* 0x000ff00000000000 */
[----:B------:R2:W3:Y:S01]  /*13f0*/  POPC R17, R29 ;  /* 0x0000001d00117309 */ /* 0x0004e20000000000 */
[----:B-1----:R-:W-:-:S02]  /*1400*/  LOP3.LUT R19, R19, R15, RZ, 0xc0, !PT ;  /* 0x0000000f13137212 */ /* 0x002fc400078ec0ff */
[----:B------:R-:W-:-:S05]  /*1410*/  LOP3.LUT R26, R18, R14, RZ, 0xc0, !PT ;  /* 0x0000000e121a7212 */ /* 0x000fca00078ec0ff */
[----:B------:R-:W-:Y:S01]  /*1420*/  POPC R18, R26 ;  /* 0x0000001a00127309 */ /* 0x000fe20000000000 */
[----:B--2---:R-:W-:Y:S01]  /*1430*/  LEA R29, R22, R27, 0x3 ;  /* 0x0000001b161d7211 */ /* 0x004fe200078e18ff */
[----:B---3--:R-:W-:-:S06]  /*1440*/  IMAD.IADD R16, R16, 0x1, R17 ;  /* 0x0000000110107824 */ /* 0x008fcc00078e0211 */
[----:B------:R-:W1:Y:S01]  /*1450*/  POPC R19, R19 ;  /* 0x0000001300137309 */ /* 0x000e620000000000 */
[----:B------:R-:W-:Y:S01]  /*1460*/  IMAD R28, R22, 0x8, R29 ;  /* 0x00000008161c7824 */ /* 0x000fe200078e021d */
[----:B------:R-:W-:-:S05]  /*1470*/  I2FP.F32.U32 R16, R16 ;  /* 0x0000001000107245 */ /* 0x000fca0000201000 */
[----:B0-----:R-:W-:Y:S02]  /*1480*/  FFMA R20, R25, R16, R20 ;  /* 0x0000001019147223 */ /* 0x001fe40000000014 */
[----:B------:R-:W0:Y:S01]  /*1490*/  LDS.64 R16, [R27] ;  /* 0x000000001b107984 */ /* 0x000e220000000a00 */
[----:B-1----:R-:W-:-:S03]  /*14a0*/  IMAD.IADD R25, R18, 0x1, R19 ;  /* 0x0000000112197824 */ /* 0x002fc600078e0213 */
[----:B------:R-:W1:Y:S02]  /*14b0*/  LDS.64 R18, [R29] ;  /* 0x000000001d127984 */ /* 0x000e640000000a00 */
[----:B------:R-:W-:-:S05]  /*14c0*/  I2FP.F32.U32 R25, R25 ;  /* 0x0000001900197245 */ /* 0x000fca0000201000 */
[----:B------:R-:W-:Y:S02]  /*14d0*/  FFMA R25, R21, R25, R20 ;  /* 0x0000001915197223 */ /* 0x000fe40000000014 */
[----:B------:R-:W2:Y:S01]  /*14e0*/  LDS.64 R20, [R28] ;  /* 0x000000001c147984 */ /* 0x000ea20000000a00 */
[----:B0-----:R-:W-:Y:S02]  /*14f0*/  LOP3.LUT R26, R16, R14, RZ, 0xc0, !PT ;  /* 0x0000000e101a7212 */ /* 0x001fe400078ec0ff */
[----:B------:R-:W-:-:S04]  /*1500*/  LOP3.LUT R17, R17, R15, RZ, 0xc0, !PT ;  /* 0x0000000f11117212 */ /* 0x000fc800078ec0ff */
[----:B------:R-:W-:Y:S01]  /*1510*/  POPC R26, R26 ;  /* 0x0000001a001a7309 */ /* 0x000fe20000000000 */
[----:B-1----:R-:W-:Y:S02]  /*1520*/  LOP3.LUT R16, R18, R14, RZ, 0xc0, !PT ;  /* 0x0000000e12107212 */ /* 0x002fe400078ec0ff */
[-C--:B------:R-:W-:Y:S01]  /*1530*/  LOP3.LUT R29, R19, R15.reuse, RZ, 0xc0, !PT ;  /* 0x0000000f131d7212 */ /* 0x080fe200078ec0ff */
[----:B------:R-:W-:Y:S04]  /*1540*/  LDS R18, [R24+0x1c] ;  /* 0x00001c0018127984 */ /* 0x000fe80000000800 */
[----:B------:R-:W0:Y:S01]  /*1550*/  POPC R17, R17 ;  /* 0x0000001100117309 */ /* 0x000e220000000000 */
[----:B--2---:R-:W-:-:S07]  /*1560*/  LOP3.LUT R21, R21, R15, RZ, 0xc0, !PT ;  /* 0x0000000f15157212 */ /* 0x004fce00078ec0ff */
[----:B------:R-:W-:Y:S01]  /*1570*/  POPC R16, R16 ;  /* 0x0000001000107309 */ /* 0x000fe20000000000 */
[----:B0-----:R-:W-:-:S07]  /*1580*/  IMAD.IADD R19, R26, 0x1, R17 ;  /* 0x000000011a137824 */ /* 0x001fce00078e0211 */
[----:B------:R-:W0:Y:S01]  /*1590*/  POPC R27, R29 ;  /* 0x0000001d001b7309 */ /* 0x000e220000000000 */
[----:B------:R-:W1:Y:S01]  /*15a0*/  LDS R26, [R24+0x14] ;  /* 0x00001400181a7984 */ /* 0x000e620000000800 */
[----:B------:R-:W-:-:S03]  /*15b0*/  I2FP.F32.U32 R19, R19 ;  /* 0x0000001300137245 */ /* 0x000fc60000201000 */
[----:B------:R-:W2:Y:S03]  /*15c0*/  LDS R17, [R24+0x18] ;  /* 0x0000180018117984 */ /* 0x000ea60000000800 */
[----:B------:R-:W-:Y:S01]  /*15d0*/  POPC R21, R21 ;  /* 0x0000001500157309 */ /* 0x000fe20000000000 */
[----:B0-----:R-:W-:Y:S01]  /*15e0*/  IMAD.IADD R16, R16, 0x1, R27 ;  /* 0x0000000110107824 */ /* 0x001fe200078e021b */
[----:B------:R-:W-:-:S06]  /*15f0*/  LOP3.LUT R27, R20, R14, RZ, 0xc0, !PT ;  /* 0x0000000e141b7212 */ /* 0x000fcc00078ec0ff */
[----:B------:R-:W0:Y:S01]  /*1600*/  POPC R20, R27 ;  /* 0x0000001b00147309 */ /* 0x000e220000000000 */
[----:B------:R-:W-:Y:S02]  /*1610*/  I2FP.F32.U32 R16, R16 ;  /* 0x0000001000107245 */ /* 0x000fe40000201000 */
[----:B0-----:R-:W-:-:S04]  /*1620*/  IADD3 R20, PT, PT, R20, R21, RZ ;  /* 0x0000001514147210 */ /* 0x001fc80007ffe0ff */
[----:B------:R-:W-:Y:S01]  /*1630*/  I2FP.F32.U32 R20, R20 ;  /* 0x0000001400147245 */ /* 0x000fe20000201000 */
[----:B-1----:R-:W-:-:S04]  /*1640*/  FFMA R26, R26, R19, R25 ;  /* 0x000000131a1a7223 */ /* 0x002fc80000000019 */
[----:B--2---:R-:W-:-:S04]  /*1650*/  FFMA R17, R17, R16, R26 ;  /* 0x0000001011117223 */ /* 0x004fc8000000001a */
[----:B------:R-:W-:Y:S01]  /*1660*/  FFMA R20, R18, R20, R17 ;  /* 0x0000001412147223 */ /* 0x000fe20000000011 */
[----:B------:R-:W-:Y:S06]  /*1670*/  @P1 BRA `(.L_x_113) ;  /* 0xfffffff800a41947 */ /* 0x000fec000383ffff */
[----:B------:R-:W-:Y:S05]  /*1680*/  BSYNC.RECONVERGENT B4 ;  /* 0x0000000000047941 */ /* 0x000fea0003800200 */
.L_x_112:
[----:B------:R-:W-:-:S07]  /*1690*/  IMAD.U32 R23, RZ, RZ, UR21 ;  /* 0x00000015ff177e24 */ /* 0x000fce000f8e00ff */
.L_x_111:
[----:B------:R-:W-:-:S09]  /*16a0*/  UISETP.NE.AND UP0, UPT, UR14, URZ, UPT ;  /* 0x000000ff0e00728c */ /* 0x000fd2000bf05270 */
[----:B------:R-:W-:Y:S05]  /*16b0*/  BRA.U !UP0, `(.L_x_114) ;  /* 0x0000000508707547 */ /* 0x000fea000b800000 */
[----:B------:R-:W-:Y:S02]  /*16c0*/  UISETP.GE.U32.AND UP0, UPT, UR15, 0x3, UPT ;  /* 0x000000030f00788c */ /* 0x000fe4000bf06070 */
[----:B------:R-:W-:-:S07]  /*16d0*/  UISETP.NE.AND UP2, UPT, UR19, URZ, UPT ;  /* 0x000000ff1300728c */ /* 0x000fce000bf45270 */
[----:B------:R-:W-:Y:S05]  /*16e0*/  BRA.U !UP0, `(.L_x_115) ;  /* 0x0000000108b47547 */ /* 0x000fea000b800000 */
[--C-:B------:R-:W-:Y:S02]  /*16f0*/  IMAD R16, R4, R9, R23.reuse ;  /* 0x0000000904107224 */ /* 0x100fe400078e0217 */
[----:B------:R-:W-:Y:S02]  /*1700*/  IMAD.IADD R24, R8, 0x1, R23 ;  /* 0x0000000108187824 */ /* 0x000fe400078e0217 */
[----:B------:R-:W-:Y:S02]  /*1710*/  IMAD R16, R16, R22, R7 ;  /* 0x0000001610107224 */ /* 0x000fe400078e0207 */
[----:B------:R-:W-:Y:S01]  /*1720*/  VIADD R23, R23, 0x4 ;  /* 0x0000000417177836 */ /* 0x000fe20000000000 */
[----:B------:R-:W-:Y:S02]  /*1730*/  LEA R24, R24, UR8, 0x2 ;  /* 0x0000000818187c11 */ /* 0x000fe4000f8e10ff */
[----:B------:R-:W-:-:S03]  /*1740*/  LEA R21, R16, UR7, 0x3 ;  /* 0x0000000710157c11 */ /* 0x000fc6000f8e18ff */
[----:B------:R-:W-:Y:S02]  /*1750*/  LDS R25, [R24] ;  /* 0x0000000018197984 */ /* 0x000fe40000000800 */
[C---:B------:R-:W-:Y:S02]  /*1760*/  IMAD R29, R22.reuse, 0x8, R21 ;  /* 0x00000008161d7824 */ /* 0x040fe400078e0215 */
[----:B--2---:R-:W0:Y:S03]  /*1770*/  LDS.64 R16, [R21] ;  /* 0x0000000015107984 */ /* 0x004e260000000a00 */
[----:B------:R-:W-:Y:S01]  /*1780*/  LEA R27, R22, R29, 0x3 ;  /* 0x0000001d161b7211 */ /* 0x000fe200078e18ff */
[----:B------:R-:W1:Y:S01]  /*1790*/  LDS.64 R18, [R29] ;  /* 0x000000001d127984 */ /* 0x000e620000000a00 */
[----:B0-----:R-:W-:Y:S02]  /*17a0*/  LOP3.LUT R26, R16, R14, RZ, 0xc0, !PT ;  /* 0x0000000e101a7212 */ /* 0x001fe400078ec0ff */
[----:B------:R-:W-:-:S02]  /*17b0*/  LOP3.LUT R28, R17, R15, RZ, 0xc0, !PT ;  /* 0x0000000f111c7212 */ /* 0x000fc400078ec0ff */
[----:B------:R0:W-:Y:S01]  /*17c0*/  POPC R16, R26 ;  /* 0x0000001a00107309 */ /* 0x0001e20000000000 */
[----:B-1----:R-:W-:Y:S02]  /*17d0*/  LOP3.LUT R18, R18, R14, RZ, 0xc0, !PT ;  /* 0x0000000e12127212 */ /* 0x002fe400078ec0ff */
[----:B------:R-:W-:-:S05]  /*17e0*/  LOP3.LUT R19, R19, R15, RZ, 0xc0, !PT ;  /* 0x0000000f13137212 */ /* 0x000fca00078ec0ff */
[----:B------:R-:W1:Y:S01]  /*17f0*/  POPC R17, R28 ;  /* 0x0000001c00117309 */ /* 0x000e620000000000 */
[----:B0-----:R-:W0:Y:S07]  /*1800*/  LDS R26, [R24+0x4] ;  /* 0x00000400181a7984 */ /* 0x001e2e0000000800 */
[----:B------:R-:W-:Y:S01]  /*1810*/  POPC R18, R18 ;  /* 0x0000001200127309 */ /* 0x000fe20000000000 */
[----:B-1----:R-:W-:-:S07]  /*1820*/  IMAD.IADD R21, R16, 0x1, R17 ;  /* 0x0000000110157824 */ /* 0x002fce00078e0211 */
[----:B------:R-:W1:Y:S01]  /*1830*/  POPC R19, R19 ;  /* 0x0000001300137309 */ /* 0x000e620000000000 */
[----:B------:R-:W2:Y:S01]  /*1840*/  LDS.64 R16, [R27] ;  /* 0x000000001b107984 */ /* 0x000ea20000000a00 */
[----:B------:R-:W-:-:S05]  /*1850*/  I2FP.F32.U32 R21, R21 ;  /* 0x0000001500157245 */ /* 0x000fca0000201000 */
[----:B------:R-:W-:Y:S01]  /*1860*/  FFMA R25, R25, R21, R20 ;  /* 0x0000001519197223 */ /* 0x000fe20000000014 */
[----:B------:R-:W-:Y:S02]  /*1870*/  IMAD R20, R22, 0x8, R27 ;  /* 0x0000000816147824 */ /* 0x000fe400078e021b */
[----:B-1----:R-:W-:-:S04]  /*1880*/  IMAD.IADD R19, R18, 0x1, R19 ;  /* 0x0000000112137824 */ /* 0x002fc800078e0213 */
[----:B------:R-:W1:Y:S04]  /*1890*/  LDS.64 R20, [R20] ;  /* 0x0000000014147984 */ /* 0x000e680000000a00 */
[----:B------:R-:W-:Y:S01]  /*18a0*/  LDS R18, [R24+0xc] ;  /* 0x00000c0018127984 */ /* 0x000fe20000000800 */
[----:B------:R-:W-:-:S05]  /*18b0*/  I2FP.F32.U32 R19, R19 ;  /* 0x0000001300137245 */ /* 0x000fca0000201000 */
[----:B0-----:R-:W-:Y:S01]  /*18c0*/  FFMA R26, R26, R19, R25 ;  /* 0x000000131a1a7223 */ /* 0x001fe20000000019 */
[----:B--2---:R-:W-:Y:S02]  /*18d0*/  LOP3.LUT R28, R16, R14, RZ, 0xc0, !PT ;  /* 0x0000000e101c7212 */ /* 0x004fe400078ec0ff */
[-C--:B------:R-:W-:Y:S02]  /*18e0*/  LOP3.LUT R29, R17, R15.reuse, RZ, 0xc0, !PT ;  /* 0x0000000f111d7212 */ /* 0x080fe400078ec0ff */
[----:B------:R-:W-:Y:S01]  /*18f0*/  POPC R16, R28 ;  /* 0x0000001c00107309 */ /* 0x000fe20000000000 */
[----:B------:R-:W0:Y:S07]  /*1900*/  LDS R17, [R24+0x8] ;  /* 0x0000080018117984 */ /* 0x000e2e0000000800 */
[----:B------:R-:W2:Y:S01]  /*1910*/  POPC R27, R29 ;  /* 0x0000001d001b7309 */ /* 0x000ea20000000000 */
[----:B-1----:R-:W-:-:S07]  /*1920*/  LOP3.LUT R21, R21, R15, RZ, 0xc0, !PT ;  /* 0x0000000f15157212 */ /* 0x002fce00078ec0ff */
[----:B------:R-:W-:Y:S01]  /*1930*/  POPC R21, R21 ;  /* 0x0000001500157309 */ /* 0x000fe20000000000 */
[----:B--2---:R-:W-:Y:S01]  /*1940*/  IMAD.IADD R16, R16, 0x1, R27 ;  /* 0x0000000110107824 */ /* 0x004fe200078e021b */
[----:B------:R-:W-:-:S06]  /*1950*/  LOP3.LUT R27, R20, R14, RZ, 0xc0, !PT ;  /* 0x0000000e141b7212 */ /* 0x000fcc00078ec0ff */
[----:B------:R-:W1:Y:S01]  /*1960*/  POPC R20, R27 ;  /* 0x0000001b00147309 */ /* 0x000e620000000000 */
[----:B------:R-:W-:-:S05]  /*1970*/  I2FP.F32.U32 R16, R16 ;  /* 0x0000001000107245 */ /* 0x000fca0000201000 */
[----:B0-----:R-:W-:Y:S01]  /*1980*/  FFMA R17, R17, R16, R26 ;  /* 0x0000001011117223 */ /* 0x001fe2000000001a */
[----:B-1----:R-:W-:-:S04]  /*1990*/  IADD3 R20, PT, PT, R20, R21, RZ ;  /* 0x0000001514147210 */ /* 0x002fc80007ffe0ff */
[----:B------:R-:W-:-:S05]  /*19a0*/  I2FP.F32.U32 R20, R20 ;  /* 0x0000001400147245 */ /* 0x000fca0000201000 */
[----:B------:R-:W-:-:S07]  /*19b0*/  FFMA R20, R18, R20, R17 ;  /* 0x0000001412147223 */ /* 0x000fce0000000011 */
.L_x_115:
[----:B------:R-:W-:Y:S05]  /*19c0*/  BRA.U !UP2, `(.L_x_114) ;  /* 0x000000010aac7547 */ /* 0x000fea000b800000 */
[----:B------:R-:W-:Y:S02]  /*19d0*/  UISETP.NE.AND UP0, UPT, UR20, URZ, UPT ;  /* 0x000000ff1400728c */ /* 0x000fe4000bf05270 */
        /* <DEDUP_REMOVED lines=9> */
[----:B------:R-:W-:Y:S02]  /*1a70*/  IMAD R16, R22, 0x8, R25 ;  /* 0x0000000816107824 */ /* 0x000fe400078e0219 */
[----:B--2---:R-:W0:Y:S04]  /*1a80*/  LDS.64 R18, [R25] ;  /* 0x0000000019127984 */ /* 0x004e280000000a00 */
[----:B------:R-:W1:Y:S01]  /*1a90*/  LDS.64 R16, [R16] ;  /* 0x0000000010107984 */ /* 0x000e620000000a00 */
[----:B0-----:R-:W-:-:S03]  /*1aa0*/  LOP3.LUT R24, R18, R14, RZ, 0xc0, !PT ;  /* 0x0000000e12187212 */ /* 0x001fc600078ec0ff */
[----:B------:R-:W0:Y:S01]  /*1ab0*/  LDS R18, [R26+0x4] ;  /* 0x000004001a127984 */ /* 0x000e220000000800 */
[-C--:B------:R-:W-:Y:S02]  /*1ac0*/  LOP3.LUT R19, R19, R15.reuse, RZ, 0xc0, !PT ;  /* 0x0000000f13137212 */ /* 0x080fe400078ec0ff */
[----:B-1----:R-:W-:Y:S01]  /*1ad0*/  LOP3.LUT R25, R16, R14, RZ, 0xc0, !PT ;  /* 0x0000000e10197212 */ /* 0x002fe200078ec0ff */
[----:B------:R-:W-:Y:S01]  /*1ae0*/  POPC R24, R24 ;  /* 0x0000001800187309 */ /* 0x000fe20000000000 */
[----:B------:R-:W-:-:S07]  /*1af0*/  LOP3.LUT R17, R17, R15, RZ, 0xc0, !PT ;  /* 0x0000000f11117212 */ /* 0x000fce00078ec0ff */
[----:B------:R-:W1:Y:S08]  /*1b00*/  POPC R19, R19 ;  /* 0x0000001300137309 */ /* 0x000e700000000000 */
[----:B------:R-:W-:Y:S01]  /*1b10*/  POPC R25, R25 ;  /* 0x0000001900197309 */ /* 0x000fe20000000000 */
[----:B-1----:R-:W-:-:S07]  /*1b20*/  IMAD.IADD R16, R24, 0x1, R19 ;  /* 0x0000000118107824 */ /* 0x002fce00078e0213 */
[----:B------:R-:W1:Y:S01]  /*1b30*/  POPC R28, R17 ;  /* 0x00000011001c7309 */ /* 0x000e620000000000 */
[----:B------:R-:W-:-:S05]  /*1b40*/  I2FP.F32.U32 R16, R16 ;  /* 0x0000001000107245 */ /* 0x000fca0000201000 */
[----:B------:R-:W-:Y:S01]  /*1b50*/  FFMA R21, R21, R16, R20 ;  /* 0x0000001015157223 */ /* 0x000fe20000000014 */
[----:B-1----:R-:W-:-:S04]  /*1b60*/  IADD3 R28, PT, PT, R25, R28, RZ ;  /* 0x0000001c191c7210 */ /* 0x002fc80007ffe0ff */
[----:B------:R-:W-:-:S05]  /*1b70*/  I2FP.F32.U32 R28, R28 ;  /* 0x0000001c001c7245 */ /* 0x000fca0000201000 */
[----:B0-----:R-:W-:-:S07]  /*1b80*/  FFMA R20, R18, R28, R21 ;  /* 0x0000001c12147223 */ /* 0x001fce0000000015 */
.L_x_116:
[----:B------:R-:W-:Y:S05]  /*1b90*/  BRA.U !UP2, `(.L_x_114) ;  /* 0x000000010a387547 */ /* 0x000fea000b800000 */
[--C-:B------:R-:W-:Y:S02]  /*1ba0*/  IMAD R9, R4, R9, R23.reuse ;  /* 0x0000000904097224 */ /* 0x100fe400078e0217 */
[----:B------:R-:W-:Y:S02]  /*1bb0*/  IMAD.IADD R23, R8, 0x1, R23 ;  /* 0x0000000108177824 */ /* 0x000fe400078e0217 */
[----:B------:R-:W-:-:S03]  /*1bc0*/  IMAD R9, R9, R22, R7 ;  /* 0x0000001609097224 */ /* 0x000fc600078e0207 */
[----:B------:R-:W-:Y:S02]  /*1bd0*/  LEA R23, R23, UR8, 0x2 ;  /* 0x0000000817177c11 */ /* 0x000fe4000f8e10ff */
[----:B------:R-:W-:-:S04]  /*1be0*/  LEA R9, R9, UR7, 0x3 ;  /* 0x0000000709097c11 */ /* 0x000fc8000f8e18ff */
[----:B------:R-:W-:Y:S04]  /*1bf0*/  LDS R23, [R23] ;  /* 0x0000000017177984 */ /* 0x000fe80000000800 */
[----:B--2---:R-:W0:Y:S02]  /*1c00*/  LDS.64 R16, [R9] ;  /* 0x0000000009107984 */ /* 0x004e240000000a00 */
[----:B0-----:R-:W-:Y:S02]  /*1c10*/  LOP3.LUT R15, R17, R15, RZ, 0xc0, !PT ;  /* 0x0000000f110f7212 */ /* 0x001fe400078ec0ff */
[----:B------:R-:W-:-:S04]  /*1c20*/  LOP3.LUT R16, R16, R14, RZ, 0xc0, !PT ;  /* 0x0000000e10107212 */ /* 0x000fc800078ec0ff */
[----:B------:R-:W-:Y:S08]  /*1c30*/  POPC R14, R16 ;  /* 0x00000010000e7309 */ /* 0x000ff00000000000 */
[----:B------:R-:W0:Y:S02]  /*1c40*/  POPC R15, R15 ;  /* 0x0000000f000f7309 */ /* 0x000e240000000000 */
[----:B0-----:R-:W-:-:S05]  /*1c50*/  IMAD.IADD R14, R14, 0x1, R15 ;  /* 0x000000010e0e7824 */ /* 0x001fca00078e020f */
[----:B------:R-:W-:-:S05]  /*1c60*/  I2FP.F32.U32 R14, R14 ;  /* 0x0000000e000e7245 */ /* 0x000fca0000201000 */
[----:B------:R-:W-:-:S07]  /*1c70*/  FFMA R20, R23, R14, R20 ;  /* 0x0000000e17147223 */ /* 0x000fce0000000014 */
.L_x_114:
[----:B------:R-:W-:-:S05]  /*1c80*/  VIADD R7, R7, 0x20 ;  /* 0x0000002007077836 */ /* 0x000fca0000000000 */
[----:B------:R-:W-:-:S13]  /*1c90*/  ISETP.GE.AND P1, PT, R7, R22, PT ;  /* 0x000000160700720c */ /* 0x000fda0003f26270 */
[----:B------:R-:W-:Y:S05]  /*1ca0*/  @!P1 BRA `(.L_x_117) ;  /* 0xfffffff000e49947 */ /* 0x000fea000383ffff */
.L_x_110:
[----:B------:R-:W-:Y:S05]  /*1cb0*/  BSYNC.RECONVERGENT B3 ;  /* 0x0000000000037941 */ /* 0x000fea0003800200 */
.L_x_109:
[----:B------:R-:W0:Y:S01]  /*1cc0*/  LDCU UR10, c[0x0][0x390] ;  /* 0x00007200ff0a77ac */ /* 0x000e220008000800 */
[----:B------:R-:W-:-:S04]  /*1cd0*/  IADD3 R6, PT, PT, R6, 0x1, RZ ;  /* 0x0000000106067810 */ /* 0x000fc80007ffe0ff */
[----:B0-----:R-:W-:-:S13]  /*1ce0*/  ISETP.NE.AND P1, PT, R6, UR10, PT ;  /* 0x0000000a06007c0c */ /* 0x001fda000bf25270 */
[----:B------:R-:W-:Y:S05]  /*1cf0*/  @P1 BRA `(.L_x_118) ;  /* 0xfffffff000b01947 */ /* 0x000fea000383ffff */
[----:B------:R-:W-:Y:S05]  /*1d00*/  BSYNC.RECONVERGENT B2 ;  /* 0x0000000000027941 */ /* 0x000fea0003800200 */
.L_x_108:
[----:B------:R-:W-:Y:S05]  /*1d10*/  BRA `(.L_x_107) ;  /* 0x0000000c00387947 */ /* 0x000fea0003800000 */
.L_x_106:
[----:B------:R-:W0:Y:S02]  /*1d20*/  LDC R6, c[0x0][0x3a8] ;  /* 0x0000ea00ff067b82 */ /* 0x000e240000000800 */
[----:B0-----:R-:W-:-:S13]  /*1d30*/  ISETP.LT.OR P1, PT, R6, 0x1, !P0 ;  /* 0x000000010600780c */ /* 0x001fda0004721670 */
[----:B------:R-:W-:Y:S05]  /*1d40*/  @P1 BRA `(.L_x_107) ;  /* 0x0000000c002c1947 */ /* 0x000fea0003800000 */
[----:B------:R-:W-:Y:S02]  /*1d50*/  IMAD.MOV.U32 R20, RZ, RZ, RZ ;  /* 0x000000ffff147224 */ /* 0x000fe400078e00ff */
[----:B------:R-:W-:-:S07]  /*1d60*/  IMAD.MOV.U32 R7, RZ, RZ, RZ ;  /* 0x000000ffff077224 */ /* 0x000fce00078e00ff */
.L_x_125:
[----:B0-----:R-:W0:Y:S01]  /*1d70*/  S2UR UR11, SR_CgaCtaId ;  /* 0x00000000000b79c3 */ /* 0x001e220000008800 */
[----:B------:R-:W-:Y:S01]  /*1d80*/  UMOV UR10, 0x400 ;  /* 0x00000400000a7882 */ /* 0x000fe20000000000 */
[----:B------:R-:W-:-:S06]  /*1d90*/  IMAD.MOV.U32 R21, RZ, RZ, RZ ;  /* 0x000000ffff157224 */ /* 0x000fcc00078e00ff */
[----:B--2---:R-:W1:Y:S08]  /*1da0*/  LDC.64 R16, c[0x0][0x390] ;  /* 0x0000e400ff107b82 */ /* 0x004e700000000a00 */
[----:B------:R-:W2:Y:S01]  /*1db0*/  LDC R9, c[0x0][0x3a8] ;  /* 0x0000ea00ff097b82 */ /* 0x000ea20000000800 */
[----:B0-----:R-:W-:Y:S01]  /*1dc0*/  ULEA UR10, UR11, UR10, 0x18 ;  /* 0x0000000a0b0a7291 */ /* 0x001fe2000f8ec0ff */
[----:B-1----:R-:W-:-:S05]  /*1dd0*/  IMAD R6, R7, R17, R0 ;  /* 0x0000001107067224 */ /* 0x002fca00078e0200 */
[----:B------:R-:W-:Y:S01]  /*1de0*/  LEA R18, R6, UR10, 0x3 ;  /* 0x0000000a06127c11 */ /* 0x000fe2000f8e18ff */
[----:B------:R-:W-:Y:S01]  /*1df0*/  IMAD R6, R4, UR18, RZ ;  /* 0x0000001204067c24 */ /* 0x000fe2000f8e02ff */
[----:B--2---:R-:W-:-:S03]  /*1e00*/  ISETP.GE.U32.AND P1, PT, R9, 0x8, PT ;  /* 0x000000080900780c */ /* 0x004fc60003f26070 */
[C---:B------:R-:W-:Y:S01]  /*1e10*/  IMAD R6, R7.reuse, R9, R6 ;  /* 0x0000000907067224 */ /* 0x040fe200078e0206 */
[----:B------:R-:W0:Y:S01]  /*1e20*/  LDS.64 R18, [R18] ;  /* 0x0000000012127984 */ /* 0x000e220000000a00 */
[----:B------:R-:W-:-:S05]  /*1e30*/  VIADD R7, R7, 0x1 ;  /* 0x0000000107077836 */ /* 0x000fca0000000000 */
[----:B------:R-:W-:-:S03]  /*1e40*/  ISETP.NE.AND P2, PT, R7, R16, PT ;  /* 0x000000100700720c */ /* 0x000fc60003f45270 */
[----:B------:R-:W-:Y:S10]  /*1e50*/  @!P1 BRA `(.L_x_119) ;  /* 0x00000004006c9947 */ /* 0x000ff40003800000 */
[----:B------:R-:W-:Y:S01]  /*1e60*/  BSSY.RECONVERGENT B2, `(.L_x_120) ;  /* 0x0000059000027945 */ /* 0x000fe20003800200 */
[----:B------:R-:W-:-:S07]  /*1e70*/  MOV R25, RZ ;  /* 0x000000ff00197202 */ /* 0x000fce0000000f00 */
.L_x_121:
[----:B------:R-:W-:-:S04]  /*1e80*/  IMAD R8, R4, R9, R25 ;  /* 0x0000000904087224 */ /* 0x000fc800078e0219 */
[----:B------:R-:W-:-:S05]  /*1e90*/  IMAD R8, R8, R17, R0 ;  /* 0x0000001108087224 */ /* 0x000fca00078e0200 */
[----:B------:R-:W-:Y:S01]  /*1ea0*/  LEA R16, R8, UR7, 0x3 ;  /* 0x0000000708107c11 */ /* 0x000fe2000f8e18ff */
[----:B------:R-:W-:Y:S02]  /*1eb0*/  IMAD.IADD R8, R6, 0x1, R25 ;  /* 0x0000000106087824 */ /* 0x000fe400078e0219 */
[----:B------:R-:W-:Y:S02]  /*1ec0*/  VIADD R25, R25, 0x8 ;  /* 0x0000000819197836 */ /* 0x000fe40000000000 */
[----:B------:R-:W0:Y:S01]  /*1ed0*/  LDS.64 R22, [R16] ;  /* 0x0000000010167984 */ /* 0x000e220000000a00 */
[----:B------:R-:W-:Y:S01]  /*1ee0*/  IMAD R26, R17, 0x8, R16 ;  /* 0x00000008111a7824 */ /* 0x000fe200078e0210 */
[----:B------:R-:W-:Y:S02]  /*1ef0*/  LEA R8, R8, UR8, 0x2 ;  /* 0x0000000808087c11 */ /* 0x000fe4000f8e10ff */
[----:B------:R-:W-:Y:S01]  /*1f00*/  ISETP.NE.AND P1, PT, R25, UR21, PT ;  /* 0x0000001519007c0c */ /* 0x000fe2000bf25270 */
[----:B------:R-:W-:Y:S01]  /*1f10*/  IMAD R28, R17, 0x8, R26 ;  /* 0x00000008111c7824 */ /* 0x000fe200078e021a */
[----:B------:R-:W1:Y:S04]  /*1f20*/  LDS.64 R14, [R26] ;  /* 0x000000001a0e7984 */ /* 0x000e680000000a00 */
[----:B------:R-:W2:Y:S04]  /*1f30*/  LDS R27, [R8] ;  /* 0x00000000081b7984 */ /* 0x000ea80000000800 */
[----:B------:R-:W-:Y:S01]  /*1f40*/  LDS R16, [R8+0x4] ;  /* 0x0000040008107984 */ /* 0x000fe20000000800 */
[----:B0-----:R-:W-:-:S02]  /*1f50*/  LOP3.LUT R24, R22, R18, RZ, 0xc0, !PT ;  /* 0x0000001216187212 */ /* 0x001fc400078ec0ff */
[-C--:B------:R-:W-:Y:S02]  /*1f60*/  LOP3.LUT R21, R23, R19.reuse, RZ, 0xc0, !PT ;  /* 0x0000001317157212 */ /* 0x080fe400078ec0ff */
[----:B------:R-:W0:Y:S02]  /*1f70*/  LDS.64 R22, [R28] ;  /* 0x000000001c167984 */ /* 0x000e240000000a00 */
[----:B------:R-:W-:Y:S01]  /*1f80*/  POPC R24, R24 ;  /* 0x0000001800187309 */ /* 0x000fe20000000000 */
[----:B-1----:R-:W-:Y:S02]  /*1f90*/  LOP3.LUT R29, R14, R18, RZ, 0xc0, !PT ;  /* 0x000000120e1d7212 */ /* 0x002fe400078ec0ff */
[----:B------:R-:W-:-:S05]  /*1fa0*/  LOP3.LUT R14, R15, R19, RZ, 0xc0, !PT ;  /* 0x000000130f0e7212 */ /* 0x000fca00078ec0ff */
[----:B------:R-:W1:Y:S08]  /*1fb0*/  POPC R21, R21 ;  /* 0x0000001500157309 */ /* 0x000e700000000000 */
[----:B------:R3:W-:Y:S01]  /*1fc0*/  POPC R26, R14 ;  /* 0x0000000e001a7309 */ /* 0x0007e20000000000 */
[----:B-1----:R-:W-:-:S07]  /*1fd0*/  IMAD.IADD R24, R24, 0x1, R21 ;  /* 0x0000000118187824 */ /* 0x002fce00078e0215 */
[----:B------:R-:W1:Y:S01]  /*1fe0*/  POPC R21, R29 ;  /* 0x0000001d00157309 */ /* 0x000e620000000000 */
[----:B------:R-:W-:Y:S02]  /*1ff0*/  I2FP.F32.U32 R15, R24 ;  /* 0x00000018000f7245 */ /* 0x000fe40000201000 */
[----:B------:R-:W-:-:S03]  /*2000*/  LEA R24, R17, R28, 0x3 ;  /* 0x0000001c11187211 */ /* 0x000fc600078e18ff */
[----:B--2---:R-:W-:Y:S02]  /*2010*/  FFMA R27, R15, R27, R20 ;  /* 0x0000001b0f1b7223 */ /* 0x004fe40000000014 */
[----:B---3--:R-:W2:Y:S01]  /*2020*/  LDS.64 R14, [R24] ;  /* 0x00000000180e7984 */ /* 0x008ea20000000a00 */
[----:B0-----:R-:W-:Y:S01]  /*2030*/  LOP3.LUT R28, R22, R18, RZ, 0xc0, !PT ;  /* 0x00000012161c7212 */ /* 0x001fe200078ec0ff */
[----:B-1----:R-:W-:Y:S01]  /*2040*/  IMAD.IADD R21, R21, 0x1, R26 ;  /* 0x0000000115157824 */ /* 0x002fe200078e021a */
[----:B------:R-:W-:Y:S02]  /*2050*/  LOP3.LUT R22, R23, R19, RZ, 0xc0, !PT ;  /* 0x0000001317167212 */ /* 0x000fe400078ec0ff */
[----:B------:R-:W-:Y:S01]  /*2060*/  POPC R26, R28 ;  /* 0x0000001c001a7309 */ /* 0x000fe20000000000 */
[----:B------:R-:W0:Y:S01]  /*2070*/  LDS R23, [R8+0x8] ;  /* 0x0000080008177984 */ /* 0x000e220000000800 */
[----:B------:R-:W-:-:S06]  /*2080*/  I2FP.F32.U32 R20, R21 ;  /* 0x0000001500147245 */ /* 0x000fcc0000201000 */
[----:B------:R1:W3:Y:S01]  /*2090*/  POPC R29, R22 ;  /* 0x00000016001d7309 */ /* 0x0002e20000000000 */
[----:B------:R-:W-:Y:S01]  /*20a0*/  FFMA R16, R20, R16, R27 ;  /* 0x0000001014107223 */ /* 0x000fe2000000001b */
[----:B-1----:R-:W-:Y:S02]  /*20b0*/  IMAD R22, R17, 0x8, R24 ;  /* 0x0000000811167824 */ /* 0x002fe400078e0218 */
[----:B------:R-:W-:Y:S01]  /*20c0*/  LDS R24, [R8+0xc] ;  /* 0x00000c0008187984 */ /* 0x000fe20000000800 */
[----:B---3--:R-:W-:-:S03]  /*20d0*/  IMAD.IADD R27, R26, 0x1, R29 ;  /* 0x000000011a1b7824 */ /* 0x008fc600078e021d */
[----:B------:R-:W1:Y:S01]  /*20e0*/  LDS.64 R20, [R22] ;  /* 0x0000000016147984 */ /* 0x000e620000000a00 */
[----:B------:R-:W-:Y:S01]  /*20f0*/  IMAD R28, R17, 0x8, R22 ;  /* 0x00000008111c7824 */ /* 0x000fe200078e0216 */
[----:B------:R-:W-:Y:S02]  /*2100*/  I2FP.F32.U32 R27, R27 ;  /* 0x0000001b001b7245 */ /* 0x000fe40000201000 */
[----:B------:R-:W-:Y:S01]  /*2110*/  LDS R22, [R8+0x10] ;  /* 0x0000100008167984 */ /* 0x000fe20000000800 */
[----:B--2---:R-:W-:Y:S02]  /*2120*/  LOP3.LUT R26, R14, R18, RZ, 0xc0, !PT ;  /* 0x000000120e1a7212 */ /* 0x004fe400078ec0ff */
[----:B------:R-:W-:Y:S02]  /*2130*/  LOP3.LUT R29, R15, R19, RZ, 0xc0, !PT ;  /* 0x000000130f1d7212 */ /* 0x000fe400078ec0ff */
[----:B------:R2:W3:Y:S02]  /*2140*/  LDS.64 R14, [R28] ;  /* 0x000000001c0e7984 */ /* 0x0004e40000000a00 */
[----:B------:R-:W-:Y:S01]  /*2150*/  POPC R26, R26 ;  /* 0x0000001a001a7309 */ /* 0x000fe20000000000 */
[----:B0-----:R-:W-:-:S07]  /*2160*/  FFMA R23, R27, R23, R16 ;  /* 0x000000171b177223 */ /* 0x001fce0000000010 */
[----:B------:R-:W0:Y:S02]  /*2170*/  POPC R29, R29 ;  /* 0x0000001d001d7309 */ /* 0x000e240000000000 */
[----:B0-----:R-:W-:Y:S02]  /*2180*/  IADD3 R26, PT, PT, R26, R29, RZ ;  /* 0x0000001d1a1a7210 */ /* 0x001fe40007ffe0ff */
[----:B-1----:R-:W-:Y:S02]  /*2190*/  LOP3.LUT R16, R20, R18, RZ, 0xc0, !PT ;  /* 0x0000001214107212 */ /* 0x002fe400078ec0ff */
[-C--:B------:R-:W-:Y:S02]  /*21a0*/  LOP3.LUT R21, R21, R19.reuse, RZ, 0xc0, !PT ;  /* 0x0000001315157212 */ /* 0x080fe400078ec0ff */
[----:B------:R-:W-:Y:S01]  /*21b0*/  I2FP.F32.U32 R20, R26 ;  /* 0x0000001a00147245 */ /* 0x000fe20000201000 */
[C---:B------:R-:W-:Y:S01]  /*21c0*/  IMAD R26, R17.reuse, 0x8, R28 ;  /* 0x00000008111a7824 */ /* 0x040fe200078e021c */
[----:B------:R0:W-:Y:S03]  /*21d0*/  POPC R27, R21 ;  /* 0x00000015001b7309 */ /* 0x0001e60000000000 */
[----:B------:R-:W-:Y:S01]  /*21e0*/  FFMA R23, R20, R24, R23 ;  /* 0x0000001814177223 */ /* 0x000fe20000000017 */
[----:B--2---:R-:W-:Y:S01]  /*21f0*/  IMAD R28, R17, 0x8, R26 ;  /* 0x00000008111c7824 */ /* 0x004fe200078e021a */
[----:B---3--:R-:W-:-:S03]  /*2200*/  LOP3.LUT R29, R15, R19, RZ, 0xc0, !PT ;  /* 0x000000130f1d7212 */ /* 0x008fc600078ec0ff */
[----:B------:R-:W1:Y:S01]  /*2210*/  POPC R16, R16 ;  /* 0x0000001000107309 */ /* 0x000e620000000000 */
[----:B0-----:R-:W0:Y:S07]  /*2220*/  LDS.64 R20, [R26] ;  /* 0x000000001a147984 */ /* 0x001e2e0000000a00 */
[----:B------:R-:W-:Y:S01]  /*2230*/  POPC R29, R29 ;  /* 0x0000001d001d7309 */ /* 0x000fe20000000000 */
[----:B-1----:R-:W-:Y:S01]  /*2240*/  IMAD.IADD R27, R16, 0x1, R27 ;  /* 0x00000001101b7824 */ /* 0x002fe200078e021b */
[----:B------:R-:W-:-:S02]  /*2250*/  LOP3.LUT R16, R14, R18, RZ, 0xc0, !PT ;  /* 0x000000120e107212 */ /* 0x000fc400078ec0ff */
[----:B------:R-:W1:Y:S02]  /*2260*/  LDS.64 R14, [R28] ;  /* 0x000000001c0e7984 */ /* 0x000e640000000a00 */
[----:B------:R-:W-:Y:S02]  /*2270*/  I2FP.F32.U32 R24, R27 ;  /* 0x0000001b00187245 */ /* 0x000fe40000201000 */
[----:B------:R-:W2:Y:S03]  /*2280*/  POPC R16, R16 ;  /* 0x0000001000107309 */ /* 0x000ea60000000000 */
[----:B------:R-:W-:Y:S02]  /*2290*/  FFMA R22, R24, R22, R23 ;  /* 0x0000001618167223 */ /* 0x000fe40000000017 */
[----:B------:R-:W-:Y:S01]  /*22a0*/  LDS R23, [R8+0x1c] ;  /* 0x00001c0008177984 */ /* 0x000fe20000000800 */
[----:B--2---:R-:W-:Y:S01]  /*22b0*/  IMAD.IADD R16, R16, 0x1, R29 ;  /* 0x0000000110107824 */ /* 0x004fe200078e021d */
[----:B0-----:R-:W-:-:S02]  /*22c0*/  LOP3.LUT R27, R21, R19, RZ, 0xc0, !PT ;  /* 0x00000013151b7212 */ /* 0x001fc400078ec0ff */
[----:B------:R-:W0:Y:S01]  /*22d0*/  LDS R21, [R8+0x14] ;  /* 0x0000140008157984 */ /* 0x000e220000000800 */
[----:B------:R-:W-:-:S03]  /*22e0*/  LOP3.LUT R24, R20, R18, RZ, 0xc0, !PT ;  /* 0x0000001214187212 */ /* 0x000fc600078ec0ff */
[----:B------:R-:W2:Y:S01]  /*22f0*/  LDS R20, [R8+0x18] ;  /* 0x0000180008147984 */ /* 0x000ea20000000800 */
[----:B------:R-:W-:Y:S01]  /*2300*/  POPC R27, R27 ;  /* 0x0000001b001b7309 */ /* 0x000fe20000000000 */
[----:B-1----:R-:W-:-:S07]  /*2310*/  LOP3.LUT R29, R15, R19, RZ, 0xc0, !PT ;  /* 0x000000130f1d7212 */ /* 0x002fce00078ec0ff */
[----:B------:R-:W1:Y:S01]  /*2320*/  POPC R24, R24 ;  /* 0x0000001800187309 */ /* 0x000e620000000000 */
[----:B------:R-:W-:Y:S02]  /*2330*/  LOP3.LUT R26, R14, R18, RZ, 0xc0, !PT ;  /* 0x000000120e1a7212 */ /* 0x000fe400078ec0ff */
[----:B------:R-:W-:-:S05]  /*2340*/  I2FP.F32.U32 R15, R16 ;  /* 0x00000010000f7245 */ /* 0x000fca0000201000 */
[----:B------:R-:W-:Y:S01]  /*2350*/  POPC R14, R26 ;  /* 0x0000001a000e7309 */ /* 0x000fe20000000000 */
[----:B-1----:R-:W-:-:S07]  /*2360*/  IADD3 R24, PT, PT, R24, R27, RZ ;  /* 0x0000001b18187210 */ /* 0x002fce0007ffe0ff */
[----:B------:R-:W1:Y:S01]  /*2370*/  POPC R29, R29 ;  /* 0x0000001d001d7309 */ /* 0x000e620000000000 */
[----:B------:R-:W-:Y:S01]  /*2380*/  I2FP.F32.U32 R24, R24 ;  /* 0x0000001800187245 */ /* 0x000fe20000201000 */
[----:B0-----:R-:W-:-:S04]  /*2390*/  FFMA R15, R15, R21, R22 ;  /* 0x000000150f0f7223 */ /* 0x001fc80000000016 */
[----:B--2---:R-:W-:Y:S01]  /*23a0*/  FFMA R20, R24, R20, R15 ;  /* 0x0000001418147223 */ /* 0x004fe2000000000f */
[----:B-1----:R-:W-:-:S05]  /*23b0*/  IMAD.IADD R14, R14, 0x1, R29 ;  /* 0x000000010e0e7824 */ /* 0x002fca00078e021d */
[----:B------:R-:W-:-:S05]  /*23c0*/  I2FP.F32.U32 R21, R14 ;  /* 0x0000000e00157245 */ /* 0x000fca0000201000 */
[----:B------:R-:W-:Y:S01]  /*23d0*/  FFMA R20, R21, R23, R20 ;  /* 0x0000001715147223 */ /* 0x000fe20000000014 */
[----:B------:R-:W-:Y:S06]  /*23e0*/  @P1 BRA `(.L_x_121) ;  /* 0xfffffff800a41947 */ /* 0x000fec000383ffff */
[----:B------:R-:W-:Y:S05]  /*23f0*/  BSYNC.RECONVERGENT B2 ;  /* 0x0000000000027941 */ /* 0x000fea0003800200 */
.L_x_120:
[----:B------:R-:W-:-:S07]  /*2400*/  IMAD.U32 R21, RZ, RZ, UR21 ;  /* 0x00000015ff157e24 */ /* 0x000fce000f8e00ff */
.L_x_119:
[----:B------:R-:W-:-:S09]  /*2410*/  UISETP.NE.AND UP0, UPT, UR14, URZ, UPT ;  /* 0x000000ff0e00728c */ /* 0x000fd2000bf05270 */
[----:B------:R-:W-:Y:S05]  /*2420*/  BRA.U !UP0, `(.L_x_122) ;  /* 0x0000000508707547 */ /* 0x000fea000b800000 */
[----:B------:R-:W-:Y:S02]  /*2430*/  UISETP.GE.U32.AND UP0, UPT, UR15, 0x3, UPT ;  /* 0x000000030f00788c */ /* 0x000fe4000bf06070 */
[----:B------:R-:W-:-:S07]  /*2440*/  UISETP.NE.AND UP2, UPT, UR19, URZ, UPT ;  /* 0x000000ff1300728c */ /* 0x000fce000bf45270 */
[----:B------:R-:W-:Y:S05]  /*2450*/  BRA.U !UP0, `(.L_x_123) ;  /* 0x0000000108b47547 */ /* 0x000fea000b800000 */
[----:B------:R-:W-:-:S04]  /*2460*/  IMAD R8, R4, R9, R21 ;  /* 0x0000000904087224 */ /* 0x000fc800078e0215 */
[----:B------:R-:W-:-:S05]  /*2470*/  IMAD R8, R8, R17, R0 ;  /* 0x0000001108087224 */ /* 0x000fca00078e0200 */
[----:B------:R-:W-:Y:S02]  /*2480*/  LEA R24, R8, UR7, 0x3 ;  /* 0x0000000708187c11 */ /* 0x000fe4000f8e18ff */
[----:B------:R-:W-:Y:S01]  /*2490*/  IADD3 R8, PT, PT, R6, R21, RZ ;  /* 0x0000001506087210 */ /* 0x000fe20007ffe0ff */
[----:B------:R-:W-:Y:S02]  /*24a0*/  VIADD R21, R21, 0x4 ;  /* 0x0000000415157836 */ /* 0x000fe40000000000 */
[----:B------:R-:W0:Y:S01]  /*24b0*/  LDS.64 R22, [R24] ;  /* 0x0000000018167984 */ /* 0x000e220000000a00 */
[----:B------:R-:W-:Y:S01]  /*24c0*/  IMAD R26, R17, 0x8, R24 ;  /* 0x00000008111a7824 */ /* 0x000fe200078e0218 */
[----:B------:R-:W-:-:S03]  /*24d0*/  LEA R8, R8, UR8, 0x2 ;  /* 0x0000000808087c11 */ /* 0x000fc6000f8e10ff */
[C---:B------:R-:W-:Y:S01]  /*24e0*/  IMAD R28, R17.reuse, 0x8, R26 ;  /* 0x00000008111c7824 */ /* 0x040fe200078e021a */
[----:B------:R1:W2:Y:S04]  /*24f0*/  LDS.64 R14, [R26] ;  /* 0x000000001a0e7984 */ /* 0x0002a80000000a00 */
[----:B------:R-:W3:Y:S01]  /*2500*/  LDS R25, [R8] ;  /* 0x0000000008197984 */ /* 0x000ee20000000800 */
[----:B-1----:R-:W-:Y:S01]  /*2510*/  IMAD R26, R17, 0x8, R28 ;  /* 0x00000008111a7824 */ /* 0x002fe200078e021c */
[-C--:B0-----:R-:W-:Y:S02]  /*2520*/  LOP3.LUT R29, R22, R18.reuse, RZ, 0xc0, !PT ;  /* 0x00000012161d7212 */ /* 0x081fe400078ec0ff */
[----:B------:R-:W-:Y:S02]  /*2530*/  LOP3.LUT R22, R23, R19, RZ, 0xc0, !PT ;  /* 0x0000001317167212 */ /* 0x000fe400078ec0ff */
[----:B------:R-:W-:Y:S08]  /*2540*/  POPC R16, R29 ;  /* 0x0000001d00107309 */ /* 0x000ff00000000000 */
[----:B------:R0:W1:Y:S02]  /*2550*/  POPC R27, R22 ;  /* 0x00000016001b7309 */ /* 0x0000640000000000 */
[----:B0-----:R-:W0:Y:S01]  /*2560*/  LDS.64 R22, [R28] ;  /* 0x000000001c167984 */ /* 0x001e220000000a00 */
[----:B-1----:R-:W-:Y:S01]  /*2570*/  IMAD.IADD R24, R16, 0x1, R27 ;  /* 0x0000000110187824 */ /* 0x002fe200078e021b */
[----:B--2---:R-:W-:-:S02]  /*2580*/  LOP3.LUT R16, R14, R18, RZ, 0xc0, !PT ;  /* 0x000000120e107212 */ /* 0x004fc400078ec0ff */
[----:B------:R-:W-:Y:S02]  /*2590*/  LOP3.LUT R27, R15, R19, RZ, 0xc0, !PT ;  /* 0x000000130f1b7212 */ /* 0x000fe400078ec0ff */
[----:B------:R0:W1:Y:S01]  /*25a0*/  LDS.64 R14, [R26] ;  /* 0x000000001a0e7984 */ /* 0x0000620000000a00 */
[----:B------:R-:W-:Y:S01]  /*25b0*/  I2FP.F32.U32 R29, R24 ;  /* 0x00000018001d7245 */ /* 0x000fe20000201000 */
[----:B------:R-:W-:Y:S02]  /*25c0*/  POPC R16, R16 ;  /* 0x0000001000107309 */ /* 0x000fe40000000000 */
[----:B------:R-:W-:Y:S02]  /*25d0*/  LDS R24, [R8+0xc] ;  /* 0x00000c0008187984 */ /* 0x000fe40000000800 */
[----:B---3--:R-:W-:-:S04]  /*25e0*/  FFMA R20, R29, R25, R20 ;  /* 0x000000191d147223 */ /* 0x008fc80000000014 */
[----:B------:R-:W2:Y:S02]  /*25f0*/  POPC R27, R27 ;  /* 0x0000001b001b7309 */ /* 0x000ea40000000000 */
[----:B--2---:R-:W-:Y:S01]  /*2600*/  IMAD.IADD R16, R16, 0x1, R27 ;  /* 0x0000000110107824 */ /* 0x004fe200078e021b */
[----:B0-----:R-:W-:Y:S02]  /*2610*/  LOP3.LUT R26, R23, R19, RZ, 0xc0, !PT ;  /* 0x00000013171a7212 */ /* 0x001fe400078ec0ff */
[----:B------:R-:W0:Y:S01]  /*2620*/  LDS R23, [R8+0x4] ;  /* 0x0000040008177984 */ /* 0x000e220000000800 */
[----:B------:R-:W-:-:S03]  /*2630*/  LOP3.LUT R25, R22, R18, RZ, 0xc0, !PT ;  /* 0x0000001216197212 */ /* 0x000fc600078ec0ff */
[----:B------:R-:W2:Y:S01]  /*2640*/  LDS R22, [R8+0x8] ;  /* 0x0000080008167984 */ /* 0x000ea20000000800 */
[----:B------:R-:W-:Y:S01]  /*2650*/  POPC R26, R26 ;  /* 0x0000001a001a7309 */ /* 0x000fe20000000000 */
[----:B-1----:R-:W-:Y:S02]  /*2660*/  LOP3.LUT R28, R14, R18, RZ, 0xc0, !PT ;  /* 0x000000120e1c7212 */ /* 0x002fe400078ec0ff */
[----:B------:R-:W-:Y:S02]  /*2670*/  LOP3.LUT R29, R15, R19, RZ, 0xc0, !PT ;  /* 0x000000130f1d7212 */ /* 0x000fe400078ec0ff */
[----:B------:R-:W-:-:S03]  /*2680*/  I2FP.F32.U32 R15, R16 ;  /* 0x00000010000f7245 */ /* 0x000fc60000201000 */
[----:B------:R-:W1:Y:S08]  /*2690*/  POPC R25, R25 ;  /* 0x0000001900197309 */ /* 0x000e700000000000 */
[----:B------:R-:W-:Y:S01]  /*26a0*/  POPC R14, R28 ;  /* 0x0000001c000e7309 */ /* 0x000fe20000000000 */
[----:B-1----:R-:W-:-:S07]  /*26b0*/  IADD3 R25, PT, PT, R25, R26, RZ ;  /* 0x0000001a19197210 */ /* 0x002fce0007ffe0ff */
[----:B------:R-:W1:Y:S01]  /*26c0*/  POPC R27, R29 ;  /* 0x0000001d001b7309 */ /* 0x000e620000000000 */
[----:B0-----:R-:W-:Y:S01]  /*26d0*/  FFMA R15, R15, R23, R20 ;  /* 0x000000170f0f7223 */ /* 0x001fe20000000014 */
[----:B-1----:R-:W-:Y:S01]  /*26e0*/  IMAD.IADD R27, R14, 0x1, R27 ;  /* 0x000000010e1b7824 */ /* 0x002fe200078e021b */
[----:B------:R-:W-:-:S04]  /*26f0*/  I2FP.F32.U32 R14, R25 ;  /* 0x00000019000e7245 */ /* 0x000fc80000201000 */
[----:B------:R-:W-:Y:S01]  /*2700*/  I2FP.F32.U32 R20, R27 ;  /* 0x0000001b00147245 */ /* 0x000fe20000201000 */
[----:B--2---:R-:W-:-:S04]  /*2710*/  FFMA R15, R14, R22, R15 ;  /* 0x000000160e0f7223 */ /* 0x004fc8000000000f */
[----:B------:R-:W-:-:S07]  /*2720*/  FFMA R20, R20, R24, R15 ;  /* 0x0000001814147223 */ /* 0x000fce000000000f */
.L_x_123:
[----:B------:R-:W-:Y:S05]  /*2730*/  BRA.U !UP2, `(.L_x_122) ;  /* 0x000000010aac7547 */ /* 0x000fea000b800000 */
[----:B------:R-:W-:Y:S02]  /*2740*/  UISETP.NE.AND UP0, UPT, UR20, URZ, UPT ;  /* 0x000000ff1400728c */ /* 0x000fe4000bf05270 */
[----:B------:R-:W-:-:S07]  /*2750*/  UISETP.NE.AND UP2, UPT, UR22, URZ, UPT ;  /* 0x000000ff1600728c */ /* 0x000fce000bf45270 */
[----:B------:R-:W-:Y:S05]  /*2760*/  BRA.U !UP0, `(.L_x_124) ;  /* 0x0000000108647547 */ /* 0x000fea000b800000 */
[----:B------:R-:W-:-:S04]  /*2770*/  IMAD R8, R4, R9, R21 ;  /* 0x0000000904087224 */ /* 0x000fc800078e0215 */
[----:B------:R-:W-:-:S05]  /*2780*/  IMAD R8, R8, R17, R0 ;  /* 0x0000001108087224 */ /* 0x000fca00078e0200 */
[----:B------:R-:W-:Y:S01]  /*2790*/  LEA R24, R8, UR7, 0x3 ;  /* 0x0000000708187c11 */ /* 0x000fe2000f8e18ff */
[----:B------:R-:W-:Y:S02]  /*27a0*/  IMAD.IADD R8, R6, 0x1, R21 ;  /* 0x0000000106087824 */ /* 0x000fe400078e0215 */
[----:B------:R-:W-:Y:S02]  /*27b0*/  VIADD R21, R21, 0x2 ;  /* 0x0000000215157836 */ /* 0x000fe40000000000 */
[----:B------:R-:W-:Y:S01]  /*27c0*/  IMAD R14, R17, 0x8, R24 ;  /* 0x00000008110e7824 */ /* 0x000fe200078e0218 */
[----:B------:R-:W0:Y:S01]  /*27d0*/  LDS.64 R22, [R24] ;  /* 0x0000000018167984 */ /* 0x000e220000000a00 */
[----:B------:R-:W-:-:S04]  /*27e0*/  LEA R26, R8, UR8, 0x2 ;  /* 0x00000008081a7c11 */ /* 0x000fc8000f8e10ff */
[----:B------:R-:W1:Y:S04]  /*27f0*/  LDS.64 R14, [R14] ;  /* 0x000000000e0e7984 */ /* 0x000e680000000a00 */
[----:B------:R-:W2:Y:S04]  /*2800*/  LDS R25, [R26] ;  /* 0x000000001a197984 */ /* 0x000ea80000000800 */
[----:B------:R-:W3:Y:S01]  /*2810*/  LDS R8, [R26+0x4] ;  /* 0x000004001a087984 */ /* 0x000ee20000000800 */
[----:B0-----:R-:W-:Y:S02]  /*2820*/  LOP3.LUT R16, R22, R18, RZ, 0xc0, !PT ;  /* 0x0000001216107212 */ /* 0x001fe400078ec0ff */
[----:B------:R-:W-:-:S02]  /*2830*/  LOP3.LUT R22, R23, R19, RZ, 0xc0, !PT ;  /* 0x0000001317167212 */ /* 0x000fc400078ec0ff */
[----:B-1----:R-:W-:Y:S02]  /*2840*/  LOP3.LUT R24, R14, R18, RZ, 0xc0, !PT ;  /* 0x000000120e187212 */ /* 0x002fe400078ec0ff */
[----:B------:R-:W-:Y:S01]  /*2850*/  POPC R16, R16 ;  /* 0x0000001000107309 */ /* 0x000fe20000000000 */
[----:B------:R-:W-:-:S07]  /*2860*/  LOP3.LUT R14, R15, R19, RZ, 0xc0, !PT ;  /* 0x000000130f0e7212 */ /* 0x000fce00078ec0ff */
[----:B------:R-:W0:Y:S08]  /*2870*/  POPC R23, R22 ;  /* 0x0000001600177309 */ /* 0x000e300000000000 */
[----:B------:R-:W-:Y:S01]  /*2880*/  POPC R24, R24 ;  /* 0x0000001800187309 */ /* 0x000fe20000000000 */
[----:B0-----:R-:W-:-:S07]  /*2890*/  IADD3 R23, PT, PT, R16, R23, RZ ;  /* 0x0000001710177210 */ /* 0x001fce0007ffe0ff */
[----:B------:R-:W0:Y:S01]  /*28a0*/  POPC R15, R14 ;  /* 0x0000000e000f7309 */ /* 0x000e220000000000 */
[----:B------:R-:W-:-:S05]  /*28b0*/  I2FP.F32.U32 R23, R23 ;  /* 0x0000001700177245 */ /* 0x000fca0000201000 */
[----:B--2---:R-:W-:Y:S01]  /*28c0*/  FFMA R23, R23, R25, R20 ;  /* 0x0000001917177223 */ /* 0x004fe20000000014 */
[----:B0-----:R-:W-:-:S05]  /*28d0*/  IMAD.IADD R15, R24, 0x1, R15 ;  /* 0x00000001180f7824 */ /* 0x001fca00078e020f */
[----:B------:R-:W-:-:S05]  /*28e0*/  I2FP.F32.U32 R16, R15 ;  /* 0x0000000f00107245 */ /* 0x000fca0000201000 */
[----:B---3--:R-:W-:-:S07]  /*28f0*/  FFMA R20, R16, R8, R23 ;  /* 0x0000000810147223 */ /* 0x008fce0000000017 */
.L_x_124:
[----:B------:R-:W-:Y:S05]  /*2900*/  BRA.U !UP2, `(.L_x_122) ;  /* 0x000000010a387547 */ /* 0x000fea000b800000 */
[--C-:B------:R-:W-:Y:S02]  /*2910*/  IMAD R9, R4, R9, R21.reuse ;  /* 0x0000000904097224 */ /* 0x100fe400078e0215 */
[----:B------:R-:W-:Y:S02]  /*2920*/  IMAD.IADD R6, R6, 0x1, R21 ;  /* 0x0000000106067824 */ /* 0x000fe400078e0215 */
[----:B------:R-:W-:-:S03]  /*2930*/  IMAD R9, R9, R17, R0 ;  /* 0x0000001109097224 */ /* 0x000fc600078e0200 */
[----:B------:R-:W-:Y:S02]  /*2940*/  LEA R14, R6, UR8, 0x2 ;  /* 0x00000008060e7c11 */ /* 0x000fe4000f8e10ff */
[----:B------:R-:W-:-:S04]  /*2950*/  LEA R9, R9, UR7, 0x3 ;  /* 0x0000000709097c11 */ /* 0x000fc8000f8e18ff */
[----:B------:R-:W-:Y:S04]  /*2960*/  LDS R14, [R14] ;  /* 0x000000000e0e7984 */ /* 0x000fe80000000800 */
[----:B------:R-:W0:Y:S02]  /*2970*/  LDS.64 R8, [R9] ;  /* 0x0000000009087984 */ /* 0x000e240000000a00 */
[----:B0-----:R-:W-:Y:S02]  /*2980*/  LOP3.LUT R8, R8, R18, RZ, 0xc0, !PT ;  /* 0x0000001208087212 */ /* 0x001fe400078ec0ff */
[----:B------:R-:W-:Y:S02]  /*2990*/  LOP3.LUT R18, R9, R19, RZ, 0xc0, !PT ;  /* 0x0000001309127212 */ /* 0x000fe400078ec0ff */
[----:B------:R-:W-:Y:S08]  /*29a0*/  POPC R6, R8 ;  /* 0x0000000800067309 */ /* 0x000ff00000000000 */
[----:B------:R-:W0:Y:S02]  /*29b0*/  POPC R15, R18 ;  /* 0x00000012000f7309 */ /* 0x000e240000000000 */
[----:B0-----:R-:W-:-:S05]  /*29c0*/  IMAD.IADD R6, R6, 0x1, R15 ;  /* 0x0000000106067824 */ /* 0x001fca00078e020f */
[----:B------:R-:W-:-:S05]  /*29d0*/  I2FP.F32.U32 R15, R6 ;  /* 0x00000006000f7245 */ /* 0x000fca0000201000 */
[----:B------:R-:W-:-:S07]  /*29e0*/  FFMA R20, R15, R14, R20 ;  /* 0x0000000e0f147223 */ /* 0x000fce0000000014 */
.L_x_122:
[----:B------:R-:W-:Y:S05]  /*29f0*/  @P2 BRA `(.L_x_125) ;  /* 0xfffffff000dc2947 */ /* 0x000fea000383ffff */
.L_x_107:
[----:B------:R-:W-:Y:S05]  /*2a00*/  BSYNC.RECONVERGENT B0 ;  /* 0x0000000000007941 */ /* 0x000fea0003800200 */
.L_x_105:
[----:B------:R-:W-:Y:S01]  /*2a10*/  UMOV UR10, 0xffffffff ;  /* 0xffffffff000a7882 */ /* 0x000fe20000000000 */
[----:B------:R-:W-:Y:S02]  /*2a20*/  ISETP.NE.AND P1, PT, R0, RZ, PT ;  /* 0x000000ff0000720c */ /* 0x000fe40003f25270 */
[----:B------:R-:W-:Y:S11]  /*2a30*/  BRA.DIV UR10, `(.L_x_126) ;  /* 0x000000020a747947 */ /* 0x000ff6000b800000 */
[----:B------:R-:W1:Y:S02]  /*2a40*/  SHFL.DOWN PT, R7, R20, 0x10, 0x1f ;  /* 0x0a001f0014077f89 */ /* 0x000e6400000e0000 */
[----:B-1----:R-:W-:-:S05]  /*2a50*/  FADD R7, R7, R20 ;  /* 0x0000001407077221 */ /* 0x002fca0000000000 */
[----:B------:R-:W1:Y:S02]  /*2a60*/  SHFL.DOWN PT, R6, R7, 0x8, 0x1f ;  /* 0x09001f0007067f89 */ /* 0x000e6400000e0000 */
[----:B-1----:R-:W-:-:S05]  /*2a70*/  FADD R6, R7, R6 ;  /* 0x0000000607067221 */ /* 0x002fca0000000000 */
[----:B------:R-:W1:Y:S02]  /*2a80*/  SHFL.DOWN PT, R9, R6, 0x4, 0x1f ;  /* 0x08801f0006097f89 */ /* 0x000e6400000e0000 */
[----:B-1----:R-:W-:-:S05]  /*2a90*/  FADD R9, R6, R9 ;  /* 0x0000000906097221 */ /* 0x002fca0000000000 */
[----:B------:R-:W1:Y:S02]  /*2aa0*/  SHFL.DOWN PT, R8, R9, 0x2, 0x1f ;  /* 0x08401f0009087f89 */ /* 0x000e6400000e0000 */
[----:B-1----:R-:W-:-:S05]  /*2ab0*/  FADD R8, R9, R8 ;  /* 0x0000000809087221 */ /* 0x002fca0000000000 */
[----:B------:R1:W3:Y:S02]  /*2ac0*/  SHFL.DOWN PT, R15, R8, 0x1, 0x1f ;  /* 0x08201f00080f7f89 */ /* 0x0002e400000e0000 */
.L_x_135:
[----:B---3--:R-:W-:Y:S01]  /*2ad0*/  FADD R9, R8, R15 ;  /* 0x0000000f08097221 */ /* 0x008fe20000000000 */
[----:B------:R-:W-:Y:S06]  /*2ae0*/  @P1 BRA `(.L_x_104) ;  /* 0x0000000000201947 */ /* 0x000fec0003800000 */
[----:B------:R-:W3:Y:S01]  /*2af0*/  LDCU.64 UR12, c[0x0][0x3d8] ;  /* 0x00007b00ff0c77ac */ /* 0x000ee20008000a00 */
[----:B-----5:R-:W-:Y:S01]  /*2b00*/  IADD3 R7, P1, PT, R10, R12, RZ ;  /* 0x0000000c0a077210 */ /* 0x020fe20007f3e0ff */
[----:B------:R-:W4:Y:S03]  /*2b10*/  LDCU UR10, c[0x0][0x3d0] ;  /* 0x00007a00ff0a77ac */ /* 0x000f260008000800 */
[----:B------:R-:W-:Y:S02]  /*2b20*/  IADD3.X R10, PT, PT, R11, R5, RZ, P1, !PT ;  /* 0x000000050b0a7210 */ /* 0x000fe40000ffe4ff */
[----:B---3--:R-:W-:-:S04]  /*2b30*/  LEA R6, P1, R7, UR12, 0x2 ;  /* 0x0000000c07067c11 */ /* 0x008fc8000f8210ff */
[----:B------:R-:W-:Y:S01]  /*2b40*/  LEA.HI.X R7, R7, UR13, R10, 0x2, P1 ;  /* 0x0000000d07077c11 */ /* 0x000fe200088f140a */
[----:B----4-:R-:W-:-:S05]  /*2b50*/  FMUL R9, R9, UR10 ;  /* 0x0000000a09097c20 */ /* 0x010fca0008400000 */
[----:B------:R3:W-:Y:S03]  /*2b60*/  STG.E desc[UR16][R6.64], R9 ;  /* 0x0000000906007986 */ /* 0x0007e6000c101910 */
.L_x_104:
[----:B------:R-:W-:Y:S05]  /*2b70*/  BSYNC B1 ;  /* 0x0000000000017941 */ /* 0x000fea0003800000 */
.L_x_103:
[----:B------:R-:W-:-:S06]  /*2b80*/  UIADD3 UR10, UPT, UPT, UR24, 0x1f, URZ ;  /* 0x0000001f180a7890 */ /* 0x000fcc000fffe0ff */
[----:B---3--:R-:W-:-:S05]  /*2b90*/  IMAD.U32 R7, RZ, RZ, UR10 ;  /* 0x0000000aff077e24 */ /* 0x008fca000f8e00ff */
[----:B------:R-:W-:-:S04]  /*2ba0*/  LEA.HI R4, R7, R4, RZ, 0x1b ;  /* 0x0000000407047211 */ /* 0x000fc800078fd8ff */
[----:B------:R-:W-:-:S13]  /*2bb0*/  ISETP.GE.U32.AND P1, PT, R4, UR5, PT ;  /* 0x0000000504007c0c */ /* 0x000fda000bf26070 */
[----:B------:R-:W-:Y:S05]  /*2bc0*/  @!P1 BRA `(.L_x_127) ;  /* 0xffffffe000a89947 */ /* 0x000fea000383ffff */
.L_x_102:
[----:B------:R-:W-:Y:S05]  /*2bd0*/  WARPSYNC.ALL ;  /* 0x0000000000007948 */ /* 0x000fea0003800000 */
[----:B------:R-:W-:Y:S06]  /*2be0*/  BAR.SYNC.DEFER_BLOCKING 0x0 ;  /* 0x0000000000007b1d */ /* 0x000fec0000010000 */
[----:B------:R-:W-:Y:S05]  /*2bf0*/  BRA.U UP1, `(.L_x_128) ;  /* 0xffffffd901947547 */ /* 0x000fea000b83ffff */
[----:B------:R-:W-:Y:S05]  /*2c00*/  EXIT ;  /* 0x000000000000794d */ /* 0x000fea0003800000 */
.L_x_126:
[----:B------:R-:W-:Y:S01]  /*2c10*/  BSSY B0, `(.L_x_129) ;  /* 0x0000008000007945 */ /* 0x000fe20003800000 */
[----:B------:R-:W-:Y:S01]  /*2c20*/  IMAD.MOV.U32 R7, RZ, RZ, R20 ;  /* 0x000000ffff077224 */ /* 0x000fe200078e0014 */
[----:B------:R-:W-:Y:S01]  /*2c30*/  MOV R14, 0xffffffff ;  /* 0xffffffff000e7802 */ /* 0x000fe20000000f00 */
[----:B------:R-:W-:Y:S02]  /*2c40*/  IMAD.MOV.U32 R16, RZ, RZ, 0x10 ;  /* 0x00000010ff107424 */ /* 0x000fe400078e00ff */
[----:B--2---:R-:W-:-:S07]  /*2c50*/  IMAD.MOV.U32 R17, RZ, RZ, 0x1f ;  /* 0x0000001fff117424 */ /* 0x004fce00078e00ff */
[----:B0----5:R-:W-:Y:S05]  /*2c60*/  WARPSYNC.COLLECTIVE R14, `(.L_x_130) ;  /* 0x000000000e087348 */ /* 0x021fea0003c00000 */
[----:B------:R1:W2:Y:S02]  /*2c70*/  SHFL.DOWN P2, R15, R7, R16, R17 ;  /* 0x08000010070f7389 */ /* 0x0002a40000040011 */
[----:B012--5:R-:W-:Y:S05]  /*2c80*/  ENDCOLLECTIVE ;  /* 0x000000000000791b */ /* 0x027fea0003800000 */
.L_x_130:
[----:B------:R-:W-:Y:S05]  /*2c90*/  BSYNC B0 ;  /* 0x0000000000007941 */ /* 0x000fea0003800000 */
.L_x_129:
[----:B------:R-:W-:Y:S02]  /*2ca0*/  IMAD.MOV.U32 R7, RZ, RZ, R15 ;  /* 0x000000ffff077224 */ /* 0x000fe400078e000f */
[----:B------:R-:W-:Y:S02]  /*2cb0*/  IMAD.MOV.U32 R16, RZ, RZ, 0x8 ;  /* 0x00000008ff107424 */ /* 0x000fe400078e00ff */
[----:B------:R-:W-:Y:S01]  /*2cc0*/  FADD R7, R7, R20 ;  /* 0x0000001407077221 */ /* 0x000fe20000000000 */
[----:B------:R-:W-:Y:S02]  /*2cd0*/  IMAD.MOV.U32 R17, RZ, RZ, 0x1f ;  /* 0x0000001fff117424 */ /* 0x000fe400078e00ff */
[----:B------:R-:W-:-:S07]  /*2ce0*/  IMAD.MOV.U32 R14, RZ, RZ, -0x1 ;  /* 0xffffffffff0e7424 */ /* 0x000fce00078e00ff */
[----:B------:R-:W-:Y:S05]  /*2cf0*/  WARPSYNC.COLLECTIVE R14, `(.L_x_131) ;  /* 0x000000000e087348 */ /* 0x000fea0003c00000 */
[----:B------:R0:W1:Y:S02]  /*2d00*/  SHFL.DOWN P2, R15, R7, R16, R17 ;  /* 0x08000010070f7389 */ /* 0x0000640000040011 */
[----:B01----:R-:W-:Y:S05]  /*2d10*/  ENDCOLLECTIVE ;  /* 0x000000000000791b */ /* 0x003fea0003800000 */
.L_x_131:
[----:B------:R-:W-:Y:S01]  /*2d20*/  IMAD.MOV.U32 R16, RZ, RZ, 0x4 ;  /* 0x00000004ff107424 */ /* 0x000fe200078e00ff */
[----:B------:R-:W-:-:S05]  /*2d30*/  MOV R6, R15 ;  /* 0x0000000f00067202 */ /* 0x000fca0000000f00 */
[----:B------:R-:W-:-:S04]  /*2d40*/  FADD R6, R7, R6 ;  /* 0x0000000607067221 */ /* 0x000fc80000000000 */
[----:B------:R-:W-:-:S07]  /*2d50*/  IMAD.MOV.U32 R7, RZ, RZ, R6 ;  /* 0x000000ffff077224 */ /* 0x000fce00078e0006 */
[----:B------:R-:W-:Y:S05]  /*2d60*/  WARPSYNC.COLLECTIVE R14, `(.L_x_132) ;  /* 0x000000000e087348 */ /* 0x000fea0003c00000 */
[----:B------:R0:W1:Y:S02]  /*2d70*/  SHFL.DOWN P2, R15, R7, R16, R17 ;  /* 0x08000010070f7389 */ /* 0x0000640000040011 */
[----:B01----:R-:W-:Y:S05]  /*2d80*/  ENDCOLLECTIVE ;  /* 0x000000000000791b */ /* 0x003fea0003800000 */
.L_x_132:
[----:B------:R-:W-:Y:S02]  /*2d90*/  HFMA2 R16, -RZ, RZ, 0, 1.1920928955078125e-07 ;  /* 0x00000002ff107431 */ /* 0x000fe400000001ff */
[----:B------:R-:W-:-:S04]  /*2da0*/  IMAD.MOV.U32 R9, RZ, RZ, R15 ;  /* 0x000000ffff097224 */ /* 0x000fc800078e000f */
[----:B------:R-:W-:-:S04]  /*2db0*/  FADD R9, R6, R9 ;  /* 0x0000000906097221 */ /* 0x000fc80000000000 */
[----:B------:R-:W-:-:S07]  /*2dc0*/  IMAD.MOV.U32 R7, RZ, RZ, R9 ;  /* 0x000000ffff077224 */ /* 0x000fce00078e0009 */
[----:B------:R-:W-:Y:S05]  /*2dd0*/  WARPSYNC.COLLECTIVE R14, `(.L_x_133) ;  /* 0x000000000e087348 */ /* 0x000fea0003c00000 */
[----:B------:R0:W1:Y:S02]  /*2de0*/  SHFL.DOWN P2, R15, R7, R16, R17 ;  /* 0x08000010070f7389 */ /* 0x0000640000040011 */
[----:B01----:R-:W-:Y:S05]  /*2df0*/  ENDCOLLECTIVE ;  /* 0x000000000000791b */ /* 0x003fea0003800000 */
.L_x_133:
[----:B------:R-:W-:Y:S02]  /*2e00*/  IMAD.MOV.U32 R16, RZ, RZ, 0x1 ;  /* 0x00000001ff107424 */ /* 0x000fe400078e00ff */
[----:B------:R-:W-:-:S04]  /*2e10*/  IMAD.MOV.U32 R8, RZ, RZ, R15 ;  /* 0x000000ffff087224 */ /* 0x000fc800078e000f */
[----:B------:R-:W-:-:S04]  /*2e20*/  FADD R8, R9, R8 ;  /* 0x0000000809087221 */ /* 0x000fc80000000000 */
[----:B------:R-:W-:-:S07]  /*2e30*/  IMAD.MOV.U32 R7, RZ, RZ, R8 ;  /* 0x000000ffff077224 */ /* 0x000fce00078e0008 */
[----:B------:R-:W-:Y:S05]  /*2e40*/  WARPSYNC.COLLECTIVE R14, `(.L_x_134) ;  /* 0x000000000e087348 */ /* 0x000fea0003c00000 */
[----:B------:R0:W1:Y:S02]  /*2e50*/  SHFL.DOWN P2, R15, R7, R16, R17 ;  /* 0x08000010070f7389 */ /* 0x0000640000040011 */
[----:B01----:R-:W-:Y:S05]  /*2e60*/  ENDCOLLECTIVE ;  /* 0x000000000000791b */ /* 0x003fea0003800000 */
.L_x_134:
[----:B------:R-:W-:Y:S05]  /*2e70*/  BRA `(.L_x_135) ;  /* 0xfffffffc00147947 */ /* 0x000fea000383ffff */
.L_x_136:
        /* <DEDUP_REMOVED lines=16> */
.L_x_199:


//--------------------- .text.popcount_weighted_keys_literal_fused_multiq_kernel --------------------------
	.section	.text.popcount_weighted_keys_literal_fused_multiq_kernel,"ax",@progbits
	.align	128
        .global         popcount_weighted_keys_literal_fused_multiq_kernel
        .type           popcount_weighted_keys_literal_fused_multiq_kernel,@function
        .size           popcount_weighted_keys_literal_fused_multiq_kernel,(.L_x_200 - popcount_weighted_keys_literal_fused_multiq_kernel)
        .other          popcount_weighted_keys_literal_fused_multiq_kernel,@"STO_CUDA_ENTRY STV_DEFAULT"
popcount_weighted_keys_literal_fused_multiq_kernel:
.text.popcount_weighted_keys_literal_fused_multiq_kernel:
[----:B------:R-:W-:Y:S08]  /*0000*/  LDC R1, c[0x0][0x37c] ;  /* 0x0000df00ff017b82 */ /* 0x000ff00000000800 */
[----:B------:R-:W0:Y:S08]  /*0010*/  LDC.64 R2, c[0x0][0x3b0] ;  /* 0x0000ec00ff027b82 */ /* 0x000e300000000a00 */
[----:B------:R-:W1:Y:S01]  /*0020*/  S2UR UR4, SR_CTAID.Y ;  /* 0x00000000000479c3 */ /* 0x000e620000002600 */
[----:B0-----:R-:W-:-:S05]  /*0030*/  VIMNMX R0, PT, PT, R3, 0x1, !PT ;  /* 0x0000000103007848 */ /* 0x001fca0007fe0100 */
[----:B-1----:R-:W-:-:S05]  /*0040*/  IMAD R3, R0, UR4, RZ ;  /* 0x0000000400037c24 */ /* 0x002fca000f8e02ff */
[----:B------:R-:W-:-:S13]  /*0050*/  ISETP.GE.AND P0, PT, R3, R2, PT ;  /* 0x000000020300720c */ /* 0x000fda0003f06270 */
[----:B------:R-:W-:Y:S05]  /*0060*/  @P0 EXIT ;  /* 0x000000000000094d */ /* 0x000fea0003800000 */
[----:B------:R-:W0:Y:S01]  /*0070*/  S2R R2, SR_TID.X ;  /* 0x0000000000027919 */ /* 0x000e220000002100 */
[----:B------:R-:W1:Y:S01]  /*0080*/  S2UR UR5, SR_CgaCtaId ;  /* 0x00000000000579c3 */ /* 0x000e620000008800 */
[----:B------:R-:W2:Y:S01]  /*0090*/  LDCU UR8, c[0x0][0x3a8] ;  /* 0x00007500ff0877ac */ /* 0x000ea20008000800 */
[----:B------:R-:W-:Y:S01]  /*00a0*/  BSSY.RECONVERGENT B0, `(.L_x_137) ;  /* 0x0000038000007945 */ /* 0x000fe20003800200 */
[----:B------:R-:W3:Y:S01]  /*00b0*/  LDCU.64 UR6, c[0x0][0x390] ;  /* 0x00007200ff0677ac */ /* 0x000ee20008000a00 */
[----:B------:R-:W-:Y:S01]  /*00c0*/  UMOV UR4, 0x400 ;  /* 0x0000040000047882 */ /* 0x000fe20000000000 */
[----:B------:R-:W4:Y:S01]  /*00d0*/  LDCU UR13, c[0x0][0x3b8] ;  /* 0x00007700ff0d77ac */ /* 0x000f220008000800 */
[----:B------:R-:W-:Y:S01]  /*00e0*/  UIADD3 UR4, UPT, UPT, UR4, 0x80, URZ ;  /* 0x0000008004047890 */ /* 0x000fe2000fffe0ff */
[----:B------:R-:W0:Y:S01]  /*00f0*/  LDCU UR20, c[0x0][0x360] ;  /* 0x00006c00ff1477ac */ /* 0x000e220008000800 */
[----:B--2---:R-:W-:-:S04]  /*0100*/  IMAD.U32 R19, RZ, RZ, UR8 ;  /* 0x00000008ff137e24 */ /* 0x004fc8000f8e00ff */
[C---:B---3--:R-:W-:Y:S01]  /*0110*/  IMAD R11, R19.reuse, UR6, RZ ;  /* 0x00000006130b7c24 */ /* 0x048fe2000f8e02ff */
[----:B------:R-:W-:Y:S02]  /*0120*/  UIMAD UR18, UR6, UR7, URZ ;  /* 0x00000007061272a4 */ /* 0x000fe4000f8e02ff */
[----:B------:R-:W-:Y:S01]  /*0130*/  IMAD R5, R19, UR7, RZ ;  /* 0x0000000713057c24 */ /* 0x000fe2000f8e02ff */
[----:B-1----:R-:W-:Y:S02]  /*0140*/  ULEA UR4, UR5, UR4, 0x18 ;  /* 0x0000000405047291 */ /* 0x002fe4000f8ec0ff */
[----:B----4-:R-:W-:Y:S02]  /*0150*/  UISETP.LT.AND UP0, UPT, UR13, 0x1, UPT ;  /* 0x000000010d00788c */ /* 0x010fe4000bf01270 */
[----:B------:R-:W-:Y:S01]  /*0160*/  ULEA UR10, UR18, UR4, 0x3 ;  /* 0x00000004120a7291 */ /* 0x000fe2000f8e18ff */
[----:B0-----:R-:W-:Y:S01]  /*0170*/  ISETP.GE.AND P0, PT, R2, R11, PT ;  /* 0x0000000b0200720c */ /* 0x001fe20003f06270 */
[----:B------:R-:W-:-:S04]  /*0180*/  USEL UR13, UR13, 0x1, !UP0 ;  /* 0x000000010d0d7887 */ /* 0x000fc8000c000000 */
[----:B------:R-:W-:-:S05]  /*0190*/  LEA R4, R5, UR10, 0x3 ;  /* 0x0000000a05047c11 */ /* 0x000fca000f8e18ff */
[----:B------:R-:W-:-:S04]  /*01a0*/  IMAD R6, R11, 0x4, R4 ;  /* 0x000000040b067824 */ /* 0x000fc800078e0204 */
[----:B------:R-:W-:Y:S01]  /*01b0*/  IMAD R7, R11, 0x4, R6 ;  /* 0x000000040b077824 */ /* 0x000fe200078e0206 */
[----:B------:R-:W-:Y:S06]  /*01c0*/  @P0 BRA `(.L_x_138) ;  /* 0x0000000000940947 */ /* 0x000fec0003800000 */
[-C--:B------:R-:W-:Y:S01]  /*01d0*/  IABS R8, R19.reuse ;  /* 0x0000001300087213 */ /* 0x080fe20000000000 */
[----:B------:R-:W0:Y:S01]  /*01e0*/  LDC R9, c[0x0][0x3a8] ;  /* 0x0000ea00ff097b82 */ /* 0x000e220000000800 */
[----:B------:R-:W-:Y:S02]  /*01f0*/  ISETP.NE.AND P1, PT, R19, RZ, PT ;  /* 0x000000ff1300720c */ /* 0x000fe40003f25270 */
[----:B------:R-:W1:Y:S01]  /*0200*/  I2F.RP R10, R8 ;  /* 0x00000008000a7306 */ /* 0x000e620000209400 */
[----:B------:R-:W-:-:S07]  /*0210*/  LOP3.LUT R17, RZ, R19, RZ, 0x33, !PT ;  /* 0x00000013ff117212 */ /* 0x000fce00078e33ff */
[----:B-1----:R-:W1:Y:S02]  /*0220*/  MUFU.RCP R10, R10 ;  /* 0x0000000a000a7308 */ /* 0x002e640000001000 */
[----:B-1----:R-:W-:Y:S01]  /*0230*/  IADD3 R12, PT, PT, R10, 0xffffffe, RZ ;  /* 0x0ffffffe0a0c7810 */ /* 0x002fe20007ffe0ff */
[----:B------:R-:W-:-:S05]  /*0240*/  IMAD.MOV.U32 R10, RZ, RZ, R2 ;  /* 0x000000ffff0a7224 */ /* 0x000fca00078e0002 */
[----:B------:R1:W2:Y:S02]  /*0250*/  F2I.FTZ.U32.TRUNC.NTZ R13, R12 ;  /* 0x0000000c000d7305 */ /* 0x0002a4000021f000 */
[----:B-1----:R-:W-:Y:S02]  /*0260*/  IMAD.MOV.U32 R12, RZ, RZ, RZ ;  /* 0x000000ffff0c7224 */ /* 0x002fe400078e00ff */
[----:B--2---:R-:W-:-:S04]  /*0270*/  IMAD.MOV R15, RZ, RZ, -R13 ;  /* 0x000000ffff0f7224 */ /* 0x004fc800078e0a0d */
[----:B------:R-:W-:-:S04]  /*0280*/  IMAD R15, R15, R8, RZ ;  /* 0x000000080f0f7224 */ /* 0x000fc800078e02ff */
[----:B0-----:R-:W-:-:S07]  /*0290*/  IMAD.HI.U32 R13, R13, R15, R12 ;  /* 0x0000000f0d0d7227 */ /* 0x001fce00078e000c */
.L_x_139:
[----:B------:R-:W-:Y:S01]  /*02a0*/  IABS R14, R10 ;  /* 0x0000000a000e7213 */ /* 0x000fe20000000000 */
[----:B------:R-:W-:Y:S01]  /*02b0*/  IMAD R21, R10, 0x4, R7 ;  /* 0x000000040a157824 */ /* 0x000fe200078e0207 */
[----:B------:R-:W-:-:S03]  /*02c0*/  MOV R19, R9 ;  /* 0x0000000900137202 */ /* 0x000fc60000000f00 */
[----:B------:R-:W-:Y:S01]  /*02d0*/  IMAD.HI.U32 R12, R13, R14, RZ ;  /* 0x0000000e0d0c7227 */ /* 0x000fe200078e00ff */
[----:B------:R-:W-:-:S03]  /*02e0*/  IABS R16, R19 ;  /* 0x0000001300107213 */ /* 0x000fc60000000000 */
[----:B------:R-:W-:-:S04]  /*02f0*/  IMAD.MOV R15, RZ, RZ, -R12 ;  /* 0x000000ffff0f7224 */ /* 0x000fc800078e0a0c */
[----:B------:R-:W-:Y:S01]  /*0300*/  IMAD R15, R16, R15, R14 ;  /* 0x0000000f100f7224 */ /* 0x000fe200078e020e */
[----:B------:R-:W-:-:S04]  /*0310*/  LOP3.LUT R14, R10, R19, RZ, 0x3c, !PT ;  /* 0x000000130a0e7212 */ /* 0x000fc800078e3cff */
[----:B------:R-:W-:Y:S02]  /*0320*/  ISETP.GT.U32.AND P2, PT, R8, R15, PT ;  /* 0x0000000f0800720c */ /* 0x000fe40003f44070 */
[----:B------:R-:W-:-:S11]  /*0330*/  ISETP.GE.AND P3, PT, R14, RZ, PT ;  /* 0x000000ff0e00720c */ /* 0x000fd60003f66270 */
[----:B------:R-:W-:Y:S02]  /*0340*/  @!P2 IMAD.IADD R15, R15, 0x1, -R16 ;  /* 0x000000010f0fa824 */ /* 0x000fe400078e0a10 */
[----:B------:R-:W-:-:S03]  /*0350*/  @!P2 VIADD R12, R12, 0x1 ;  /* 0x000000010c0ca836 */ /* 0x000fc60000000000 */
[----:B------:R-:W-:Y:S02]  /*0360*/  ISETP.GE.U32.AND P0, PT, R15, R8, PT ;  /* 0x000000080f00720c */ /* 0x000fe40003f06070 */
[----:B------:R-:W-:-:S11]  /*0370*/  LEA R15, R10, R6, 0x2 ;  /* 0x000000060a0f7211 */ /* 0x000fd600078e10ff */
[----:B------:R-:W-:-:S05]  /*0380*/  @P0 IADD3 R12, PT, PT, R12, 0x1, RZ ;  /* 0x000000010c0c0810 */ /* 0x000fca0007ffe0ff */
[----:B------:R-:W-:-:S05]  /*0390*/  @!P3 IMAD.MOV R12, RZ, RZ, -R12 ;  /* 0x000000ffff0cb224 */ /* 0x000fca00078e0a0c */
[----:B------:R-:W-:-:S05]  /*03a0*/  SEL R12, R17, R12, !P1 ;  /* 0x0000000c110c7207 */ /* 0x000fca0004800000 */
[----:B------:R-:W-:Y:S01]  /*03b0*/  IMAD.MOV R14, RZ, RZ, -R12 ;  /* 0x000000ffff0e7224 */ /* 0x000fe200078e0a0c */
[----:B------:R0:W-:Y:S03]  /*03c0*/  STS [R15], R12 ;  /* 0x0000000c0f007388 */ /* 0x0001e60000000800 */
[----:B------:R-:W-:Y:S02]  /*03d0*/  IMAD R14, R19, R14, R10 ;  /* 0x0000000e130e7224 */ /* 0x000fe400078e020a */
[----:B------:R-:W-:-:S03]  /*03e0*/  VIADD R10, R10, UR20 ;  /* 0x000000140a0a7c36 */ /* 0x000fc60008000000 */
[----:B------:R0:W-:Y:S02]  /*03f0*/  STS [R21], R14 ;  /* 0x0000000e15007388 */ /* 0x0001e40000000800 */
[----:B------:R-:W-:-:S13]  /*0400*/  ISETP.GE.AND P0, PT, R10, R11, PT ;  /* 0x0000000b0a00720c */ /* 0x000fda0003f06270 */
[----:B0-----:R-:W-:Y:S05]  /*0410*/  @!P0 BRA `(.L_x_139) ;  /* 0xfffffffc00a08947 */ /* 0x001fea000383ffff */
.L_x_138:
[----:B------:R-:W-:Y:S05]  /*0420*/  BSYNC.RECONVERGENT B0 ;  /* 0x0000000000007941 */ /* 0x000fea0003800200 */
.L_x_137:
[----:B------:R-:W0:Y:S01]  /*0430*/  LDCU UR7, c[0x0][0x394] ;  /* 0x00007280ff0777ac */ /* 0x000e220008000800 */
[----:B------:R-:W1:Y:S01]  /*0440*/  S2UR UR6, SR_CgaCtaId ;  /* 0x00000000000679c3 */ /* 0x000e620000008800 */
[----:B------:R-:W-:Y:S01]  /*0450*/  LEA R10, R11, R7, 0x2 ;  /* 0x000000070b0a7211 */ /* 0x000fe200078e10ff */
[----:B------:R-:W-:Y:S01]  /*0460*/  VIADD R20, R2, UR18 ;  /* 0x0000001202147c36 */ /* 0x000fe20008000000 */
[----:B------:R-:W2:Y:S01]  /*0470*/  LDCU UR14, c[0x0][0x3d4] ;  /* 0x00007a80ff0e77ac */ /* 0x000ea20008000800 */
[----:B------:R-:W-:-:S04]  /*0480*/  UMOV UR4, 0x400 ;  /* 0x0000040000047882 */ /* 0x000fc80000000000 */
[----:B------:R-:W3:Y:S01]  /*0490*/  LDC R18, c[0x0][0x390] ;  /* 0x0000e400ff127b82 */ /* 0x000ee20000000800 */
[----:B------:R-:W-:Y:S01]  /*04a0*/  UIADD3 UR5, UPT, UPT, UR4, 0x80, URZ ;  /* 0x0000008004057890 */ /* 0x000fe2000fffe0ff */
[----:B------:R-:W4:Y:S06]  /*04b0*/  LDCU.64 UR16, c[0x0][0x358] ;  /* 0x00006b00ff1077ac */ /* 0x000f2c0008000a00 */
[----:B------:R-:W5:Y:S01]  /*04c0*/  S2UR UR11, SR_CTAID.X ;  /* 0x00000000000b79c3 */ /* 0x000f620000002500 */
[----:B0-----:R-:W0:Y:S01]  /*04d0*/  POPC R8, UR7 ;  /* 0x0000000700087d09 */ /* 0x001e220008000000 */
[----:B------:R-:W-:-:S02]  /*04e0*/  UBREV UR4, UR7 ;  /* 0x00000007000472be */ /* 0x000fc40008000000 */
[----:B------:R-:W-:Y:S02]  /*04f0*/  USHF.R.S32.HI UR21, URZ, 0x1f, UR7 ;  /* 0x0000001fff157899 */ /* 0x000fe40008011407 */
[----:B------:R-:W-:Y:S02]  /*0500*/  UFLO.U32.SH UR12, UR4 ;  /* 0x00000004000c72bd */ /* 0x000fe400080e0400 */
[----:B-1----:R-:W-:Y:S02]  /*0510*/  ULEA UR5, UR6, UR5, 0x18 ;  /* 0x0000000506057291 */ /* 0x002fe4000f8ec0ff */
[----:B--2---:R-:W-:Y:S02]  /*0520*/  USHF.R.S32.HI UR14, URZ, 0x1f, UR14 ;  /* 0x0000001fff0e7899 */ /* 0x004fe4000801140e */
[----:B------:R-:W-:Y:S02]  /*0530*/  UIADD3 UR19, UPT, UPT, UR7, -0x1, URZ ;  /* 0xffffffff07137890 */ /* 0x000fe4000fffe0ff */
[----:B------:R-:W-:Y:S01]  /*0540*/  LEA R20, R20, UR5, 0x3 ;  /* 0x0000000514147c11 */ /* 0x000fe2000f8e18ff */
[----:B------:R-:W-:Y:S01]  /*0550*/  UMOV UR4, URZ ;  /* 0x000000ff00047c82 */ /* 0x000fe20008000000 */
[----:B---3--:R-:W-:Y:S01]  /*0560*/  IMAD R11, R19, R18, RZ ;  /* 0x00000012130b7224 */ /* 0x008fe200078e02ff */
[----:B------:R-:W-:Y:S01]  /*0570*/  BAR.SYNC.DEFER_BLOCKING 0x0 ;  /* 0x0000000000007b1d */ /* 0x000fe20000010000 */
[----:B0-----:R-:W-:-:S02]  /*0580*/  ISETP.GT.U32.AND P0, PT, R8, 0x1, PT ;  /* 0x000000010800780c */ /* 0x001fc40003f04070 */
[----:B------:R-:W-:Y:S01]  /*0590*/  SHF.R.S32.HI R9, RZ, 0x1f, R18 ;  /* 0x0000001fff097819 */ /* 0x000fe20000011412 */
[----:B------:R-:W-:Y:S01]  /*05a0*/  IMAD R18, R18, 0x4, R10 ;  /* 0x0000000412127824 */ /* 0x000fe200078e020a */
[----:B------:R-:W-:Y:S01]  /*05b0*/  LOP3.LUT R8, R2, 0x1f, RZ, 0xc0, !PT ;  /* 0x0000001f02087812 */ /* 0x000fe200078ec0ff */
[----:B------:R-:W-:Y:S01]  /*05c0*/  IMAD R21, R11, UR7, RZ ;  /* 0x000000070b157c24 */ /* 0x000fe2000f8e02ff */
[----:B------:R-:W-:Y:S01]  /*05d0*/  SHF.R.S32.HI R19, RZ, 0x1f, R19 ;  /* 0x0000001fff137819 */ /* 0x000fe20000011413 */
[----:B----45:R-:W-:-:S12]  /*05e0*/  UIMAD UR11, UR11, UR13, URZ ;  /* 0x0000000d0b0b72a4 */ /* 0x030fd8000f8e02ff */
.L_x_163:
[----:B0-----:R-:W0:Y:S01]  /*05f0*/  LDCU UR5, c[0x0][0x3b0] ;  /* 0x00007600ff0577ac */ /* 0x001e220008000800 */
[----:B------:R-:W-:-:S04]  /*0600*/  IADD3 R17, PT, PT, R3, UR4, RZ ;  /* 0x0000000403117c10 */ /* 0x000fc8000fffe0ff */
[----:B0-----:R-:W-:-:S13]  /*0610*/  ISETP.GE.AND P1, PT, R17, UR5, PT ;  /* 0x0000000511007c0c */ /* 0x001fda000bf26270 */
[----:B-1----:R-:W-:Y:S05]  /*0620*/  @P1 EXIT ;  /* 0x000000000000194d */ /* 0x002fea0003800000 */
[----:B------:R-:W0:Y:S01]  /*0630*/  LDC.64 R12, c[0x0][0x3c8] ;  /* 0x0000f200ff0c7b82 */ /* 0x000e220000000a00 */
[----:B------:R-:W1:Y:S01]  /*0640*/  LDCU UR5, c[0x0][0x390] ;  /* 0x00007200ff0577ac */ /* 0x000e620008000800 */
[----:B------:R-:W-:Y:S01]  /*0650*/  ISETP.GE.AND P1, PT, R2, UR18, PT ;  /* 0x0000001202007c0c */ /* 0x000fe2000bf26270 */
[----:B------:R-:W2:Y:S01]  /*0660*/  LDCU.64 UR22, c[0x0][0x388] ;  /* 0x00007100ff1677ac */ /* 0x000ea20008000a00 */
[----:B------:R-:W3:Y:S01]  /*0670*/  LDCU.64 UR8, c[0x0][0x380] ;  /* 0x00007000ff0877ac */ /* 0x000ee20008000a00 */
[----:B0-----:R-:W-:-:S05]  /*0680*/  IMAD.WIDE.U32 R14, R17, 0x8, R12 ;  /* 0x00000008110e7825 */ /* 0x001fca00078e000c */
[----:B------:R-:W4:Y:S01]  /*0690*/  LDG.E.64.CONSTANT R12, desc[UR16][R14.64] ;  /* 0x000000100e0c7981 */ /* 0x000f22000c1e9b00 */
[----:B------:R-:W-:Y:S01]  /*06a0*/  BSSY.RECONVERGENT B0, `(.L_x_140) ;  /* 0x000001b000007945 */ /* 0x000fe20003800200 */
[----:B-1----:R-:W-:Y:S02]  /*06b0*/  ISETP.GE.AND P2, PT, R2, UR5, PT ;  /* 0x0000000502007c0c */ /* 0x002fe4000bf46270 */
[----:B----4-:R-:W-:Y:S02]  /*06c0*/  R2UR UR6, R12 ;  /* 0x000000000c0672ca */ /* 0x010fe400000e0000 */
[----:B------:R-:W-:Y:S01]  /*06d0*/  R2UR UR7, R13 ;  /* 0x000000000d0772ca */ /* 0x000fe200000e0000 */
[----:B------:R-:W-:-:S04]  /*06e0*/  IMAD.WIDE.U32 R12, R17, UR5, RZ ;  /* 0x00000005110c7c25 */ /* 0x000fc8000f8e00ff */
[----:B------:R-:W-:Y:S01]  /*06f0*/  IMAD R22, R17, R9, R13 ;  /* 0x0000000911167224 */ /* 0x000fe200078e020d */
[----:B--23--:R-:W-:Y:S09]  /*0700*/  @P1 BRA `(.L_x_141) ;  /* 0x0000000000501947 */ /* 0x00cff20003800000 */
[----:B------:R-:W0:Y:S01]  /*0710*/  S2R R23, SR_CgaCtaId ;  /* 0x0000000000177919 */ /* 0x000e220000008800 */
[----:B------:R-:W-:Y:S01]  /*0720*/  MOV R14, 0x400 ;  /* 0x00000400000e7802 */ /* 0x000fe20000000f00 */
[----:B------:R-:W-:-:S04]  /*0730*/  IMAD.MOV.U32 R24, RZ, RZ, R2 ;  /* 0x000000ffff187224 */ /* 0x000fc800078e0002 */
[----:B------:R-:W-:-:S05]  /*0740*/  VIADD R14, R14, 0x80 ;  /* 0x000000800e0e7836 */ /* 0x000fca0000000000 */
[----:B0-----:R-:W-:-:S07]  /*0750*/  LEA R23, R23, R14, 0x18 ;  /* 0x0000000e17177211 */ /* 0x001fce00078ec0ff */
.L_x_142:
[----:B0-----:R-:W0:Y:S01]  /*0760*/  LDC R25, c[0x0][0x394] ;  /* 0x0000e500ff197b82 */ /* 0x001e220000000800 */
[----:B------:R-:W-:Y:S02]  /*0770*/  SHF.R.S32.HI R15, RZ, 0x1f, R24 ;  /* 0x0000001fff0f7819 */ /* 0x000fe40000011418 */
[----:B------:R-:W-:Y:S01]  /*0780*/  MOV R14, R24 ;  /* 0x00000018000e7202 */ /* 0x000fe20000000f00 */
[----:B0-----:R-:W-:-:S04]  /*0790*/  IMAD R17, R22, R25, RZ ;  /* 0x0000001916117224 */ /* 0x001fc800078e02ff */
[----:B------:R-:W-:-:S04]  /*07a0*/  IMAD.WIDE.U32 R14, R12, R25, R14 ;  /* 0x000000190c0e7225 */ /* 0x000fc800078e000e */
[----:B------:R-:W-:Y:S01]  /*07b0*/  IMAD R17, R12, UR21, R17 ;  /* 0x000000150c117c24 */ /* 0x000fe2000f8e0211 */
[----:B------:R-:W-:-:S03]  /*07c0*/  LEA R16, P1, R14, UR8, 0x3 ;  /* 0x000000080e107c11 */ /* 0x000fc6000f8218ff */
[----:B------:R-:W-:-:S05]  /*07d0*/  IMAD.IADD R15, R15, 0x1, R17 ;  /* 0x000000010f0f7824 */ /* 0x000fca00078e0211 */
[----:B------:R-:W-:-:S06]  /*07e0*/  LEA.HI.X R17, R14, UR9, R15, 0x3, P1 ;  /* 0x000000090e117c11 */ /* 0x000fcc00088f1c0f */
[----:B------:R-:W2:Y:S01]  /*07f0*/  LDG.E.64.CONSTANT R16, desc[UR16][R16.64] ;  /* 0x0000001010107981 */ /* 0x000ea2000c1e9b00 */
[C---:B------:R-:W-:Y:S01]  /*0800*/  IMAD R15, R24.reuse, 0x8, R23 ;  /* 0x00000008180f7824 */ /* 0x040fe200078e0217 */
[----:B------:R-:W-:-:S04]  /*0810*/  IADD3 R24, PT, PT, R24, UR20, RZ ;  /* 0x0000001418187c10 */ /* 0x000fc8000fffe0ff */
[----:B------:R-:W-:Y:S01]  /*0820*/  ISETP.GE.AND P1, PT, R24, UR18, PT ;  /* 0x0000001218007c0c */ /* 0x000fe2000bf26270 */
[----:B--2---:R0:W-:-:S12]  /*0830*/  STS.64 [R15], R16 ;  /* 0x000000100f007388 */ /* 0x0041d80000000a00 */
[----:B------:R-:W-:Y:S05]  /*0840*/  @!P1 BRA `(.L_x_142) ;  /* 0xfffffffc00c49947 */ /* 0x000fea000383ffff */
.L_x_141:
[----:B------:R-:W-:Y:S05]  /*0850*/  BSYNC.RECONVERGENT B0 ;  /* 0x0000000000007941 */ /* 0x000fea0003800200 */
.L_x_140:
[----:B------:R-:W-:Y:S04]  /*0860*/  BSSY.RECONVERGENT B0, `(.L_x_143) ;  /* 0x000000d000007945 */ /* 0x000fe80003800200 */
[----:B------:R-:W-:Y:S05]  /*0870*/  @P2 BRA `(.L_x_144) ;  /* 0x00000000002c2947 */ /* 0x000fea0003800000 */
[----:B0-----:R-:W-:-:S07]  /*0880*/  IMAD.MOV.U32 R17, RZ, RZ, R2 ;  /* 0x000000ffff117224 */ /* 0x001fce00078e0002 */
.L_x_145:
[----:B------:R-:W-:-:S04]  /*0890*/  IADD3 R15, P1, PT, R17, R12, RZ ;  /* 0x0000000c110f7210 */ /* 0x000fc80007f3e0ff */
[----:B------:R-:W-:Y:S02]  /*08a0*/  LEA.HI.X.SX32 R16, R17, R22, 0x1, P1 ;  /* 0x0000001611107211 */ /* 0x000fe400008f0eff */
[----:B-1----:R-:W-:-:S04]  /*08b0*/  LEA R14, P1, R15, UR22, 0x2 ;  /* 0x000000160f0e7c11 */ /* 0x002fc8000f8210ff */
[----:B------:R-:W-:-:S05]  /*08c0*/  LEA.HI.X R15, R15, UR23, R16, 0x2, P1 ;  /* 0x000000170f0f7c11 */ /* 0x000fca00088f1410 */
[----:B------:R-:W2:Y:S01]  /*08d0*/  LDG.E.CONSTANT R14, desc[UR16][R14.64] ;  /* 0x000000100e0e7981 */ /* 0x000ea2000c1e9900 */
[C---:B------:R-:W-:Y:S01]  /*08e0*/  IMAD R23, R17.reuse, 0x4, R10 ;  /* 0x0000000411177824 */ /* 0x040fe200078e020a */
[----:B------:R-:W-:-:S04]  /*08f0*/  IADD3 R17, PT, PT, R17, UR20, RZ ;  /* 0x0000001411117c10 */ /* 0x000fc8000fffe0ff */
[----:B------:R-:W-:Y:S01]  /*0900*/  ISETP.GE.AND P1, PT, R17, UR5, PT ;  /* 0x0000000511007c0c */ /* 0x000fe2000bf26270 */
[----:B--2---:R1:W-:-:S12]  /*0910*/  STS [R23], R14 ;  /* 0x0000000e17007388 */ /* 0x0043d80000000800 */
[----:B------:R-:W-:Y:S05]  /*0920*/  @!P1 BRA `(.L_x_145) ;  /* 0xfffffffc00d89947 */ /* 0x000fea000383ffff */
.L_x_144:
[----:B------:R-:W-:Y:S05]  /*0930*/  BSYNC.RECONVERGENT B0 ;  /* 0x0000000000007941 */ /* 0x000fea0003800200 */
.L_x_143:
[----:B------:R-:W2:Y:S01]  /*0940*/  LDCU UR8, c[0x0][0x3d4] ;  /* 0x00007a80ff0877ac */ /* 0x000ea20008000800 */
[----:B------:R-:W-:Y:S01]  /*0950*/  UIADD3 UR4, UPT, UPT, UR4, 0x1, URZ ;  /* 0x0000000104047890 */ /* 0x000fe2000fffe0ff */
[----:B------:R-:W-:Y:S05]  /*0960*/  BAR.SYNC.DEFER_BLOCKING 0x0 ;  /* 0x0000000000007b1d */ /* 0x000fea0000010000 */
[----:B------:R-:W-:Y:S01]  /*0970*/  ISETP.NE.AND P1, PT, R0, UR4, PT ;  /* 0x0000000400007c0c */ /* 0x000fe2000bf25270 */
[----:B--2---:R-:W-:Y:S02]  /*0980*/  UIMAD UR5, UR7, UR8, URZ ;  /* 0x00000008070572a4 */ /* 0x004fe4000f8e02ff */
[----:B------:R-:W-:-:S02]  /*0990*/  UIMAD.WIDE.U32 UR8, UR6, UR8, URZ ;  /* 0x00000008060872a5 */ /* 0x000fc4000f8e00ff */
[----:B------:R-:W-:-:S04]  /*09a0*/  UIMAD UR5, UR6, UR14, UR5 ;  /* 0x0000000e060572a4 */ /* 0x000fc8000f8e0205 */
[----:B------:R-:W-:-:S03]  /*09b0*/  UIADD3 UR15, UPT, UPT, UR9, UR5, URZ ;  /* 0x00000005090f7290 */ /* 0x000fc6000fffe0ff */
[----:B------:R-:W-:-:S09]  /*09c0*/  UMOV UR5, URZ ;  /* 0x000000ff00057c82 */ /* 0x000fd20008000000 */
.L_x_162:
[----:B------:R-:W2:Y:S01]  /*09d0*/  LDCU UR6, c[0x0][0x3ac] ;  /* 0x00007580ff0677ac */ /* 0x000ea20008000800 */
[----:B------:R-:W-:-:S04]  /*09e0*/  UIADD3 UR24, UPT, UPT, UR11, UR5, URZ ;  /* 0x000000050b187290 */ /* 0x000fc8000fffe0ff */
[----:B--2---:R-:W-:-:S09]  /*09f0*/  UISETP.GE.AND UP0, UPT, UR24, UR6, UPT ;  /* 0x000000061800728c */ /* 0x004fd2000bf06270 */
[----:B01----:R-:W-:Y:S05]  /*0a00*/  BRA.U UP0, `(.L_x_146) ;  /* 0x0000000d000c7547 */ /* 0x003fea000b800000 */
[----:B------:R-:W2:Y:S01]  /*0a10*/  LDCU.64 UR6, c[0x0][0x3c0] ;  /* 0x00007800ff0677ac */ /* 0x000ea20008000a00 */
[----:B------:R-:W3:Y:S01]  /*0a20*/  LDCU UR25, c[0x0][0x3a8] ;  /* 0x00007500ff1977ac */ /* 0x000ee20008000800 */
[----:B------:R-:W4:Y:S01]  /*0a30*/  LDCU.64 UR22, c[0x0][0x3a0] ;  /* 0x00007400ff1677ac */ /* 0x000f220008000a00 */
[----:B--2---:R-:W-:-:S06]  /*0a40*/  UIMAD.WIDE.U32 UR6, UR24, 0x8, UR6 ;  /* 0x00000008180678a5 */ /* 0x004fcc000f8e0006 */
[----:B------:R-:W-:Y:S02]  /*0a50*/  IMAD.U32 R12, RZ, RZ, UR6 ;  /* 0x00000006ff0c7e24 */ /* 0x000fe4000f8e00ff */
[----:B------:R-:W-:Y:S01]  /*0a60*/  IMAD.U32 R13, RZ, RZ, UR7 ;  /* 0x00000007ff0d7e24 */ /* 0x000fe2000f8e00ff */
[C---:B------:R-:W-:Y:S01]  /*0a70*/  ISETP.GE.AND P4, PT, R2.reuse, R5, PT ;  /* 0x000000050200720c */ /* 0x040fe20003f86270 */
[----:B---3--:R-:W-:Y:S02]  /*0a80*/  UIMAD.WIDE.U32 UR26, UR24, UR25, URZ ;  /* 0x00000019181a72a5 */ /* 0x008fe4000f8e00ff */
[----:B------:R-:W-:Y:S01]  /*0a90*/  MOV R22, UR24 ;  /* 0x0000001800167c02 */ /* 0x000fe20008000f00 */
[----:B------:R-:W2:Y:S01]  /*0aa0*/  LDCU.64 UR6, c[0x0][0x398] ;  /* 0x00007300ff0677ac */ /* 0x000ea20008000a00 */
[----:B------:R-:W5:Y:S01]  /*0ab0*/  LDG.E.64.CONSTANT R12, desc[UR16][R12.64] ;  /* 0x000000100c0c7981 */ /* 0x000f62000c1e9b00 */
[----:B------:R-:W-:Y:S01]  /*0ac0*/  BSSY.RECONVERGENT B0, `(.L_x_147) ;  /* 0x0000019000007945 */ /* 0x000fe20003800200 */
[C---:B------:R-:W-:Y:S01]  /*0ad0*/  ISETP.GE.AND P2, PT, R2.reuse, R11, PT ;  /* 0x0000000b0200720c */ /* 0x040fe20003f46270 */
[----:B------:R-:W-:Y:S01]  /*0ae0*/  IMAD R22, R19, R22, UR27 ;  /* 0x0000001b13167e24 */ /* 0x000fe2000f8e0216 */
[----:B------:R-:W-:-:S04]  /*0af0*/  ISETP.GE.AND P3, PT, R2, UR25, PT ;  /* 0x0000001902007c0c */ /* 0x000fc8000bf66270 */
[----:B----4-:R-:W-:Y:S09]  /*0b00*/  @P4 BRA `(.L_x_148) ;  /* 0x0000000000504947 */ /* 0x010ff20003800000 */
[----:B------:R-:W3:Y:S01]  /*0b10*/  LDCU UR24, c[0x0][0x394] ;  /* 0x00007280ff1877ac */ /* 0x000ee20008000800 */
[----:B0-----:R-:W-:Y:S01]  /*0b20*/  IMAD.U32 R17, RZ, RZ, UR21 ;  /* 0x00000015ff117e24 */ /* 0x001fe2000f8e00ff */
[----:B------:R-:W-:Y:S01]  /*0b30*/  MOV R25, R20 ;  /* 0x0000001400197202 */ /* 0x000fe20000000f00 */
[----:B-1----:R-:W-:Y:S02]  /*0b40*/  IMAD.MOV.U32 R23, RZ, RZ, R2 ;  /* 0x000000ffff177224 */ /* 0x002fe400078e0002 */
[----:B---3--:R-:W-:Y:S02]  /*0b50*/  IMAD R14, R22, UR24, RZ ;  /* 0x00000018160e7c24 */ /* 0x008fe4000f8e02ff */
[----:B------:R-:W-:Y:S02]  /*0b60*/  IMAD.U32 R15, RZ, RZ, UR24 ;  /* 0x00000018ff0f7e24 */ /* 0x000fe4000f8e00ff */
[----:B------:R-:W-:Y:S02]  /*0b70*/  IMAD R17, R17, UR26, R14 ;  /* 0x0000001a11117c24 */ /* 0x000fe4000f8e020e */
[----:B------:R-:W-:-:S04]  /*0b80*/  IMAD.WIDE.U32 R14, R15, UR26, RZ ;  /* 0x0000001a0f0e7c25 */ /* 0x000fc8000f8e00ff */
[----:B------:R-:W-:-:S07]  /*0b90*/  IMAD.IADD R24, R15, 0x1, R17 ;  /* 0x000000010f187824 */ /* 0x000fce00078e0211 */
.L_x_149:
[----:B------:R-:W-:-:S04]  /*0ba0*/  IADD3 R17, P4, PT, R23, R14, RZ ;  /* 0x0000000e17117210 */ /* 0x000fc80007f9e0ff */
[----:B------:R-:W-:Y:S02]  /*0bb0*/  LEA.HI.X.SX32 R26, R23, R24, 0x1, P4 ;  /* 0x00000018171a7211 */ /* 0x000fe400020f0eff */
[----:B--2---:R-:W-:-:S04]  /*0bc0*/  LEA R16, P4, R17, UR6, 0x3 ;  /* 0x0000000611107c11 */ /* 0x004fc8000f8818ff */
[----:B------:R-:W-:-:S06]  /*0bd0*/  LEA.HI.X R17, R17, UR7, R26, 0x3, P4 ;  /* 0x0000000711117c11 */ /* 0x000fcc000a0f1c1a */
[----:B------:R-:W2:Y:S01]  /*0be0*/  LDG.E.64.CONSTANT R16, desc[UR16][R16.64] ;  /* 0x0000001010107981 */ /* 0x000ea2000c1e9b00 */
[----:B------:R-:W-:Y:S01]  /*0bf0*/  IADD3 R23, PT, PT, R23, UR20, RZ ;  /* 0x0000001417177c10 */ /* 0x000fe2000fffe0ff */
[----:B------:R-:W-:-:S03]  /*0c00*/  IMAD.U32 R26, RZ, RZ, UR20 ;  /* 0x00000014ff1a7e24 */ /* 0x000fc6000f8e00ff */
[----:B------:R-:W-:Y:S01]  /*0c10*/  ISETP.GE.AND P4, PT, R23, R5, PT ;  /* 0x000000051700720c */ /* 0x000fe20003f86270 */
[----:B--2---:R0:W-:Y:S02]  /*0c20*/  STS.64 [R25], R16 ;  /* 0x0000001019007388 */ /* 0x0041e40000000a00 */
[----:B0-----:R-:W-:-:S10]  /*0c30*/  IMAD R25, R26, 0x8, R25 ;  /* 0x000000081a197824 */ /* 0x001fd400078e0219 */
[----:B------:R-:W-:Y:S05]  /*0c40*/  @!P4 BRA `(.L_x_149) ;  /* 0xfffffffc00d4c947 */ /* 0x000fea000383ffff */
.L_x_148:
[----:B--2---:R-:W-:Y:S05]  /*0c50*/  BSYNC.RECONVERGENT B0 ;  /* 0x0000000000007941 */ /* 0x004fea0003800200 */
.L_x_147:
[----:B------:R-:W-:Y:S04]  /*0c60*/  BSSY.RECONVERGENT B0, `(.L_x_150) ;  /* 0x000000d000007945 */ /* 0x000fe80003800200 */
[----:B------:R-:W-:Y:S05]  /*0c70*/  @P3 BRA `(.L_x_151) ;  /* 0x00000000002c3947 */ /* 0x000fea0003800000 */
[----:B0-----:R-:W-:-:S07]  /*0c80*/  MOV R17, R2 ;  /* 0x0000000200117202 */ /* 0x001fce0000000f00 */
.L_x_152:
[----:B------:R-:W-:-:S04]  /*0c90*/  IADD3 R15, P3, PT, R17, UR26, RZ ;  /* 0x0000001a110f7c10 */ /* 0x000fc8000ff7e0ff */
[----:B------:R-:W-:Y:S02]  /*0ca0*/  LEA.HI.X.SX32 R16, R17, R22, 0x1, P3 ;  /* 0x0000001611107211 */ /* 0x000fe400018f0eff */
[----:B-12---:R-:W-:-:S04]  /*0cb0*/  LEA R14, P3, R15, UR22, 0x2 ;  /* 0x000000160f0e7c11 */ /* 0x006fc8000f8610ff */
[----:B------:R-:W-:-:S05]  /*0cc0*/  LEA.HI.X R15, R15, UR23, R16, 0x2, P3 ;  /* 0x000000170f0f7c11 */ /* 0x000fca00098f1410 */
[----:B------:R-:W2:Y:S01]  /*0cd0*/  LDG.E.CONSTANT R14, desc[UR16][R14.64] ;  /* 0x000000100e0e7981 */ /* 0x000ea2000c1e9900 */
[C---:B------:R-:W-:Y:S02]  /*0ce0*/  IMAD R23, R17.reuse, 0x4, R18 ;  /* 0x0000000411177824 */ /* 0x040fe400078e0212 */
[----:B------:R-:W-:-:S05]  /*0cf0*/  VIADD R17, R17, UR20 ;  /* 0x0000001411117c36 */ /* 0x000fca0008000000 */
[----:B------:R-:W-:Y:S01]  /*0d00*/  ISETP.GE.AND P3, PT, R17, UR25, PT ;  /* 0x0000001911007c0c */ /* 0x000fe2000bf66270 */
[----:B--2---:R2:W-:-:S12]  /*0d10*/  STS [R23], R14 ;  /* 0x0000000e17007388 */ /* 0x0045d80000000800 */
[----:B------:R-:W-:Y:S05]  /*0d20*/  @!P3 BRA `(.L_x_152) ;  /* 0xfffffffc00d8b947 */ /* 0x000fea000383ffff */
.L_x_151:
[----:B------:R-:W-:Y:S05]  /*0d30*/  BSYNC.RECONVERGENT B0 ;  /* 0x0000000000007941 */ /* 0x000fea0003800200 */
.L_x_150:
[----:B------:R-:W-:Y:S06]  /*0d40*/  BAR.SYNC.DEFER_BLOCKING 0x0 ;  /* 0x0000000000007b1d */ /* 0x000fec0000010000 */
[----:B------:R-:W-:Y:S04]  /*0d50*/  BSSY.RECONVERGENT B0, `(.L_x_153) ;  /* 0x0000011000007945 */ /* 0x000fe80003800200 */
[----:B------:R-:W-:Y:S05]  /*0d60*/  @P2 BRA `(.L_x_154) ;  /* 0x00000000003c2947 */ /* 0x000fea0003800000 */
[----:B-12---:R-:W-:-:S07]  /*0d70*/  MOV R14, R2 ;  /* 0x00000002000e7202 */ /* 0x006fce0000000f00 */
.L_x_155:
[C---:B0-----:R-:W-:Y:S02]  /*0d80*/  IMAD R15, R14.reuse, 0x4, R6 ;  /* 0x000000040e0f7824 */ /* 0x041fe400078e0206 */
[C---:B------:R-:W-:Y:S02]  /*0d90*/  IMAD R17, R14.reuse, 0x4, R7 ;  /* 0x000000040e117824 */ /* 0x040fe400078e0207 */
[C---:B---3--:R-:W-:Y:S01]  /*0da0*/  IMAD R24, R14.reuse, 0x4, R4 ;  /* 0x000000040e187824 */ /* 0x048fe200078e0204 */
[----:B------:R-:W-:Y:S01]  /*0db0*/  IADD3 R14, PT, PT, R14, UR20, RZ ;  /* 0x000000140e0e7c10 */ /* 0x000fe2000fffe0ff */
[----:B------:R-:W0:Y:S03]  /*0dc0*/  LDS R15, [R15] ;  /* 0x000000000f0f7984 */ /* 0x000e260000000800 */
[----:B------:R-:W-:Y:S01]  /*0dd0*/  ISETP.GE.AND P2, PT, R14, R11, PT ;  /* 0x0000000b0e00720c */ /* 0x000fe20003f46270 */
[----:B------:R-:W1:Y:S01]  /*0de0*/  LDS R17, [R17] ;  /* 0x0000000011117984 */ /* 0x000e620000000800 */
[----:B0-----:R-:W-:Y:S01]  /*0df0*/  LEA R16, R15, R10, 0x2 ;  /* 0x0000000a0f107211 */ /* 0x001fe200078e10ff */
[----:B-1----:R-:W-:-:S05]  /*0e00*/  IMAD R22, R17, 0x4, R18 ;  /* 0x0000000411167824 */ /* 0x002fca00078e0212 */
[----:B------:R-:W-:Y:S04]  /*0e10*/  LDS R16, [R16] ;  /* 0x0000000010107984 */ /* 0x000fe80000000800 */
[----:B------:R-:W0:Y:S02]  /*0e20*/  LDS R23, [R22] ;  /* 0x0000000016177984 */ /* 0x000e240000000800 */
[----:B0-----:R-:W-:-:S05]  /*0e30*/  FMUL R23, R16, R23 ;  /* 0x0000001710177220 */ /* 0x001fca0000400000 */
[----:B------:R3:W-:Y:S01]  /*0e40*/  STS [R24], R23 ;  /* 0x0000001718007388 */ /* 0x0007e20000000800 */
[----:B------:R-:W-:Y:S05]  /*0e50*/  @!P2 BRA `(.L_x_155) ;  /* 0xfffffffc00c8a947 */ /* 0x000fea000383ffff */
.L_x_154:
[----:B------:R-:W-:Y:S05]  /*0e60*/  BSYNC.RECONVERGENT B0 ;  /* 0x0000000000007941 */ /* 0x000fea0003800200 */
.L_x_153:
[----:B------:R-:W-:Y:S01]  /*0e70*/  BAR.SYNC.DEFER_BLOCKING 0x0 ;  /* 0x0000000000007b1d */ /* 0x000fe20000010000 */
[----:B------:R-:W-:Y:S01]  /*0e80*/  ISETP.GE.AND P2, PT, R2, R21, PT ;  /* 0x000000150200720c */ /* 0x000fe20003f46270 */
[----:B0-----:R-:W-:Y:S01]  /*0e90*/  IMAD.MOV.U32 R16, RZ, RZ, RZ ;  /* 0x000000ffff107224 */ /* 0x001fe200078e00ff */
[----:B-----5:R-:W-:Y:S02]  /*0ea0*/  R2UR UR26, R12 ;  /* 0x000000000c1a72ca */ /* 0x020fe400000e0000 */
[----:B------:R-:W-:Y:S01]  /*0eb0*/  R2UR UR27, R13 ;  /* 0x000000000d1b72ca */ /* 0x000fe200000e0000 */
[----:B------:R-:W0:Y:S01]  /*0ec0*/  LDCU UR6, c[0x0][0x394] ;  /* 0x00007280ff0677ac */ /* 0x000e220008000800 */
[----:B------:R-:W-:Y:S07]  /*0ed0*/  BSSY.RECONVERGENT B0, `(.L_x_156) ;  /* 0x000003c000007945 */ /* 0x000fee0003800200 */
[----:B------:R-:W-:Y:S06]  /*0ee0*/  @P2 BRA `(.L_x_157) ;  /* 0x0000000000e82947 */ /* 0x000fec0003800000 */
[----:B------:R-:W4:Y:S01]  /*0ef0*/  S2R R17, SR_CgaCtaId ;  /* 0x0000000000117919 */ /* 0x000f220000008800 */
[----:B------:R-:W-:Y:S01]  /*0f00*/  MOV R12, 0x400 ;  /* 0x00000400000c7802 */ /* 0x000fe20000000f00 */
[----:B------:R-:W-:Y:S02]  /*0f10*/  HFMA2 R16, -RZ, RZ, 0, 0 ;  /* 0x00000000ff107431 */ /* 0x000fe400000001ff */
[----:B------:R-:W-:Y:S02]  /*0f20*/  IMAD.MOV.U32 R22, RZ, RZ, R2 ;  /* 0x000000ffff167224 */ /* 0x000fe400078e0002 */
[----:B------:R-:W-:-:S05]  /*0f30*/  VIADD R12, R12, 0x80 ;  /* 0x000000800c0c7836 */ /* 0x000fca0000000000 */
[----:B----4-:R-:W-:-:S07]  /*0f40*/  LEA R17, R17, R12, 0x18 ;  /* 0x0000000c11117211 */ /* 0x010fce00078ec0ff */
.L_x_159:
[----:B-123--:R-:W-:Y:S02]  /*0f50*/  @!P0 SHF.R.S32.HI R23, RZ, UR12, R22 ;  /* 0x0000000cff178c19 */ /* 0x00efe40008011416 */
[----:B------:R-:W-:Y:S01]  /*0f60*/  @!P0 LOP3.LUT R15, R22, UR19, RZ, 0xc0, !PT ;  /* 0x00000013160f8c12 */ /* 0x000fe2000f8ec0ff */
[----:B------:R-:W-:Y:S06]  /*0f70*/  @!P0 BRA `(.L_x_158) ;  /* 0x00000000006c8947 */ /* 0x000fec0003800000 */
[----:B------:R-:W1:Y:S01]  /*0f80*/  LDC R15, c[0x0][0x394] ;  /* 0x0000e500ff0f7b82 */ /* 0x000e620000000800 */
[----:B------:R-:W-:Y:S02]  /*0f90*/  IABS R24, R22 ;  /* 0x0000001600187213 */ /* 0x000fe40000000000 */
[----:B-1----:R-:W-:-:S04]  /*0fa0*/  IABS R14, R15 ;  /* 0x0000000f000e7213 */ /* 0x002fc80000000000 */
[----:B------:R-:W1:Y:S08]  /*0fb0*/  I2F.RP R23, R14 ;  /* 0x0000000e00177306 */ /* 0x000e700000209400 */
[----:B-1----:R-:W1:Y:S02]  /*0fc0*/  MUFU.RCP R23, R23 ;  /* 0x0000001700177308 */ /* 0x002e640000001000 */
[----:B-1----:R-:W-:-:S06]  /*0fd0*/  VIADD R12, R23, 0xffffffe ;  /* 0x0ffffffe170c7836 */ /* 0x002fcc0000000000 */
[----:B------:R1:W2:Y:S02]  /*0fe0*/  F2I.FTZ.U32.TRUNC.NTZ R13, R12 ;  /* 0x0000000c000d7305 */ /* 0x0002a4000021f000 */
[----:B-1----:R-:W-:Y:S01]  /*0ff0*/  IMAD.MOV.U32 R12, RZ, RZ, RZ ;  /* 0x000000ffff0c7224 */ /* 0x002fe200078e00ff */
[----:B--2---:R-:W-:-:S05]  /*1000*/  IADD3 R25, PT, PT, RZ, -R13, RZ ;  /* 0x8000000dff197210 */ /* 0x004fca0007ffe0ff */
[----:B------:R-:W-:-:S04]  /*1010*/  IMAD R25, R25, R14, RZ ;  /* 0x0000000e19197224 */ /* 0x000fc800078e02ff */
[----:B------:R-:W-:Y:S01]  /*1020*/  IMAD.HI.U32 R13, R13, R25, R12 ;  /* 0x000000190d0d7227 */ /* 0x000fe200078e000c */
[----:B------:R-:W-:-:S04]  /*1030*/  LOP3.LUT R12, R22, R15, RZ, 0x3c, !PT ;  /* 0x0000000f160c7212 */ /* 0x000fc800078e3cff */
[----:B------:R-:W-:Y:S01]  /*1040*/  ISETP.GE.AND P3, PT, R12, RZ, PT ;  /* 0x000000ff0c00720c */ /* 0x000fe20003f66270 */
[----:B------:R-:W-:-:S04]  /*1050*/  IMAD.HI.U32 R13, R13, R24, RZ ;  /* 0x000000180d0d7227 */ /* 0x000fc800078e00ff */
[----:B------:R-:W-:-:S04]  /*1060*/  IMAD.MOV R23, RZ, RZ, -R13 ;  /* 0x000000ffff177224 */ /* 0x000fc800078e0a0d */
[----:B------:R-:W-:-:S05]  /*1070*/  IMAD R23, R14, R23, R24 ;  /* 0x000000170e177224 */ /* 0x000fca00078e0218 */
[----:B------:R-:W-:-:S13]  /*1080*/  ISETP.GT.U32.AND P4, PT, R14, R23, PT ;  /* 0x000000170e00720c */ /* 0x000fda0003f84070 */
[-C--:B------:R-:W-:Y:S01]  /*1090*/  @!P4 IADD3 R23, PT, PT, R23, -R14.reuse, RZ ;  /* 0x8000000e1717c210 */ /* 0x080fe20007ffe0ff */
[----:B------:R-:W-:Y:S01]  /*10a0*/  @!P4 VIADD R13, R13, 0x1 ;  /* 0x000000010d0dc836 */ /* 0x000fe20000000000 */
[----:B------:R-:W-:Y:S02]  /*10b0*/  ISETP.NE.AND P4, PT, R15, RZ, PT ;  /* 0x000000ff0f00720c */ /* 0x000fe40003f85270 */
[----:B------:R-:W-:-:S13]  /*10c0*/  ISETP.GE.U32.AND P2, PT, R23, R14, PT ;  /* 0x0000000e1700720c */ /* 0x000fda0003f46070 */
[----:B------:R-:W-:-:S05]  /*10d0*/  @P2 VIADD R13, R13, 0x1 ;  /* 0x000000010d0d2836 */ /* 0x000fca0000000000 */
[----:B------:R-:W-:Y:S02]  /*10e0*/  @!P3 IADD3 R13, PT, PT, -R13, RZ, RZ ;  /* 0x000000ff0d0db210 */ /* 0x000fe40007ffe1ff */
[----:B------:R-:W-:-:S05]  /*10f0*/  @!P4 LOP3.LUT R13, RZ, R15, RZ, 0x33, !PT ;  /* 0x0000000fff0dc212 */ /* 0x000fca00078e33ff */
[--C-:B------:R-:W-:Y:S02]  /*1100*/  IMAD.MOV R12, RZ, RZ, -R13.reuse ;  /* 0x000000ffff0c7224 */ /* 0x100fe400078e0a0d */
[----:B------:R-:W-:Y:S02]  /*1110*/  IMAD.MOV.U32 R23, RZ, RZ, R13 ;  /* 0x000000ffff177224 */ /* 0x000fe400078e000d */
[----:B------:R-:W-:-:S07]  /*1120*/  IMAD R15, R15, R12, R22 ;  /* 0x0000000c0f0f7224 */ /* 0x000fce00078e0216 */
.L_x_158:
[C---:B------:R-:W-:Y:S01]  /*1130*/  LEA R24, R23.reuse, R6, 0x2 ;  /* 0x0000000617187211 */ /* 0x040fe200078e10ff */
[C---:B------:R-:W-:Y:S01]  /*1140*/  IMAD R25, R23.reuse, 0x4, R7 ;  /* 0x0000000417197824 */ /* 0x040fe200078e0207 */
[----:B------:R-:W-:Y:S01]  /*1150*/  LEA R26, R23, R4, 0x2 ;  /* 0x00000004171a7211 */ /* 0x000fe200078e10ff */
[----:B------:R-:W-:-:S03]  /*1160*/  VIADD R22, R22, UR20 ;  /* 0x0000001416167c36 */ /* 0x000fc60008000000 */
[----:B------:R-:W0:Y:S02]  /*1170*/  LDS R12, [R25] ;  /* 0x00000000190c7984 */ /* 0x000e240000000800 */
[----:B------:R-:W-:Y:S02]  /*1180*/  ISETP.GE.AND P2, PT, R22, R21, PT ;  /* 0x000000151600720c */ /* 0x000fe40003f46270 */
[----:B------:R-:W1:Y:S04]  /*1190*/  LDS R24, [R24] ;  /* 0x0000000018187984 */ /* 0x000e680000000800 */
[----:B------:R-:W-:Y:S01]  /*11a0*/  LDS R26, [R26] ;  /* 0x000000001a1a7984 */ /* 0x000fe20000000800 */
[--C-:B0-----:R-:W-:Y:S02]  /*11b0*/  IMAD R12, R12, UR6, R15.reuse ;  /* 0x000000060c0c7c24 */ /* 0x101fe4000f8e020f */
[----:B-1----:R-:W-:-:S03]  /*11c0*/  IMAD R14, R24, UR6, R15 ;  /* 0x00000006180e7c24 */ /* 0x002fc6000f8e020f */
[----:B------:R-:W-:Y:S01]  /*11d0*/  LEA R12, R12, UR10, 0x3 ;  /* 0x0000000a0c0c7c11 */ /* 0x000fe2000f8e18ff */
[----:B------:R-:W-:-:S05]  /*11e0*/  IMAD R14, R14, 0x8, R17 ;  /* 0x000000080e0e7824 */ /* 0x000fca00078e0211 */
[----:B------:R-:W-:Y:S04]  /*11f0*/  LDS.64 R12, [R12] ;  /* 0x000000000c0c7984 */ /* 0x000fe80000000a00 */
[----:B------:R-:W0:Y:S02]  /*1200*/  LDS.64 R14, [R14] ;  /* 0x000000000e0e7984 */ /* 0x000e240000000a00 */
[----:B0-----:R-:W-:Y:S02]  /*1210*/  LOP3.LUT R27, R12, R14, RZ, 0xc0, !PT ;  /* 0x0000000e0c1b7212 */ /* 0x001fe400078ec0ff */
[----:B------:R-:W-:Y:S02]  /*1220*/  LOP3.LUT R13, R13, R15, RZ, 0xc0, !PT ;  /* 0x0000000f0d0d7212 */ /* 0x000fe400078ec0ff */
[----:B------:R-:W-:Y:S08]  /*1230*/  POPC R23, R27 ;  /* 0x0000001b00177309 */ /* 0x000ff00000000000 */
[----:B------:R-:W0:Y:S02]  /*1240*/  POPC R24, R13 ;  /* 0x0000000d00187309 */ /* 0x000e240000000000 */
[----:B0-----:R-:W-:-:S05]  /*1250*/  IMAD.IADD R23, R23, 0x1, R24 ;  /* 0x0000000117177824 */ /* 0x001fca00078e0218 */
[----:B------:R-:W-:-:S05]  /*1260*/  I2FP.F32.U32 R23, R23 ;  /* 0x0000001700177245 */ /* 0x000fca0000201000 */
[----:B------:R-:W-:Y:S01]  /*1270*/  FFMA R16, R23, R26, R16 ;  /* 0x0000001a17107223 */ /* 0x000fe20000000010 */
[----:B------:R-:W-:Y:S06]  /*1280*/  @!P2 BRA `(.L_x_159) ;  /* 0xfffffffc0030a947 */ /* 0x000fec000383ffff */
.L_x_157:
[----:B0-----:R-:W-:Y:S05]  /*1290*/  BSYNC.RECONVERGENT B0 ;  /* 0x0000000000007941 */ /* 0x001fea0003800200 */
.L_x_156:
[----:B------:R-:W0:Y:S01]  /*12a0*/  SHFL.DOWN PT, R13, R16, 0x10, 0x1f ;  /* 0x0a001f00100d7f89 */ /* 0x000e2200000e0000 */
[----:B------:R-:W-:Y:S02]  /*12b0*/  ISETP.NE.AND P2, PT, R8, RZ, PT ;  /* 0x000000ff0800720c */ /* 0x000fe40003f45270 */
[----:B------:R-:W-:-:S11]  /*12c0*/  ISETP.GT.U32.AND P3, PT, R2, 0x1f, PT ;  /* 0x0000001f0200780c */ /* 0x000fd60003f64070 */
[----:B-123--:R-:W1:Y:S01]  /*12d0*/  @!P2 S2R R23, SR_CgaCtaId ;  /* 0x000000000017a919 */ /* 0x00ee620000008800 */
[----:B------:R-:W-:Y:S01]  /*12e0*/  @!P2 MOV R22, 0x400 ;  /* 0x000004000016a802 */ /* 0x000fe20000000f00 */
[----:B0-----:R-:W-:Y:S01]  /*12f0*/  FADD R13, R13, R16 ;  /* 0x000000100d0d7221 */ /* 0x001fe20000000000 */
[----:B------:R-:W-:-:S04]  /*1300*/  @!P2 SHF.R.U32.HI R16, RZ, 0x3, R2 ;  /* 0x00000003ff10a819 */ /* 0x000fc80000011602 */
[----:B------:R-:W0:Y:S01]  /*1310*/  SHFL.DOWN PT, R12, R13, 0x8, 0x1f ;  /* 0x09001f000d0c7f89 */ /* 0x000e2200000e0000 */
[----:B------:R-:W-:Y:S01]  /*1320*/  @!P2 LOP3.LUT R16, R16, 0x7c, RZ, 0xc0, !PT ;  /* 0x0000007c1010a812 */ /* 0x000fe200078ec0ff */
[----:B0-----:R-:W-:Y:S01]  /*1330*/  FADD R12, R13, R12 ;  /* 0x0000000c0d0c7221 */ /* 0x001fe20000000000 */
[----:B-1----:R-:W-:-:S04]  /*1340*/  @!P2 LEA R13, R23, R22, 0x18 ;  /* 0x00000016170da211 */ /* 0x002fc800078ec0ff */
[----:B------:R-:W0:Y:S01]  /*1350*/  SHFL.DOWN PT, R15, R12, 0x4, 0x1f ;  /* 0x08801f000c0f7f89 */ /* 0x000e2200000e0000 */
[----:B------:R-:W-:Y:S01]  /*1360*/  @!P2 IADD3 R13, PT, PT, R16, R13, RZ ;  /* 0x0000000d100da210 */ /* 0x000fe20007ffe0ff */
[----:B0-----:R-:W-:-:S05]  /*1370*/  FADD R15, R12, R15 ;  /* 0x0000000f0c0f7221 */ /* 0x001fca0000000000 */
[----:B------:R-:W0:Y:S02]  /*1380*/  SHFL.DOWN PT, R14, R15, 0x2, 0x1f ;  /* 0x08401f000f0e7f89 */ /* 0x000e2400000e0000 */
[----:B0-----:R-:W-:-:S05]  /*1390*/  FADD R14, R15, R14 ;  /* 0x0000000e0f0e7221 */ /* 0x001fca0000000000 */
[----:B------:R-:W0:Y:S02]  /*13a0*/  SHFL.DOWN PT, R17, R14, 0x1, 0x1f ;  /* 0x08201f000e117f89 */ /* 0x000e2400000e0000 */
[----:B0-----:R-:W-:-:S05]  /*13b0*/  FADD R12, R14, R17 ;  /* 0x000000110e0c7221 */ /* 0x001fca0000000000 */
[----:B------:R0:W-:Y:S01]  /*13c0*/  @!P2 STS [R13], R12 ;  /* 0x0000000c0d00a388 */ /* 0x0001e20000000800 */
[----:B------:R-:W-:Y:S06]  /*13d0*/  BAR.SYNC.DEFER_BLOCKING 0x0 ;  /* 0x0000000000007b1d */ /* 0x000fec0000010000 */
[----:B------:R-:W-:Y:S05]  /*13e0*/  @P3 BRA `(.L_x_160) ;  /* 0x0000000000803947 */ /* 0x000fea0003800000 */
[----:B------:R-:W-:-:S04]  /*13f0*/  UIADD3 UR6, UPT, UPT, UR20, 0x1f, URZ ;  /* 0x0000001f14067890 */ /* 0x000fc8000fffe0ff */
[----:B------:R-:W-:-:S06]  /*1400*/  USHF.R.U32.HI UR6, URZ, 0x5, UR6 ;  /* 0x00000005ff067899 */ /* 0x000fcc0008011606 */
[----:B------:R-:W-:Y:S01]  /*1410*/  ISETP.GE.U32.AND P3, PT, R8, UR6, PT ;  /* 0x0000000608007c0c */ /* 0x000fe2000bf66070 */
[----:B------:R-:W-:-:S12]  /*1420*/  UMOV UR6, 0xffffffff ;  /* 0xffffffff00067882 */ /* 0x000fd80000000000 */
[----:B0-----:R-:W0:Y:S01]  /*1430*/  @!P3 S2R R13, SR_CgaCtaId ;  /* 0x00000000000db919 */ /* 0x001e220000008800 */
[----:B------:R-:W-:-:S04]  /*1440*/  @!P3 MOV R12, 0x400 ;  /* 0x00000400000cb802 */ /* 0x000fc80000000f00 */
[----:B0-----:R-:W-:Y:S01]  /*1450*/  @!P3 LEA R13, R13, R12, 0x18 ;  /* 0x0000000c0d0db211 */ /* 0x001fe200078ec0ff */
[----:B------:R-:W-:-:S04]  /*1460*/  IMAD.MOV.U32 R12, RZ, RZ, RZ ;  /* 0x000000ffff0c7224 */ /* 0x000fc800078e00ff */
[----:B------:R-:W-:-:S05]  /*1470*/  @!P3 IMAD R13, R8, 0x4, R13 ;  /* 0x00000004080db824 */ /* 0x000fca00078e020d */
[----:B------:R0:W1:Y:S01]  /*1480*/  @!P3 LDS R12, [R13] ;  /* 0x000000000d0cb984 */ /* 0x0000620000000800 */
[----:B------:R-:W-:Y:S05]  /*1490*/  BRA.DIV UR6, `(.L_x_161) ;  /* 0x0000000206707947 */ /* 0x000fea000b800000 */
[----:B01----:R-:W0:Y:S02]  /*14a0*/  SHFL.DOWN PT, R13, R12, 0x10, 0x1f ;  /* 0x0a001f000c0d7f89 */ /* 0x003e2400000e0000 */
[----:B0-----:R-:W-:-:S05]  /*14b0*/  FADD R13, R13, R12 ;  /* 0x0000000c0d0d7221 */ /* 0x001fca0000000000 */
[----:B------:R-:W0:Y:S02]  /*14c0*/  SHFL.DOWN PT, R14, R13, 0x8, 0x1f ;  /* 0x09001f000d0e7f89 */ /* 0x000e2400000e0000 */
[----:B0-----:R-:W-:-:S05]  /*14d0*/  FADD R14, R13, R14 ;  /* 0x0000000e0d0e7221 */ /* 0x001fca0000000000 */
[----:B------:R-:W0:Y:S02]  /*14e0*/  SHFL.DOWN PT, R15, R14, 0x4, 0x1f ;  /* 0x08801f000e0f7f89 */ /* 0x000e2400000e0000 */
[----:B0-----:R-:W-:-:S05]  /*14f0*/  FADD R15, R14, R15 ;  /* 0x0000000f0e0f7221 */ /* 0x001fca0000000000 */
[----:B------:R-:W0:Y:S02]  /*1500*/  SHFL.DOWN PT, R16, R15, 0x2, 0x1f ;  /* 0x08401f000f107f89 */ /* 0x000e2400000e0000 */
[----:B0-----:R-:W-:-:S05]  /*1510*/  FADD R16, R15, R16 ;  /* 0x000000100f107221 */ /* 0x001fca0000000000 */
[----:B------:R0:W1:Y:S02]  /*1520*/  SHFL.DOWN PT, R17, R16, 0x1, 0x1f ;  /* 0x08201f0010117f89 */ /* 0x00006400000e0000 */
.L_x_169:
[----:B-1----:R-:W-:Y:S01]  /*1530*/  FADD R15, R16, R17 ;  /* 0x00000011100f7221 */ /* 0x002fe20000000000 */
[----:B------:R-:W-:Y:S06]  /*1540*/  @P2 BRA `(.L_x_160) ;  /* 0x0000000000282947 */ /* 0x000fec0003800000 */
[----:B------:R-:W1:Y:S01]  /*1550*/  LDCU.64 UR6, c[0x0][0x3d8] ;  /* 0x00007b00ff0677ac */ /* 0x000e620008000a00 */
[----:B------:R-:W2:Y:S01]  /*1560*/  LDCU UR24, c[0x0][0x3d0] ;  /* 0x00007a00ff1877ac */ /* 0x000ea20008000800 */
[----:B------:R-:W-:-:S04]  /*1570*/  UIADD3 UR22, UP0, UPT, UR26, UR8, URZ ;  /* 0x000000081a167290 */ /* 0x000fc8000ff1e0ff */
[----:B------:R-:W-:Y:S02]  /*1580*/  UIADD3.X UR23, UPT, UPT, UR27, UR15, URZ, UP0, !UPT ;  /* 0x0000000f1b177290 */ /* 0x000fe400087fe4ff */
[----:B-1----:R-:W-:-:S04]  /*1590*/  ULEA UR6, UP0, UR22, UR6, 0x2 ;  /* 0x0000000616067291 */ /* 0x002fc8000f8010ff */
[----:B------:R-:W-:Y:S01]  /*15a0*/  ULEA.HI.X UR7, UR22, UR7, UR23, 0x2, UP0 ;  /* 0x0000000716077291 */ /* 0x000fe200080f1417 */
[----:B--2---:R-:W-:Y:S01]  /*15b0*/  FMUL R15, R15, UR24 ;  /* 0x000000180f0f7c20 */ /* 0x004fe20008400000 */
[----:B------:R-:W-:-:S04]  /*15c0*/  MOV R12, UR6 ;  /* 0x00000006000c7c02 */ /* 0x000fc80008000f00 */
[----:B------:R-:W-:-:S05]  /*15d0*/  IMAD.U32 R13, RZ, RZ, UR7 ;  /* 0x00000007ff0d7e24 */ /* 0x000fca000f8e00ff */
[----:B------:R1:W-:Y:S02]  /*15e0*/  STG.E desc[UR16][R12.64], R15 ;  /* 0x0000000f0c007986 */ /* 0x0003e4000c101910 */
.L_x_160:
[----:B------:R-:W-:Y:S05]  /*15f0*/  WARPSYNC.ALL ;  /* 0x0000000000007948 */ /* 0x000fea0003800000 */
[----:B------:R-:W-:Y:S01]  /*1600*/  BAR.SYNC.DEFER_BLOCKING 0x0 ;  /* 0x0000000000007b1d */ /* 0x000fe20000010000 */
[----:B------:R-:W-:-:S04]  /*1610*/  UIADD3 UR5, UPT, UPT, UR5, 0x1, URZ ;  /* 0x0000000105057890 */ /* 0x000fc8000fffe0ff */
[----:B------:R-:W-:-:S09]  /*1620*/  UISETP.NE.AND UP0, UPT, UR5, UR13, UPT ;  /* 0x0000000d0500728c */ /* 0x000fd2000bf05270 */
[----:B------:R-:W-:Y:S05]  /*1630*/  BRA.U UP0, `(.L_x_162) ;  /* 0xfffffff100e47547 */ /* 0x000fea000b83ffff */
.L_x_146:
[----:B------:R-:W-:Y:S05]  /*1640*/  @P1 BRA `(.L_x_163) ;  /* 0xffffffec00e81947 */ /* 0x000fea000383ffff */
[----:B------:R-:W-:Y:S05]  /*1650*/  EXIT ;  /* 0x000000000000794d */ /* 0x000fea0003800000 */
.L_x_161:
[----:B------:R-:W-:Y:S02]  /*1660*/  HFMA2 R25, -RZ, RZ, 0, 1.847743988037109375e-06 ;  /* 0x0000001fff197431 */ /* 0x000fe400000001ff */
[----:B------:R-:W-:Y:S02]  /*1670*/  IMAD.MOV.U32 R23, RZ, RZ, 0x10 ;  /* 0x00000010ff177424 */ /* 0x000fe400078e00ff */
[----:B------:R-:W-:-:S07]  /*1680*/  IMAD.MOV.U32 R22, RZ, RZ, -0x1 ;  /* 0xffffffffff167424 */ /* 0x000fce00078e00ff */
[----:B01----:R-:W-:Y:S05]  /*1690*/  WARPSYNC.COLLECTIVE R22, `(.L_x_164) ;  /* 0x0000000016087348 */ /* 0x003fea0003c00000 */
[----:B-1----:R1:W2:Y:S02]  /*16a0*/  SHFL.DOWN P3, R17, R12, R23, R25 ;  /* 0x080000170c117389 */ /* 0x0022a40000060019 */
[----:B012---:R-:W-:Y:S05]  /*16b0*/  ENDCOLLECTIVE ;  /* 0x000000000000791b */ /* 0x007fea0003800000 */
.L_x_164:
[----:B------:R-:W-:Y:S02]  /*16c0*/  IMAD.MOV.U32 R23, RZ, RZ, 0x8 ;  /* 0x00000008ff177424 */ /* 0x000fe400078e00ff */
[----:B------:R-:W-:-:S04]  /*16d0*/  IMAD.MOV.U32 R13, RZ, RZ, R17 ;  /* 0x000000ffff0d7224 */ /* 0x000fc800078e0011 */
[----:B------:R-:W-:-:S05]  /*16e0*/  FADD R13, R13, R12 ;  /* 0x0000000c0d0d7221 */ /* 0x000fca0000000000 */
[----:B------:R-:W-:-:S07]  /*16f0*/  MOV R12, R13 ;  /* 0x0000000d000c7202 */ /* 0x000fce0000000f00 */
[----:B------:R-:W-:Y:S05]  /*1700*/  WARPSYNC.COLLECTIVE R22, `(.L_x_165) ;  /* 0x0000000016087348 */ /* 0x000fea0003c00000 */
[----:B------:R0:W1:Y:S02]  /*1710*/  SHFL.DOWN P3, R17, R12, R23, R25 ;  /* 0x080000170c117389 */ /* 0x0000640000060019 */
[----:B01----:R-:W-:Y:S05]  /*1720*/  ENDCOLLECTIVE ;  /* 0x000000000000791b */ /* 0x003fea0003800000 */
.L_x_165:
[----:B------:R-:W-:Y:S02]  /*1730*/  IMAD.MOV.U32 R23, RZ, RZ, 0x4 ;  /* 0x00000004ff177424 */ /* 0x000fe400078e00ff */
[----:B------:R-:W-:-:S04]  /*1740*/  IMAD.MOV.U32 R14, RZ, RZ, R17 ;  /* 0x000000ffff0e7224 */ /* 0x000fc800078e0011 */
[----:B------:R-:W-:-:S05]  /*1750*/  FADD R14, R13, R14 ;  /* 0x0000000e0d0e7221 */ /* 0x000fca0000000000 */
[----:B------:R-:W-:-:S07]  /*1760*/  MOV R12, R14 ;  /* 0x0000000e000c7202 */ /* 0x000fce0000000f00 */
[----:B------:R-:W-:Y:S05]  /*1770*/  WARPSYNC.COLLECTIVE R22, `(.L_x_166) ;  /* 0x0000000016087348 */ /* 0x000fea0003c00000 */
[----:B------:R0:W1:Y:S02]  /*1780*/  SHFL.DOWN P3, R17, R12, R23, R25 ;  /* 0x080000170c117389 */ /* 0x0000640000060019 */
[----:B01----:R-:W-:Y:S05]  /*1790*/  ENDCOLLECTIVE ;  /* 0x000000000000791b */ /* 0x003fea0003800000 */
.L_x_166:
[----:B------:R-:W-:Y:S02]  /*17a0*/  IMAD.MOV.U32 R23, RZ, RZ, 0x2 ;  /* 0x00000002ff177424 */ /* 0x000fe400078e00ff */
[----:B------:R-:W-:-:S04]  /*17b0*/  IMAD.MOV.U32 R15, RZ, RZ, R17 ;  /* 0x000000ffff0f7224 */ /* 0x000fc800078e0011 */
[----:B------:R-:W-:-:S05]  /*17c0*/  FADD R15, R14, R15 ;  /* 0x0000000f0e0f7221 */ /* 0x000fca0000000000 */
[----:B------:R-:W-:-:S07]  /*17d0*/  MOV R12, R15 ;  /* 0x0000000f000c7202 */ /* 0x000fce0000000f00 */
[----:B------:R-:W-:Y:S05]  /*17e0*/  WARPSYNC.COLLECTIVE R22, `(.L_x_167) ;  /* 0x0000000016087348 */ /* 0x000fea0003c00000 */
[----:B------:R0:W1:Y:S02]  /*17f0*/  SHFL.DOWN P3, R17, R12, R23, R25 ;  /* 0x080000170c117389 */ /* 0x0000640000060019 */
[----:B01----:R-:W-:Y:S05]  /*1800*/  ENDCOLLECTIVE ;  /* 0x000000000000791b */ /* 0x003fea0003800000 */
.L_x_167:
[----:B------:R-:W-:Y:S02]  /*1810*/  IMAD.MOV.U32 R23, RZ, RZ, 0x1 ;  /* 0x00000001ff177424 */ /* 0x000fe400078e00ff */
[----:B------:R-:W-:-:S04]  /*1820*/  IMAD.MOV.U32 R16, RZ, RZ, R17 ;  /* 0x000000ffff107224 */ /* 0x000fc800078e0011 */
[----:B------:R-:W-:-:S05]  /*1830*/  FADD R16, R15, R16 ;  /* 0x000000100f107221 */ /* 0x000fca0000000000 */
[----:B------:R-:W-:-:S07]  /*1840*/  MOV R12, R16 ;  /* 0x00000010000c7202 */ /* 0x000fce0000000f00 */
[----:B------:R-:W-:Y:S05]  /*1850*/  WARPSYNC.COLLECTIVE R22, `(.L_x_168) ;  /* 0x0000000016087348 */ /* 0x000fea0003c00000 */
[----:B------:R0:W1:Y:S02]  /*1860*/  SHFL.DOWN P3, R17, R12, R23, R25 ;  /* 0x080000170c117389 */ /* 0x0000640000060019 */
[----:B01----:R-:W-:Y:S05]  /*1870*/  ENDCOLLECTIVE ;  /* 0x000000000000791b */ /* 0x003fea0003800000 */
.L_x_168:
[----:B------:R-:W-:Y:S05]  /*1880*/  BRA `(.L_x_169) ;  /* 0xfffffffc00287947 */ /* 0x000fea000383ffff */
.L_x_170:
        /* <DEDUP_REMOVED lines=15> */
.L_x_200:


//--------------------- .text.pack_bits_all_ballot_multi_kernel --------------------------
	.section	.text.pack_bits_all_ballot_multi_kernel,"ax",@progbits
	.align	128
        .global         pack_bits_all_ballot_multi_kernel
        .type           pack_bits_all_ballot_multi_kernel,@function
        .size           pack_bits_all_ballot_multi_kernel,(.L_x_201 - pack_bits_all_ballot_multi_kernel)
        .other          pack_bits_all_ballot_multi_kernel,@"STO_CUDA_ENTRY STV_DEFAULT"
pack_bits_all_ballot_multi_kernel:
.text.pack_bits_all_ballot_multi_kernel:
[----:B------:R-:W-:Y:S08]  /*0000*/  LDC R1, c[0x0][0x37c] ;  /* 0x0000df00ff017b82 */ /* 0x000ff00000000800 */
[----:B------:R-:W0:Y:S08]  /*0010*/  S2UR UR5, SR_CTAID.Y ;  /* 0x00000000000579c3 */ /* 0x000e300000002600 */
[----:B------:R-:W0:Y:S02]  /*0020*/  LDC R0, c[0x0][0x390] ;  /* 0x0000e400ff007b82 */ /* 0x000e240000000800 */
[----:B0-----:R-:W-:-:S13]  /*0030*/  ISETP.LE.AND P0, PT, R0, UR5, PT ;  /* 0x0000000500007c0c */ /* 0x001fda000bf03270 */
[----:B------:R-:W-:Y:S05]  /*0040*/  @P0 EXIT ;  /* 0x000000000000094d */ /* 0x000fea0003800000 */
[----:B------:R-:W0:Y:S01]  /*0050*/  S2R R3, SR_TID.X ;  /* 0x0000000000037919 */ /* 0x000e220000002100 */
[----:B------:R-:W1:Y:S01]  /*0060*/  LDCU UR4, c[0x0][0x360] ;  /* 0x00006c00ff0477ac */ /* 0x000e620008000800 */
[----:B------:R-:W2:Y:S01]  /*0070*/  LDC R9, c[0x0][0x394] ;  /* 0x0000e500ff097b82 */ /* 0x000ea20000000800 */
[----:B------:R-:W3:Y:S01]  /*0080*/  S2R R5, SR_CTAID.X ;  /* 0x0000000000057919 */ /* 0x000ee20000002500 */
[----:B-1----:R-:W-:Y:S01]  /*0090*/  USHF.R.U32.HI UR4, URZ, 0x5, UR4 ;  /* 0x00000005ff047899 */ /* 0x002fe20008011604 */
[----:B0-----:R-:W-:-:S05]  /*00a0*/  SHF.R.U32.HI R2, RZ, 0x5, R3 ;  /* 0x00000005ff027819 */ /* 0x001fca0000011603 */
[----:B---3--:R-:W-:-:S05]  /*00b0*/  IMAD R2, R5, UR4, R2 ;  /* 0x0000000405027c24 */ /* 0x008fca000f8e0202 */
[----:B--2---:R-:W-:-:S13]  /*00c0*/  ISETP.GE.AND P0, PT, R2, R9, PT ;  /* 0x000000090200720c */ /* 0x004fda0003f06270 */
[----:B------:R-:W-:Y:S05]  /*00d0*/  @P0 EXIT ;  /* 0x000000000000094d */ /* 0x000fea0003800000 */
[----:B------:R-:W0:Y:S01]  /*00e0*/  LDCU.128 UR8, c[0x0][0x380] ;  /* 0x00007000ff0877ac */ /* 0x000e220008000c00 */
[----:B------:R-:W-:Y:S01]  /*00f0*/  IMAD.WIDE.U32 R4, R2, 0x40, RZ ;  /* 0x0000004002047825 */ /* 0x000fe200078e00ff */
[----:B------:R-:W-:Y:S01]  /*0100*/  LOP3.LUT R0, R3, 0x1f, RZ, 0xc0, !PT ;  /* 0x0000001f03007812 */ /* 0x000fe200078ec0ff */
[----:B------:R-:W-:Y:S01]  /*0110*/  BSSY.RECONVERGENT B0, `(.L_x_171) ;  /* 0x0000017000007945 */ /* 0x000fe20003800200 */
[----:B------:R-:W1:Y:S01]  /*0120*/  LDCU.64 UR6, c[0x0][0x358] ;  /* 0x00006b00ff0677ac */ /* 0x000e620008000a00 */
[----:B------:R-:W-:Y:S02]  /*0130*/  LOP3.LUT R7, R4, 0x1f, R3, 0xf8, !PT ;  /* 0x0000001f04077812 */ /* 0x000fe400078ef803 */
[----:B------:R-:W-:Y:S02]  /*0140*/  ISETP.NE.AND P4, PT, R0, RZ, PT ;  /* 0x000000ff0000720c */ /* 0x000fe40003f85270 */
[C---:B------:R-:W-:Y:S02]  /*0150*/  IADD3 R4, P0, PT, R7.reuse, 0x20, RZ ;  /* 0x0000002007047810 */ /* 0x040fe40007f1e0ff */
[----:B0-----:R-:W-:-:S02]  /*0160*/  ISETP.GE.U32.AND P2, PT, R7, UR10, PT ;  /* 0x0000000a07007c0c */ /* 0x001fc4000bf46070 */
[----:B------:R-:W-:Y:S01]  /*0170*/  ISETP.GE.U32.AND P1, PT, R4, UR10, PT ;  /* 0x0000000a04007c0c */ /* 0x000fe2000bf26070 */
[----:B------:R-:W-:Y:S01]  /*0180*/  IMAD.X R4, RZ, RZ, R5, P0 ;  /* 0x000000ffff047224 */ /* 0x000fe200000e0605 */
[----:B------:R-:W-:Y:S02]  /*0190*/  ISETP.GE.AND.EX P2, PT, R5, UR11, PT, P2 ;  /* 0x0000000b05007c0c */ /* 0x000fe4000bf46320 */
[----:B------:R-:W-:Y:S02]  /*01a0*/  PLOP3.LUT P0, PT, PT, PT, PT, 0x8, 0x80 ;  /* 0x000000000080781c */ /* 0x000fe40003f0e170 */
[----:B------:R-:W-:Y:S02]  /*01b0*/  ISETP.GE.AND.EX P1, PT, R4, UR11, PT, P1 ;  /* 0x0000000b04007c0c */ /* 0x000fe4000bf26310 */
[----:B------:R-:W-:-:S04]  /*01c0*/  LEA R4, P3, R7, UR8, 0x3 ;  /* 0x0000000807047c11 */ /* 0x000fc8000f8618ff */
[----:B------:R-:W-:Y:S02]  /*01d0*/  LEA.HI.X R5, R7, UR9, R5, 0x3, P3 ;  /* 0x0000000907057c11 */ /* 0x000fe400098f1c05 */
[----:B------:R-:W-:Y:S01]  /*01e0*/  PLOP3.LUT P3, PT, PT, PT, PT, 0x8, 0x80 ;  /* 0x000000000080781c */ /* 0x000fe20003f6e170 */
[----:B-1----:R-:W-:-:S12]  /*01f0*/  @P2 BRA `(.L_x_172) ;  /* 0x0000000000202947 */ /* 0x002fd80003800000 */
[----:B------:R-:W2:Y:S01]  /*0200*/  LDG.E.64.CONSTANT R6, desc[UR6][R4.64] ;  /* 0x0000000604067981 */ /* 0x000ea2000c1e9b00 */
[----:B------:R-:W2:Y:S01]  /*0210*/  LDC.64 R10, c[0x0][0x398] ;  /* 0x0000e600ff0a7b82 */ /* 0x000ea20000000a00 */
[----:B------:R-:W-:Y:S02]  /*0220*/  UMOV UR4, 0x1 ;  /* 0x0000000100047882 */ /* 0x000fe40000000000 */
[----:B------:R-:W-:Y:S02]  /*0230*/  USHF.L.U32 UR8, UR4, UR5, URZ ;  /* 0x0000000504087299 */ /* 0x000fe400080006ff */
[----:B------:R-:W-:-:S04]  /*0240*/  USHF.L.U64.HI UR4, UR4, UR5, URZ ;  /* 0x0000000504047299 */ /* 0x000fc800080102ff */
[----:B--2---:R-:W-:Y:S02]  /*0250*/  LOP3.LUT P3, RZ, R10, UR8, R6, 0x80, !PT ;  /* 0x000000080aff7c12 */ /* 0x004fe4000f868006 */
[----:B------:R-:W-:-:S04]  /*0260*/  LOP3.LUT R6, R7, UR4, RZ, 0xc0, !PT ;  /* 0x0000000407067c12 */ /* 0x000fc8000f8ec0ff */
[----:B------:R-:W-:-:S13]  /*0270*/  LOP3.LUT P3, RZ, R6, R11, RZ, 0xc0, P3 ;  /* 0x0000000b06ff7212 */ /* 0x000fda000186c0ff */
.L_x_172:
[----:B------:R-:W-:Y:S05]  /*0280*/  BSYNC.RECONVERGENT B0 ;  /* 0x0000000000007941 */ /* 0x000fea0003800200 */
.L_x_171:
[----:B------:R-:W-:Y:S04]  /*0290*/  BSSY.RECONVERGENT B0, `(.L_x_173) ;  /* 0x000000a000007945 */ /* 0x000fe80003800200 */
[----:B------:R-:W-:Y:S05]  /*02a0*/  @P1 BRA `(.L_x_174) ;  /* 0x0000000000201947 */ /* 0x000fea0003800000 */
[----:B------:R-:W2:Y:S01]  /*02b0*/  LDG.E.64.CONSTANT R4, desc[UR6][R4.64+0x100] ;  /* 0x0001000604047981 */ /* 0x000ea2000c1e9b00 */
[----:B------:R-:W0:Y:S01]  /*02c0*/  LDC.64 R6, c[0x0][0x398] ;  /* 0x0000e600ff067b82 */ /* 0x000e220000000a00 */
[----:B------:R-:W-:Y:S02]  /*02d0*/  UMOV UR4, 0x1 ;  /* 0x0000000100047882 */ /* 0x000fe40000000000 */
[----:B------:R-:W-:Y:S02]  /*02e0*/  USHF.L.U64.HI UR8, UR4, UR5, URZ ;  /* 0x0000000504087299 */ /* 0x000fe400080102ff */
[----:B------:R-:W-:-:S04]  /*02f0*/  USHF.L.U32 UR4, UR4, UR5, URZ ;  /* 0x0000000504047299 */ /* 0x000fc800080006ff */
[----:B--2---:R-:W-:Y:S02]  /*0300*/  LOP3.LUT R0, R5, UR8, RZ, 0xc0, !PT ;  /* 0x0000000805007c12 */ /* 0x004fe4000f8ec0ff */
[----:B0-----:R-:W-:-:S04]  /*0310*/  LOP3.LUT P0, RZ, R6, UR4, R4, 0x80, !PT ;  /* 0x0000000406ff7c12 */ /* 0x001fc8000f808004 */
[----:B------:R-:W-:-:S13]  /*0320*/  LOP3.LUT P0, RZ, R0, R7, RZ, 0xc0, P0 ;  /* 0x0000000700ff7212 */ /* 0x000fda000000c0ff */
.L_x_174:
[----:B------:R-:W-:Y:S05]  /*0330*/  BSYNC.RECONVERGENT B0 ;  /* 0x0000000000007941 */ /* 0x000fea0003800200 */
.L_x_173:
[----:B------:R-:W-:Y:S02]  /*0340*/  VOTE.ANY R4, PT, P3 ;  /* 0x0000000000047806 */ /* 0x000fe400018e0100 */
[----:B------:R-:W-:Y:S01]  /*0350*/  VOTE.ANY R5, PT, P0 ;  /* 0x0000000000057806 */ /* 0x000fe200000e0100 */
[----:B------:R-:W-:Y:S06]  /*0360*/  @P4 EXIT ;  /* 0x000000000000494d */ /* 0x000fec0003800000 */
[----:B------:R-:W0:Y:S01]  /*0370*/  LDCU.64 UR8, c[0x0][0x3a0] ;  /* 0x00007400ff0877ac */ /* 0x000e220008000a00 */
[----:B------:R-:W-:Y:S02]  /*0380*/  IMAD.MOV.U32 R3, RZ, RZ, RZ ;  /* 0x000000ffff037224 */ /* 0x000fe400078e00ff */
[----:B------:R-:W-:-:S03]  /*0390*/  IMAD.WIDE.U32 R2, R9, UR5, R2 ;  /* 0x0000000509027c25 */ /* 0x000fc6000f8e0002 */
[----:B0-----:R-:W-:-:S04]  /*03a0*/  LEA R6, P0, R2, UR8, 0x3 ;  /* 0x0000000802067c11 */ /* 0x001fc8000f8018ff */
[----:B------:R-:W-:-:S05]  /*03b0*/  LEA.HI.X R7, R2, UR9, R3, 0x3, P0 ;  /* 0x0000000902077c11 */ /* 0x000fca00080f1c03 */
[----:B------:R-:W-:Y:S01]  /*03c0*/  STG.E.64 desc[UR6][R6.64], R4 ;  /* 0x0000000406007986 */ /* 0x000fe2000c101b06 */
[----:B------:R-:W-:Y:S05]  /*03d0*/  EXIT ;  /* 0x000000000000794d */ /* 0x000fea0003800000 */
.L_x_175:
        /* <DEDUP_REMOVED lines=10> */
.L_x_201:


//--------------------- .text.pack_bits_all_kernel --------------------------
	.section	.text.pack_bits_all_kernel,"ax",@progbits
	.align	128
        .global         pack_bits_all_kernel
        .type           pack_bits_all_kernel,@function
        .size           pack_bits_all_kernel,(.L_x_202 - pack_bits_all_kernel)
        .other          pack_bits_all_kernel,@"STO_CUDA_ENTRY STV_DEFAULT"
pack_bits_all_kernel:
.text.pack_bits_all_kernel:
[----:B------:R-:W-:Y:S01]  /*0000*/  LDC R1, c[0x0][0x37c] ;  /* 0x0000df00ff017b82 */ /* 0x000fe20000000800 */
[----:B------:R-:W0:Y:S07]  /*0010*/  S2R R3, SR_TID.X ;  /* 0x0000000000037919 */ /* 0x000e2e0000002100 */
[----:B------:R-:W0:Y:S08]  /*0020*/  S2UR UR4, SR_CTAID.X ;  /* 0x00000000000479c3 */ /* 0x000e300000002500 */
[----:B------:R-:W0:Y:S08]  /*0030*/  LDC R0, c[0x0][0x360] ;  /* 0x0000d800ff007b82 */ /* 0x000e300000000800 */
[----:B------:R-:W1:Y:S01]  /*0040*/  LDC.64 R10, c[0x0][0x390] ;  /* 0x0000e400ff0a7b82 */ /* 0x000e620000000a00 */
[----:B0-----:R-:W-:-:S02]  /*0050*/  IMAD R0, R0, UR4, R3 ;  /* 0x0000000400007c24 */ /* 0x001fc4000f8e0203 */
[----:B-1----:R-:W-:-:S05]  /*0060*/  IMAD R3, R11, R10, RZ ;  /* 0x0000000a0b037224 */ /* 0x002fca00078e02ff */
[----:B------:R-:W-:-:S13]  /*0070*/  ISETP.GE.AND P0, PT, R0, R3, PT ;  /* 0x000000030000720c */ /* 0x000fda0003f06270 */
[----:B------:R-:W-:Y:S05]  /*0080*/  @P0 EXIT ;  /* 0x000000000000094d */ /* 0x000fea0003800000 */
[----:B------:R-:W-:Y:S01]  /*0090*/  IABS R6, R11 ;  /* 0x0000000b00067213 */ /* 0x000fe20000000000 */
[----:B------:R-:W-:Y:S01]  /*00a0*/  BSSY.RECONVERGENT B0, `(.L_x_176) ;  /* 0x000009d000007945 */ /* 0x000fe20003800200 */
[----:B------:R-:W-:Y:S01]  /*00b0*/  IABS R7, R0 ;  /* 0x0000000000077213 */ /* 0x000fe20000000000 */
[----:B------:R-:W-:Y:S01]  /*00c0*/  IMAD.MOV.U32 R14, RZ, RZ, RZ ;  /* 0x000000ffff0e7224 */ /* 0x000fe200078e00ff */
[----:B------:R-:W0:Y:S01]  /*00d0*/  I2F.RP R4, R6 ;  /* 0x0000000600047306 */ /* 0x000e220000209400 */
[----:B------:R-:W-:Y:S01]  /*00e0*/  CS2R R12, SRZ ;  /* 0x00000000000c7805 */ /* 0x000fe2000001ff00 */
[----:B------:R-:W1:Y:S01]  /*00f0*/  LDCU.64 UR4, c[0x0][0x358] ;  /* 0x00006b00ff0477ac */ /* 0x000e620008000a00 */
[----:B------:R-:W2:Y:S05]  /*0100*/  LDCU.64 UR6, c[0x0][0x380] ;  /* 0x00007000ff0677ac */ /* 0x000eaa0008000a00 */
[----:B0-----:R-:W0:Y:S02]  /*0110*/  MUFU.RCP R4, R4 ;  /* 0x0000000400047308 */ /* 0x001e240000001000 */
[----:B0-----:R-:W-:-:S06]  /*0120*/  VIADD R2, R4, 0xffffffe ;  /* 0x0ffffffe04027836 */ /* 0x001fcc0000000000 */
[----:B------:R0:W3:Y:S02]  /*0130*/  F2I.FTZ.U32.TRUNC.NTZ R3, R2 ;  /* 0x0000000200037305 */ /* 0x0000e4000021f000 */
[----:B0-----:R-:W-:Y:S02]  /*0140*/  IMAD.MOV.U32 R2, RZ, RZ, RZ ;  /* 0x000000ffff027224 */ /* 0x001fe400078e00ff */
[----:B---3--:R-:W-:-:S04]  /*0150*/  IMAD.MOV R5, RZ, RZ, -R3 ;  /* 0x000000ffff057224 */ /* 0x008fc800078e0a03 */
[----:B------:R-:W-:-:S04]  /*0160*/  IMAD R5, R5, R6, RZ ;  /* 0x0000000605057224 */ /* 0x000fc800078e02ff */
[----:B------:R-:W-:Y:S01]  /*0170*/  IMAD.HI.U32 R3, R3, R5, R2 ;  /* 0x0000000503037227 */ /* 0x000fe200078e0002 */
[----:B------:R-:W-:-:S03]  /*0180*/  LOP3.LUT R2, R0, R11, RZ, 0x3c, !PT ;  /* 0x0000000b00027212 */ /* 0x000fc600078e3cff */
[----:B------:R-:W-:Y:S01]  /*0190*/  IMAD.MOV.U32 R5, RZ, RZ, R7 ;  /* 0x000000ffff057224 */ /* 0x000fe200078e0007 */
[----:B------:R-:W-:-:S03]  /*01a0*/  ISETP.GE.AND P1, PT, R2, RZ, PT ;  /* 0x000000ff0200720c */ /* 0x000fc60003f26270 */
[----:B------:R-:W-:-:S04]  /*01b0*/  IMAD.HI.U32 R10, R3, R5, RZ ;  /* 0x00000005030a7227 */ /* 0x000fc800078e00ff */
[----:B------:R-:W-:-:S04]  /*01c0*/  IMAD.MOV R3, RZ, RZ, -R10 ;  /* 0x000000ffff037224 */ /* 0x000fc800078e0a0a */
[C---:B------:R-:W-:Y:S02]  /*01d0*/  IMAD R3, R6.reuse, R3, R5 ;  /* 0x0000000306037224 */ /* 0x040fe400078e0205 */
[----:B------:R-:W0:Y:S03]  /*01e0*/  LDC.64 R4, c[0x0][0x398] ;  /* 0x0000e600ff047b82 */ /* 0x000e260000000a00 */
[----:B------:R-:W-:-:S13]  /*01f0*/  ISETP.GT.U32.AND P2, PT, R6, R3, PT ;  /* 0x000000030600720c */ /* 0x000fda0003f44070 */
[----:B------:R-:W-:Y:S02]  /*0200*/  @!P2 IMAD.IADD R3, R3, 0x1, -R6 ;  /* 0x000000010303a824 */ /* 0x000fe400078e0a06 */
[----:B------:R-:W-:Y:S01]  /*0210*/  @!P2 VIADD R10, R10, 0x1 ;  /* 0x000000010a0aa836 */ /* 0x000fe20000000000 */
[----:B------:R-:W-:Y:S02]  /*0220*/  ISETP.NE.AND P2, PT, R11, RZ, PT ;  /* 0x000000ff0b00720c */ /* 0x000fe40003f45270 */
[----:B------:R-:W-:Y:S02]  /*0230*/  ISETP.GE.U32.AND P0, PT, R3, R6, PT ;  /* 0x000000060300720c */ /* 0x000fe40003f06070 */
[----:B------:R-:W3:Y:S11]  /*0240*/  LDC.64 R2, c[0x0][0x388] ;  /* 0x0000e200ff027b82 */ /* 0x000ef60000000a00 */
[----:B------:R-:W-:-:S04]  /*0250*/  @P0 VIADD R10, R10, 0x1 ;  /* 0x000000010a0a0836 */ /* 0x000fc80000000000 */
[----:B------:R-:W-:Y:S01]  /*0260*/  @!P1 IMAD.MOV R10, RZ, RZ, -R10 ;  /* 0x000000ffff0a9224 */ /* 0x000fe200078e0a0a */
[----:B------:R-:W-:-:S05]  /*0270*/  @!P2 LOP3.LUT R10, RZ, R11, RZ, 0x33, !PT ;  /* 0x0000000bff0aa212 */ /* 0x000fca00078e33ff */
[----:B------:R-:W-:-:S04]  /*0280*/  IMAD.MOV R6, RZ, RZ, -R10 ;  /* 0x000000ffff067224 */ /* 0x000fc800078e0a0a */
[----:B012---:R-:W-:-:S07]  /*0290*/  IMAD R11, R11, R6, R0 ;  /* 0x000000060b0b7224 */ /* 0x007fce00078e0200 */
.L_x_178:
[----:B------:R-:W-:Y:S02]  /*02a0*/  IMAD.MOV.U32 R6, RZ, RZ, R12 ;  /* 0x000000ffff067224 */ /* 0x000fe400078e000c */
[----:B------:R-:W-:Y:S02]  /*02b0*/  IMAD.MOV.U32 R7, RZ, RZ, RZ ;  /* 0x000000ffff077224 */ /* 0x000fe400078e00ff */
[----:B------:R-:W-:-:S03]  /*02c0*/  IMAD.WIDE R8, R11, 0x40, R6 ;  /* 0x000000400b087825 */ /* 0x000fc600078e0206 */
[----:B---3--:R-:W-:-:S04]  /*02d0*/  ISETP.GE.U32.AND P0, PT, R8, R2, PT ;  /* 0x000000020800720c */ /* 0x008fc80003f06070 */
[----:B------:R-:W-:-:S13]  /*02e0*/  ISETP.GE.AND.EX P0, PT, R9, R3, PT, P0 ;  /* 0x000000030900720c */ /* 0x000fda0003f06300 */
[----:B------:R-:W-:Y:S05]  /*02f0*/  @P0 BRA `(.L_x_177) ;  /* 0x0000000400dc0947 */ /* 0x000fea0003800000 */
[----:B------:R-:W-:-:S04]  /*0300*/  LEA R6, P0, R8, UR6, 0x3 ;  /* 0x0000000608067c11 */ /* 0x000fc8000f8018ff */
[----:B------:R-:W-:-:S05]  /*0310*/  LEA.HI.X R7, R8, UR7, R9, 0x3, P0 ;  /* 0x0000000708077c11 */ /* 0x000fca00080f1c09 */
[----:B------:R-:W2:Y:S01]  /*0320*/  LDG.E.64.CONSTANT R16, desc[UR4][R6.64] ;  /* 0x0000000406107981 */ /* 0x000ea2000c1e9b00 */
[----:B------:R-:W-:-:S04]  /*0330*/  IADD3 R15, P1, PT, R8, 0x1, RZ ;  /* 0x00000001080f7810 */ /* 0x000fc80007f3e0ff */
[----:B------:R-:W-:Y:S02]  /*0340*/  ISETP.GE.U32.AND P0, PT, R15, R2, PT ;  /* 0x000000020f00720c */ /* 0x000fe40003f06070 */
[----:B--2---:R-:W-:Y:S01]  /*0350*/  LOP3.LUT R19, R16, R4, RZ, 0xc0, !PT ;  /* 0x0000000410137212 */ /* 0x004fe200078ec0ff */
[----:B------:R-:W-:Y:S01]  /*0360*/  IMAD.X R16, RZ, RZ, R9, P1 ;  /* 0x000000ffff107224 */ /* 0x000fe200008e0609 */
[----:B------:R-:W-:-:S04]  /*0370*/  LOP3.LUT R17, R17, R5, RZ, 0xc0, !PT ;  /* 0x0000000511117212 */ /* 0x000fc800078ec0ff */
[----:B------:R-:W-:Y:S02]  /*0380*/  ISETP.GE.AND.EX P0, PT, R16, R3, PT, P0 ;  /* 0x000000031000720c */ /* 0x000fe40003f06300 */
[----:B------:R-:W-:-:S04]  /*0390*/  SHF.R.U64 R17, R19, R10, R17 ;  /* 0x0000000a13117219 */ /* 0x000fc80000001211 */
[----:B------:R-:W-:-:S04]  /*03a0*/  LOP3.LUT R17, R17, 0x1, RZ, 0xc0, !PT ;  /* 0x0000000111117812 */ /* 0x000fc800078ec0ff */
[CC--:B------:R-:W-:Y:S02]  /*03b0*/  SHF.L.U32 R15, R17.reuse, R12.reuse, RZ ;  /* 0x0000000c110f7219 */ /* 0x0c0fe400000006ff */
[----:B------:R-:W-:Y:S02]  /*03c0*/  SHF.L.U64.HI R16, R17, R12, RZ ;  /* 0x0000000c11107219 */ /* 0x000fe400000102ff */
[----:B------:R-:W-:Y:S02]  /*03d0*/  LOP3.LUT R14, R15, R14, RZ, 0xfc, !PT ;  /* 0x0000000e0f0e7212 */ /* 0x000fe400078efcff */
[----:B------:R-:W-:Y:S01]  /*03e0*/  LOP3.LUT R13, R16, R13, RZ, 0xfc, !PT ;  /* 0x0000000d100d7212 */ /* 0x000fe200078efcff */
[----:B------:R-:W-:Y:S06]  /*03f0*/  @P0 BRA `(.L_x_177) ;  /* 0x00000004009c0947 */ /* 0x000fec0003800000 */
[----:B------:R-:W2:Y:S02]  /*0400*/  LDG.E.64.CONSTANT R16, desc[UR4][R6.64+0x8] ;  /* 0x0000080406107981 */ /* 0x000ea4000c1e9b00 */
[----:B--2---:R-:W-:Y:S02]  /*0410*/  LOP3.LUT R18, R17, R5, RZ, 0xc0, !PT ;  /* 0x0000000511127212 */ /* 0x004fe400078ec0ff */
[----:B------:R-:W-:Y:S02]  /*0420*/  IADD3 R17, P1, PT, R8, 0x2, RZ ;  /* 0x0000000208117810 */ /* 0x000fe40007f3e0ff */
[----:B------:R-:W-:Y:S02]  /*0430*/  LOP3.LUT R15, R16, R4, RZ, 0xc0, !PT ;  /* 0x00000004100f7212 */ /* 0x000fe400078ec0ff */
[----:B------:R-:W-:Y:S01]  /*0440*/  ISETP.GE.U32.AND P0, PT, R17, R2, PT ;  /* 0x000000021100720c */ /* 0x000fe20003f06070 */
[----:B------:R-:W-:Y:S01]  /*0450*/  IMAD.X R16, RZ, RZ, R9, P1 ;  /* 0x000000ffff107224 */ /* 0x000fe200008e0609 */
[----:B------:R-:W-:Y:S01]  /*0460*/  SHF.R.U64 R18, R15, R10, R18 ;  /* 0x0000000a0f127219 */ /* 0x000fe20000001212 */
[----:B------:R-:W-:-:S03]  /*0470*/  VIADD R15, R12, 0x1 ;  /* 0x000000010c0f7836 */ /* 0x000fc60000000000 */
[----:B------:R-:W-:Y:S02]  /*0480*/  ISETP.GE.AND.EX P0, PT, R16, R3, PT, P0 ;  /* 0x000000031000720c */ /* 0x000fe40003f06300 */
        /* <DEDUP_REMOVED lines=66> */
[----:B------:R-:W2:Y:S01]  /*08b0*/  LDG.E.64.CONSTANT R16, desc[UR4][R6.64+0x30] ;  /* 0x0000300406107981 */ /* 0x000ea2000c1e9b00 */
[----:B------:R-:W-:Y:S01]  /*08c0*/  IADD3 R15, P0, PT, R8, 0x7, RZ ;  /* 0x00000007080f7810 */ /* 0x000fe20007f1e0ff */
[----:B------:R-:W-:Y:S01]  /*08d0*/  VIADD R8, R12, 0x6 ;  /* 0x000000060c087836 */ /* 0x000fe20000000000 */
[----:B--2---:R-:W-:-:S03]  /*08e0*/  LOP3.LUT R19, R16, R4, RZ, 0xc0, !PT ;  /* 0x0000000410137212 */ /* 0x004fc600078ec0ff */
[----:B------:R-:W-:Y:S01]  /*08f0*/  IMAD.X R16, RZ, RZ, R9, P0 ;  /* 0x000000ffff107224 */ /* 0x000fe200000e0609 */
[----:B------:R-:W-:Y:S02]  /*0900*/  ISETP.GE.U32.AND P0, PT, R15, R2, PT ;  /* 0x000000020f00720c */ /* 0x000fe40003f06070 */
[----:B------:R-:W-:Y:S02]  /*0910*/  LOP3.LUT R17, R17, R5, RZ, 0xc0, !PT ;  /* 0x0000000511117212 */ /* 0x000fe400078ec0ff */
        /* <DEDUP_REMOVED lines=10> */
[----:B------:R-:W-:-:S04]  /*09c0*/  LOP3.LUT R8, R7, R5, RZ, 0xc0, !PT ;  /* 0x0000000507087212 */ /* 0x000fc800078ec0ff */
[----:B------:R-:W-:Y:S01]  /*09d0*/  SHF.R.U64 R15, R15, R10, R8 ;  /* 0x0000000a0f0f7219 */ /* 0x000fe20000001208 */
[C---:B------:R-:W-:Y:S02]  /*09e0*/  VIADD R8, R12.reuse, 0x7 ;  /* 0x000000070c087836 */ /* 0x040fe40000000000 */
[----:B------:R-:W-:Y:S01]  /*09f0*/  VIADD R12, R12, 0x8 ;  /* 0x000000080c0c7836 */ /* 0x000fe20000000000 */
[----:B------:R-:W-:-:S04]  /*0a00*/  LOP3.LUT R15, R15, 0x1, RZ, 0xc0, !PT ;  /* 0x000000010f0f7812 */ /* 0x000fc800078ec0ff */
[----:B------:R-:W-:Y:S02]  /*0a10*/  ISETP.NE.AND P0, PT, R12, 0x40, PT ;  /* 0x000000400c00780c */ /* 0x000fe40003f05270 */
[CC--:B------:R-:W-:Y:S02]  /*0a20*/  SHF.L.U32 R9, R15.reuse, R8.reuse, RZ ;  /* 0x000000080f097219 */ /* 0x0c0fe400000006ff */
[----:B------:R-:W-:Y:S02]  /*0a30*/  SHF.L.U64.HI R8, R15, R8, RZ ;  /* 0x000000080f087219 */ /* 0x000fe400000102ff */
[----:B------:R-:W-:Y:S02]  /*0a40*/  LOP3.LUT R14, R9, R14, RZ, 0xfc, !PT ;  /* 0x0000000e090e7212 */ /* 0x000fe400078efcff */
[----:B------:R-:W-:-:S05]  /*0a50*/  LOP3.LUT R13, R8, R13, RZ, 0xfc, !PT ;  /* 0x0000000d080d7212 */ /* 0x000fca00078efcff */
[----:B------:R-:W-:Y:S05]  /*0a60*/  @P0 BRA `(.L_x_178) ;  /* 0xfffffff8000c0947 */ /* 0x000fea000383ffff */
.L_x_177:
[----:B------:R-:W-:Y:S05]  /*0a70*/  BSYNC.RECONVERGENT B0 ;  /* 0x0000000000007941 */ /* 0x000fea0003800200 */
.L_x_176:
[----:B------:R-:W0:Y:S01]  /*0a80*/  LDC.64 R2, c[0x0][0x3a0] ;  /* 0x0000e800ff027b82 */ /* 0x000e220000000a00 */
[----:B------:R-:W-:Y:S02]  /*0a90*/  IMAD.MOV.U32 R15, RZ, RZ, R13 ;  /* 0x000000ffff0f7224 */ /* 0x000fe400078e000d */
[----:B0-----:R-:W-:-:S05]  /*0aa0*/  IMAD.WIDE R2, R0, 0x8, R2 ;  /* 0x0000000800027825 */ /* 0x001fca00078e0202 */
[----:B------:R-:W-:Y:S01]  /*0ab0*/  STG.E.64 desc[UR4][R2.64], R14 ;  /* 0x0000000e02007986 */ /* 0x000fe2000c101b04 */
[----:B------:R-:W-:Y:S05]  /*0ac0*/  EXIT ;  /* 0x000000000000794d */ /* 0x000fea0003800000 */
.L_x_179:
        /* <DEDUP_REMOVED lines=11> */
.L_x_202:


//--------------------- .text.ewah_decompress_kernel --------------------------
	.section	.text.ewah_decompress_kernel,"ax",@progbits
	.align	128
        .global         ewah_decompress_kernel
        .type           ewah_decompress_kernel,@function
        .size           ewah_decompress_kernel,(.L_x_203 - ewah_decompress_kernel)
        .other          ewah_decompress_kernel,@"STO_CUDA_ENTRY STV_DEFAULT"
ewah_decompress_kernel:
.text.ewah_decompress_kernel:
[----:B------:R-:W-:Y:S01]  /*0000*/  LDC R1, c[0x0][0x37c] ;  /* 0x0000df00ff017b82 */ /* 0x000fe20000000800 */
[----:B------:R-:W0:Y:S02]  /*0010*/  S2R R0, SR_TID.X ;  /* 0x0000000000007919 */ /* 0x000e240000002100 */
[----:B0-----:R-:W-:-:S13]  /*0020*/  ISETP.NE.AND P0, PT, R0, RZ, PT ;  /* 0x000000ff0000720c */ /* 0x001fda0003f05270 */
[----:B------:R-:W-:Y:S05]  /*0030*/  @P0 EXIT ;  /* 0x000000000000094d */ /* 0x000fea0003800000 */
[----:B------:R-:W0:Y:S01]  /*0040*/  LDCU.64 UR4, c[0x0][0x388] ;  /* 0x00007100ff0477ac */ /* 0x000e220008000a00 */
[----:B------:R-:W-:Y:S01]  /*0050*/  IMAD.MOV.U32 R0, RZ, RZ, RZ ;  /* 0x000000ffff007224 */ /* 0x000fe200078e00ff */
[----:B------:R-:W1:Y:S01]  /*0060*/  LDCU.64 UR6, c[0x0][0x358] ;  /* 0x00006b00ff0677ac */ /* 0x000e620008000a00 */
[----:B0-----:R-:W-:Y:S02]  /*0070*/  UMOV UR9, UR5 ;  /* 0x0000000500097c82 */ /* 0x001fe40008000000 */
[----:B------:R-:W-:-:S04]  /*0080*/  UISETP.LT.AND UP0, UPT, UR4, UR9, UPT ;  /* 0x000000090400728c */ /* 0x000fc8000bf01270 */
[----:B------:R-:W-:-:S04]  /*0090*/  USEL UR4, UR4, UR9, UP0 ;  /* 0x0000000904047287 */ /* 0x000fc80008000000 */
[----:B------:R-:W-:-:S09]  /*00a0*/  UISETP.GE.AND UP0, UPT, UR4, 0x1, UPT ;  /* 0x000000010400788c */ /* 0x000fd2000bf06270 */
[----:B-1----:R-:W-:Y:S05]  /*00b0*/  BRA.U !UP0, `(.L_x_180) ;  /* 0x0000000108bc7547 */ /* 0x002fea000b800000 */
[----:B------:R-:W-:Y:S02]  /*00c0*/  IMAD.MOV.U32 R0, RZ, RZ, RZ ;  /* 0x000000ffff007224 */ /* 0x000fe400078e00ff */
[----:B------:R-:W-:-:S07]  /*00d0*/  IMAD.MOV.U32 R13, RZ, RZ, RZ ;  /* 0x000000ffff0d7224 */ /* 0x000fce00078e00ff */
.L_x_185:
[----:B------:R-:W0:Y:S01]  /*00e0*/  LDC.64 R2, c[0x0][0x380] ;  /* 0x0000e000ff027b82 */ /* 0x000e220000000a00 */
[----:B-1----:R-:W1:Y:S01]  /*00f0*/  LDCU.64 UR8, c[0x0][0x388] ;  /* 0x00007100ff0877ac */ /* 0x002e620008000a00 */
[----:B0-----:R-:W-:-:S05]  /*0100*/  IMAD.WIDE R4, R13, 0x8, R2 ;  /* 0x000000080d047825 */ /* 0x001fca00078e0202 */
[----:B------:R-:W2:Y:S01]  /*0110*/  LDG.E.64.CONSTANT R10, desc[UR6][R4.64] ;  /* 0x00000006040a7981 */ /* 0x000ea2000c1e9b00 */
[----:B------:R-:W-:-:S05]  /*0120*/  VIADD R13, R13, 0x1 ;  /* 0x000000010d0d7836 */ /* 0x000fca0000000000 */
[----:B-1----:R-:W-:Y:S02]  /*0130*/  ISETP.GE.AND P1, PT, R13, UR8, PT ;  /* 0x000000080d007c0c */ /* 0x002fe4000bf26270 */
[C---:B--2---:R-:W-:Y:S02]  /*0140*/  SHF.R.U64 R12, R10.reuse, 0x1, R11 ;  /* 0x000000010a0c7819 */ /* 0x044fe4000000120b */
[----:B------:R-:W-:Y:S02]  /*0150*/  ISETP.LT.U32.AND P0, PT, R10, RZ, PT ;  /* 0x000000ff0a00720c */ /* 0x000fe40003f01070 */
[----:B------:R-:W-:-:S13]  /*0160*/  ISETP.NE.AND P2, PT, R12, RZ, PT ;  /* 0x000000ff0c00720c */ /* 0x000fda0003f45270 */
[----:B------:R-:W-:Y:S05]  /*0170*/  @!P2 BRA `(.L_x_181) ;  /* 0x000000000034a947 */ /* 0x000fea0003800000 */
[----:B------:R-:W0:Y:S01]  /*0180*/  LDC.64 R8, c[0x0][0x390] ;  /* 0x0000e400ff087b82 */ /* 0x000e220000000a00 */
[----:B------:R-:W-:Y:S01]  /*0190*/  LOP3.LUT R6, R10, 0x1, RZ, 0xc0, !PT ;  /* 0x000000010a067812 */ /* 0x000fe200078ec0ff */
[----:B------:R-:W1:Y:S03]  /*01a0*/  LDCU UR5, c[0x0][0x38c] ;  /* 0x00007180ff0577ac */ /* 0x000e660008000800 */
[----:B------:R-:W-:Y:S01]  /*01b0*/  IADD3 R6, P2, PT, RZ, -R6, RZ ;  /* 0x80000006ff067210 */ /* 0x000fe20007f5e0ff */
[----:B------:R-:W-:-:S04]  /*01c0*/  UMOV UR4, URZ ;  /* 0x000000ff00047c82 */ /* 0x000fc80008000000 */
[----:B------:R-:W-:-:S08]  /*01d0*/  IMAD.X R7, RZ, RZ, -0x1, P2 ;  /* 0xffffffffff077424 */ /* 0x000fd000010e06ff */
.L_x_182:
[----:B0-----:R-:W-:Y:S01]  /*01e0*/  IMAD.WIDE R4, R0, 0x8, R8 ;  /* 0x0000000800047825 */ /* 0x001fe200078e0208 */
[----:B------:R-:W-:-:S03]  /*01f0*/  UIADD3 UR4, UPT, UPT, UR4, 0x1, URZ ;  /* 0x0000000104047890 */ /* 0x000fc6000fffe0ff */
[----:B------:R-:W-:Y:S01]  /*0200*/  VIADD R0, R0, 0x1 ;  /* 0x0000000100007836 */ /* 0x000fe20000000000 */
[----:B------:R2:W-:Y:S02]  /*0210*/  STG.E.64 desc[UR6][R4.64], R6 ;  /* 0x0000000604007986 */ /* 0x0005e4000c101b06 */
[----:B------:R-:W-:Y:S02]  /*0220*/  ISETP.LE.U32.AND P2, PT, R12, UR4, PT ;  /* 0x000000040c007c0c */ /* 0x000fe4000bf43070 */
[----:B-1----:R-:W-:-:S13]  /*0230*/  ISETP.LT.AND P3, PT, R0, UR5, PT ;  /* 0x0000000500007c0c */ /* 0x002fda000bf61270 */
[----:B--2---:R-:W-:Y:S05]  /*0240*/  @!P2 BRA P3, `(.L_x_182) ;  /* 0xfffffffc00e4a947 */ /* 0x004fea000183ffff */
.L_x_181:
[----:B------:R-:W-:-:S04]  /*0250*/  ISETP.GE.OR P1, PT, R0, UR9, P1 ;  /* 0x0000000900007c0c */ /* 0x000fc80008f26670 */
[----:B------:R-:W-:-:S13]  /*0260*/  ISETP.LT.U32.OR.EX P0, PT, R11, 0x2, P1, P0 ;  /* 0x000000020b00780c */ /* 0x000fda0000f01500 */
[----:B------:R-:W-:Y:S05]  /*0270*/  @P0 BRA `(.L_x_183) ;  /* 0x0000000000400947 */ /* 0x000fea0003800000 */
[----:B------:R-:W0:Y:S01]  /*0280*/  LDC.64 R8, c[0x0][0x390] ;  /* 0x0000e400ff087b82 */ /* 0x000e220000000a00 */
[----:B------:R-:W-:Y:S01]  /*0290*/  SHF.R.U32.HI R10, RZ, 0x1, R11 ;  /* 0x00000001ff0a7819 */ /* 0x000fe2000001160b */
[----:B------:R-:W-:Y:S01]  /*02a0*/  IMAD.MOV.U32 R11, RZ, RZ, R0 ;  /* 0x000000ffff0b7224 */ /* 0x000fe200078e0000 */
[----:B------:R-:W-:-:S06]  /*02b0*/  UMOV UR4, URZ ;  /* 0x000000ff00047c82 */ /* 0x000fcc0008000000 */
.L_x_184:
[----:B-1----:R-:W-:-:S06]  /*02c0*/  IMAD.WIDE R4, R13, 0x8, R2 ;  /* 0x000000080d047825 */ /* 0x002fcc00078e0202 */
[----:B------:R-:W2:Y:S01]  /*02d0*/  LDG.E.64.CONSTANT R4, desc[UR6][R4.64] ;  /* 0x0000000604047981 */ /* 0x000ea2000c1e9b00 */
[----:B------:R-:W-:Y:S01]  /*02e0*/  VIADD R13, R13, 0x1 ;  /* 0x000000010d0d7836 */ /* 0x000fe20000000000 */
[----:B------:R-:W-:Y:S01]  /*02f0*/  UIADD3 UR4, UPT, UPT, UR4, 0x1, URZ ;  /* 0x0000000104047890 */ /* 0x000fe2000fffe0ff */
[----:B0-----:R-:W-:-:S03]  /*0300*/  IMAD.WIDE R6, R11, 0x8, R8 ;  /* 0x000000080b067825 */ /* 0x001fc600078e0208 */
[----:B------:R-:W-:Y:S01]  /*0310*/  ISETP.GE.AND P0, PT, R13, UR8, PT ;  /* 0x000000080d007c0c */ /* 0x000fe2000bf06270 */
[----:B------:R-:W-:Y:S01]  /*0320*/  VIADD R11, R11, 0x1 ;  /* 0x000000010b0b7836 */ /* 0x000fe20000000000 */
[----:B------:R-:W-:-:S03]  /*0330*/  ISETP.GT.U32.AND P1, PT, R10, UR4, PT ;  /* 0x000000040a007c0c */ /* 0x000fc6000bf24070 */
[----:B------:R-:W-:Y:S01]  /*0340*/  IMAD.MOV.U32 R0, RZ, RZ, R11 ;  /* 0x000000ffff007224 */ /* 0x000fe200078e000b */
[----:B------:R-:W-:Y:S01]  /*0350*/  ISETP.LT.AND P0, PT, R11, UR9, !P0 ;  /* 0x000000090b007c0c */ /* 0x000fe2000c701270 */
[----:B--2---:R1:W-:-:S12]  /*0360*/  STG.E.64 desc[UR6][R6.64], R4 ;  /* 0x0000000406007986 */ /* 0x0043d8000c101b06 */
[----:B------:R-:W-:Y:S05]  /*0370*/  @P0 BRA P1, `(.L_x_184) ;  /* 0xfffffffc00d00947 */ /* 0x000fea000083ffff */
.L_x_183:
[----:B------:R-:W-:Y:S02]  /*0380*/  ISETP.GE.AND P0, PT, R0, UR9, PT ;  /* 0x0000000900007c0c */ /* 0x000fe4000bf06270 */
[----:B------:R-:W-:-:S13]  /*0390*/  ISETP.LT.AND P1, PT, R13, UR8, PT ;  /* 0x000000080d007c0c */ /* 0x000fda000bf21270 */
[----:B------:R-:W-:Y:S05]  /*03a0*/  @!P0 BRA P1, `(.L_x_185) ;  /* 0xfffffffc004c8947 */ /* 0x000fea000083ffff */
.L_x_180:
[----:B------:R-:W-:-:S13]  /*03b0*/  ISETP.GE.AND P0, PT, R0, UR9, PT ;  /* 0x0000000900007c0c */ /* 0x000fda000bf06270 */
[----:B------:R-:W-:Y:S05]  /*03c0*/  @P0 EXIT ;  /* 0x000000000000094d */ /* 0x000fea0003800000 */
[C---:B------:R-:W-:Y:S01]  /*03d0*/  VIADD R2, R0.reuse, -UR9 ;  /* 0x8000000900027c36 */ /* 0x040fe20008000000 */
[----:B-1----:R-:W-:-:S04]  /*03e0*/  IADD3 R7, PT, PT, -R0, UR9, RZ ;  /* 0x0000000900077c10 */ /* 0x002fc8000fffe1ff */
[----:B------:R-:W-:Y:S02]  /*03f0*/  ISETP.GT.U32.AND P0, PT, R2, -0x10, PT ;  /* 0xfffffff00200780c */ /* 0x000fe40003f04070 */
[----:B------:R-:W-:-:S04]  /*0400*/  LOP3.LUT R8, R7, 0xf, RZ, 0xc0, !PT ;  /* 0x0000000f07087812 */ /* 0x000fc800078ec0ff */
[----:B------:R-:W-:-:S07]  /*0410*/  ISETP.NE.AND P1, PT, R8, RZ, PT ;  /* 0x000000ff0800720c */ /* 0x000fce0003f25270 */
[----:B------:R-:W-:Y:S06]  /*0420*/  @P0 BRA `(.L_x_186) ;  /* 0x0000000000680947 */ /* 0x000fec0003800000 */
[----:B------:R-:W0:Y:S01]  /*0430*/  LDC.64 R4, c[0x0][0x390] ;  /* 0x0000e400ff047b82 */ /* 0x000e220000000a00 */
[----:B------:R-:W-:-:S05]  /*0440*/  LOP3.LUT R2, R7, 0xfffffff0, RZ, 0xc0, !PT ;  /* 0xfffffff007027812 */ /* 0x000fca00078ec0ff */
[----:B------:R-:W-:Y:S01]  /*0450*/  IMAD.MOV R6, RZ, RZ, -R2 ;  /* 0x000000ffff067224 */ /* 0x000fe200078e0a02 */
[----:B0-----:R-:W-:-:S05]  /*0460*/  IADD3 R4, P0, PT, R4, 0x40, RZ ;  /* 0x0000004004047810 */ /* 0x001fca0007f1e0ff */
[----:B------:R-:W-:-:S08]  /*0470*/  IMAD.X R5, RZ, RZ, R5, P0 ;  /* 0x000000ffff057224 */ /* 0x000fd000000e0605 */
.L_x_187:
[----:B------:R-:W-:Y:S02]  /*0480*/  VIADD R6, R6, 0x10 ;  /* 0x0000001006067836 */ /* 0x000fe40000000000 */
[----:B0-----:R-:W-:-:S03]  /*0490*/  IMAD.WIDE R2, R0, 0x8, R4 ;  /* 0x0000000800027825 */ /* 0x001fc600078e0204 */
[----:B------:R-:W-:Y:S01]  /*04a0*/  ISETP.NE.AND P0, PT, R6, RZ, PT ;  /* 0x000000ff0600720c */ /* 0x000fe20003f05270 */
[----:B------:R-:W-:Y:S01]  /*04b0*/  VIADD R0, R0, 0x10 ;  /* 0x0000001000007836 */ /* 0x000fe20000000000 */
[----:B------:R0:W-:Y:S04]  /*04c0*/  STG.E.64 desc[UR6][R2.64+-0x40], RZ ;  /* 0xffffc0ff02007986 */ /* 0x0001e8000c101b06 */
        /* <DEDUP_REMOVED lines=14> */
[----:B------:R0:W-:Y:S01]  /*05b0*/  STG.E.64 desc[UR6][R2.64+0x38], RZ ;  /* 0x000038ff02007986 */ /* 0x0001e2000c101b06 */
[----:B------:R-:W-:Y:S05]  /*05c0*/  @P0 BRA `(.L_x_187) ;  /* 0xfffffffc00ac0947 */ /* 0x000fea000383ffff */
.L_x_186:
[----:B------:R-:W-:Y:S05]  /*05d0*/  @!P1 EXIT ;  /* 0x000000000000994d */ /* 0x000fea0003800000 */
[----:B------:R-:W-:Y:S02]  /*05e0*/  ISETP.GE.U32.AND P0, PT, R8, 0x8, PT ;  /* 0x000000080800780c */ /* 0x000fe40003f06070 */
[----:B------:R-:W-:-:S04]  /*05f0*/  LOP3.LUT R4, R7, 0x7, RZ, 0xc0, !PT ;  /* 0x0000000707047812 */ /* 0x000fc800078ec0ff */
[----:B------:R-:W-:-:S07]  /*0600*/  ISETP.NE.AND P1, PT, R4, RZ, PT ;  /* 0x000000ff0400720c */ /* 0x000fce0003f25270 */
[----:B------:R-:W-:Y:S06]  /*0610*/  @!P0 BRA `(.L_x_188) ;  /* 0x00000000002c8947 */ /* 0x000fec0003800000 */
[----:B0-----:R-:W0:Y:S02]  /*0620*/  LDC.64 R2, c[0x0][0x390] ;  /* 0x0000e400ff027b82 */ /* 0x001e240000000a00 */
[----:B0-----:R-:W-:-:S04]  /*0630*/  IMAD.WIDE R2, R0, 0x8, R2 ;  /* 0x0000000800027825 */ /* 0x001fc800078e0202 */
        /* <DEDUP_REMOVED lines=8> */
[----:B------:R1:W-:Y:S02]  /*06c0*/  STG.E.64 desc[UR6][R2.64+0x38], RZ ;  /* 0x000038ff02007986 */ /* 0x0003e4000c101b06 */
.L_x_188:
[----:B------:R-:W-:Y:S05]  /*06d0*/  @!P1 EXIT ;  /* 0x000000000000994d */ /* 0x000fea0003800000 */
[----:B------:R-:W-:Y:S02]  /*06e0*/  ISETP.GE.U32.AND P0, PT, R4, 0x4, PT ;  /* 0x000000040400780c */ /* 0x000fe40003f06070 */
[----:B------:R-:W-:-:S04]  /*06f0*/  LOP3.LUT R6, R7, 0x3, RZ, 0xc0, !PT ;  /* 0x0000000307067812 */ /* 0x000fc800078ec0ff */
[----:B------:R-:W-:-:S07]  /*0700*/  ISETP.NE.AND P1, PT, R6, RZ, PT ;  /* 0x000000ff0600720c */ /* 0x000fce0003f25270 */
[----:B------:R-:W-:Y:S06]  /*0710*/  @!P0 BRA `(.L_x_189) ;  /* 0x00000000001c8947 */ /* 0x000fec0003800000 */
[----:B01----:R-:W0:Y:S02]  /*0720*/  LDC.64 R2, c[0x0][0x390] ;  /* 0x0000e400ff027b82 */ /* 0x003e240000000a00 */
[----:B0-----:R-:W-:-:S04]  /*0730*/  IMAD.WIDE R2, R0, 0x8, R2 ;  /* 0x0000000800027825 */ /* 0x001fc800078e0202 */
[----:B------:R-:W-:Y:S01]  /*0740*/  VIADD R0, R0, 0x4 ;  /* 0x0000000400007836 */ /* 0x000fe20000000000 */
[----:B------:R2:W-:Y:S04]  /*0750*/  STG.E.64 desc[UR6][R2.64], RZ ;  /* 0x000000ff02007986 */ /* 0x0005e8000c101b06 */
[----:B------:R2:W-:Y:S04]  /*0760*/  STG.E.64 desc[UR6][R2.64+0x8], RZ ;  /* 0x000008ff02007986 */ /* 0x0005e8000c101b06 */
[----:B------:R2:W-:Y:S04]  /*0770*/  STG.E.64 desc[UR6][R2.64+0x10], RZ ;  /* 0x000010ff02007986 */ /* 0x0005e8000c101b06 */
[----:B------:R2:W-:Y:S02]  /*0780*/  STG.E.64 desc[UR6][R2.64+0x18], RZ ;  /* 0x000018ff02007986 */ /* 0x0005e4000c101b06 */
.L_x_189:
[----:B------:R-:W-:Y:S05]  /*0790*/  @!P1 EXIT ;  /* 0x000000000000994d */ /* 0x000fea0003800000 */
[----:B012---:R-:W0:Y:S01]  /*07a0*/  LDC.64 R2, c[0x0][0x390] ;  /* 0x0000e400ff027b82 */ /* 0x007e220000000a00 */
[----:B------:R-:W-:-:S07]  /*07b0*/  IMAD.MOV R6, RZ, RZ, -R6 ;  /* 0x000000ffff067224 */ /* 0x000fce00078e0a06 */
.L_x_190:
[----:B------:R-:W-:Y:S02]  /*07c0*/  VIADD R6, R6, 0x1 ;  /* 0x0000000106067836 */ /* 0x000fe40000000000 */
[----:B0-----:R-:W-:-:S03]  /*07d0*/  IMAD.WIDE R4, R0, 0x8, R2 ;  /* 0x0000000800047825 */ /* 0x001fc600078e0202 */
[----:B------:R-:W-:Y:S01]  /*07e0*/  ISETP.NE.AND P0, PT, R6, RZ, PT ;  /* 0x000000ff0600720c */ /* 0x000fe20003f05270 */
[----:B------:R-:W-:Y:S01]  /*07f0*/  VIADD R0, R0, 0x1 ;  /* 0x0000000100007836 */ /* 0x000fe20000000000 */
[----:B------:R1:W-:Y:S11]  /*0800*/  STG.E.64 desc[UR6][R4.64], RZ ;  /* 0x000000ff04007986 */ /* 0x0003f6000c101b06 */
[----:B-1----:R-:W-:Y:S05]  /*0810*/  @P0 BRA `(.L_x_190) ;  /* 0xfffffffc00e80947 */ /* 0x002fea000383ffff */
[----:B------:R-:W-:Y:S05]  /*0820*/  EXIT ;  /* 0x000000000000794d */ /* 0x000fea0003800000 */
.L_x_191:
        /* <DEDUP_REMOVED lines=13> */
.L_x_203:


//--------------------- .nv.shared.ewah_emit_kernel --------------------------
	.section	.nv.shared.ewah_emit_kernel,"aw",@nobits
	.sectionflags	@""
	.align	16
	.zero		1024


//--------------------- .nv.shared.reserved.0     --------------------------
	.section	.nv.shared.reserved.0,"aw",@nobits
	.weak		__nv_reservedSMEM_offset_0_alias
	.size		__nv_reservedSMEM_offset_0_alias, 0, 64
	.other		__nv_reservedSMEM_offset_0_alias,@"STO_CUDA_RESERVED_SHARED STV_DEFAULT"
__nv_reservedSMEM_offset_0_alias:
	.zero		0
	.zero		64


//--------------------- .nv.shared.ewah_size_kernel --------------------------
	.section	.nv.shared.ewah_size_kernel,"aw",@nobits
	.sectionflags	@""
	.align	16
	.zero		1024


//--------------------- .nv.shared.compress_flags_from_density_kernel --------------------------
	.section	.nv.shared.compress_flags_from_density_kernel,"aw",@nobits
	.sectionflags	@""
	.align	16
	.zero		1024


//--------------------- .nv.shared.slice_popcount_sum_kernel --------------------------
	.section	.nv.shared.slice_popcount_sum_kernel,"aw",@nobits
	.sectionflags	@""
	.align	16
.nv.shared.slice_popcount_sum_kernel:
	.zero		1280


//--------------------- .nv.shared.popcount_weighted_keys_literal_fused_multiq_kernel_warp_out_nocoeff --------------------------
	.section	.nv.shared.popcount_weighted_keys_literal_fused_multiq_kernel_warp_out_nocoeff,"aw",@nobits
	.sectionflags	@""
	.align	16
	.zero		1024


//--------------------- .nv.shared.popcount_weighted_keys_literal_fused_multiq_kernel_warp_out --------------------------
	.section	.nv.shared.popcount_weighted_keys_literal_fused_multiq_kernel_warp_out,"aw",@nobits
	.sectionflags	@""
	.align	16
	.zero		1024


//--------------------- .nv.shared.popcount_weighted_keys_literal_fused_multiq_kernel --------------------------
	.section	.nv.shared.popcount_weighted_keys_literal_fused_multiq_kernel,"aw",@nobits
	.sectionflags	@""
	.align	16
.nv.shared.popcount_weighted_keys_literal_fused_multiq_kernel:
	.zero		1152


//--------------------- .nv.shared.pack_bits_all_ballot_multi_kernel --------------------------
	.section	.nv.shared.pack_bits_all_ballot_multi_kernel,"aw",@nobits
	.sectionflags	@""
	.align	16
	.zero		1024


//--------------------- .nv.shared.pack_bits_all_kernel --------------------------
	.section	.nv.shared.pack_bits_all_kernel,"aw",@nobits
	.sectionflags	@""
	.align	16
	.zero		1024


//--------------------- .nv.shared.ewah_decompress_kernel --------------------------
	.section	.nv.shared.ewah_decompress_kernel,"aw",@nobits
	.sectionflags	@""
	.align	16
	.zero		1024


//--------------------- .nv.constant0.ewah_emit_kernel --------------------------
	.section	.nv.constant0.ewah_emit_kernel,"a",@progbits
	.sectionflags	@""
	.align	4
.nv.constant0.ewah_emit_kernel:
	.zero		944


//--------------------- .nv.constant0.ewah_size_kernel --------------------------
	.section	.nv.constant0.ewah_size_kernel,"a",@progbits
	.sectionflags	@""
	.align	4
.nv.constant0.ewah_size_kernel:
	.zero		928


//--------------------- .nv.constant0.compress_flags_from_density_kernel --------------------------
	.section	.nv.constant0.compress_flags_from_density_kernel,"a",@progbits
	.sectionflags	@""
	.align	4
.nv.constant0.compress_flags_from_density_kernel:
	.zero		928


//--------------------- .nv.constant0.slice_popcount_sum_kernel --------------------------
	.section	.nv.constant0.slice_popcount_sum_kernel,"a",@progbits
	.sectionflags	@""
	.align	4
.nv.constant0.slice_popcount_sum_kernel:
	.zero		920


//--------------------- .nv.constant0.popcount_weighted_keys_literal_fused_multiq_kernel_warp_out_nocoeff --------------------------
	.section	.nv.constant0.popcount_weighted_keys_literal_fused_multiq_kernel_warp_out_nocoeff,"a",@progbits
	.sectionflags	@""
	.align	4
.nv.constant0.popcount_weighted_keys_literal_fused_multiq_kernel_warp_out_nocoeff:
	.zero		992


//--------------------- .nv.constant0.popcount_weighted_keys_literal_fused_multiq_kernel_warp_out --------------------------
	.section	.nv.constant0.popcount_weighted_keys_literal_fused_multiq_kernel_warp_out,"a",@progbits
	.sectionflags	@""
	.align	4
.nv.constant0.popcount_weighted_keys_literal_fused_multiq_kernel_warp_out:
	.zero		992


//--------------------- .nv.constant0.popcount_weighted_keys_literal_fused_multiq_kernel --------------------------
	.section	.nv.constant0.popcount_weighted_keys_literal_fused_multiq_kernel,"a",@progbits
	.sectionflags	@""
	.align	4
.nv.constant0.popcount_weighted_keys_literal_fused_multiq_kernel:
	.zero		992


//--------------------- .nv.constant0.pack_bits_all_ballot_multi_kernel --------------------------
	.section	.nv.constant0.pack_bits_all_ballot_multi_kernel,"a",@progbits
	.sectionflags	@""
	.align	4
.nv.constant0.pack_bits_all_ballot_multi_kernel:
	.zero		936


//--------------------- .nv.constant0.pack_bits_all_kernel --------------------------
	.section	.nv.constant0.pack_bits_all_kernel,"a",@progbits
	.sectionflags	@""
	.align	4
.nv.constant0.pack_bits_all_kernel:
	.zero		936


//--------------------- .nv.constant0.ewah_decompress_kernel --------------------------
	.section	.nv.constant0.ewah_decompress_kernel,"a",@progbits
	.sectionflags	@""
	.align	4
.nv.constant0.ewah_decompress_kernel:
	.zero		920


//--------------------- SYMBOLS --------------------------

	.type		.nv.reservedSmem.offset0,@object
	.size		.nv.reservedSmem.offset0,0x4
	.type		.nv.reservedSmem.cap,@object
	.size		.nv.reservedSmem.cap,0x4
